// auto-generated by cutlass_sweep.epilogue — config: {"arch": "sm_90", "cluster_m": 1, "cluster_n": 1, "dtype": "bf16", "fusion": "relu", "tile_k": 64, "tile_m": 256, "tile_n": 256}
#include "cutlass/cutlass.h"
#include "cutlass/gemm/collective/collective_builder.hpp"
#include "cutlass/gemm/device/gemm_universal_adapter.h"
#include "cutlass/gemm/kernel/gemm_universal.hpp"
#include "cutlass/epilogue/collective/collective_builder.hpp"
#include "cutlass/epilogue/fusion/operations.hpp"
#include "cutlass/epilogue/thread/activation.h"

using Elem = cutlass::bfloat16_t;
using Acc  = float;
using TileShape    = cute::Shape<cute::_256, cute::_256, cute::_64>;
using ClusterShape = cute::Shape<cute::_1, cute::_1, cute::_1>;
using FusionOp     = cutlass::epilogue::fusion::LinCombEltAct<cutlass::epilogue::thread::ReLU, Elem, Acc>;

using CollectiveEpilogue = typename cutlass::epilogue::collective::CollectiveBuilder<
    cutlass::arch::Sm90, cutlass::arch::OpClassTensorOp,
    TileShape, ClusterShape,
    cutlass::epilogue::collective::EpilogueTileAuto,
    Acc, Acc,
    Elem, cutlass::layout::RowMajor, 128 / cutlass::sizeof_bits<Elem>::value,
    Elem, cutlass::layout::RowMajor, 128 / cutlass::sizeof_bits<Elem>::value,
    cutlass::epilogue::TmaWarpSpecializedCooperative,
    FusionOp
  >::CollectiveOp;

using CollectiveMainloop = typename cutlass::gemm::collective::CollectiveBuilder<
    cutlass::arch::Sm90, cutlass::arch::OpClassTensorOp,
    Elem, cutlass::layout::RowMajor, 128 / cutlass::sizeof_bits<Elem>::value,
    Elem, cutlass::layout::ColumnMajor, 128 / cutlass::sizeof_bits<Elem>::value,
    Acc,
    TileShape, ClusterShape,
    cutlass::gemm::collective::StageCountAutoCarveout<
        static_cast<int>(sizeof(typename CollectiveEpilogue::SharedStorage))>,
    cutlass::gemm::KernelTmaWarpSpecializedCooperative
  >::CollectiveOp;

using GemmKernel = cutlass::gemm::kernel::GemmUniversal<
    cute::Shape<int,int,int,int>, CollectiveMainloop, CollectiveEpilogue>;
using Gemm = cutlass::gemm::device::GemmUniversalAdapter<GemmKernel>;

auto* _anchor = &cutlass::device_kernel<GemmKernel>;


// ===== COMPILED SASS (sm_90a) =====

	.target	sm_90a

	.elftype	@"ET_EXEC"


//--------------------- .note.nv.tkinfo           --------------------------
	.section	.note.nv.tkinfo,"",@"SHT_NOTE"
	.sectionflags	@"SHF_NOTE_NV_TKINFO"
	.tkinfo
        /*0018*/ 	.word	0x00000002
        /*0030*/ 	.string	""
        /*0030*/ 	.string	"ptxas"
        /*0030*/ 	.string	"Cuda compilation tools, release 13.0, V13.0.88"
        /*0030*/ 	.string	"Build cuda_13.0.r13.0/compiler.36424714_0"
        /*0030*/ 	.string	"-arch sm_90a -m 64 "



//--------------------- .note.nv.cuinfo           --------------------------
	.section	.note.nv.cuinfo,"",@"SHT_NOTE"
	.sectionflags	@"SHF_NOTE_NV_CUINFO"
        /*0018*/ 	.short	0x0002
        /*001a*/ 	.short	0x005a
        /*001c*/ 	.short	0x0082
	.zero		2


//--------------------- .nv.info                  --------------------------
	.section	.nv.info,"",@"SHT_CUDA_INFO"
	.align	4


	//----- nvinfo : EIATTR_REGCOUNT
	.align		4
        /*0000*/ 	.byte	0x04, 0x2f
        /*0002*/ 	.short	(.L_18 - .L_17)
	.align		4
.L_17:
        /*0004*/ 	.word	index@(_ZN7cutlass13device_kernelINS_4gemm6kernel13GemmUniversalIN4cute5tupleIJiiiiEEENS1_10collective13CollectiveMmaINS1_34MainloopSm90TmaGmmaWarpSpecializedILi3ENS5_IJNS4_1CILi1EEESB_SB_EEENS1_35KernelTmaWarpSpecializedCooperativeEEENS5_IJNSA_ILi256EEESF_NSA_ILi64EEEEEENS_10bfloat16_tENS5_IJlSB_lEEESI_SJ_NS4_8TiledMMAINS4_8MMA_AtomIJNS4_4SM904GMMA28MMA_64x256x16_F32BF16BF16_SSILNSN_5MajorE0ELSP_0ELNSN_7ScaleInE1ELSQ_1EEEEEENS4_6LayoutINS5_IJNSA_ILi2EEESB_SB_EEENS5_IJSB_NSA_ILi0EEESW_EEEEENS5_IJNS4_10UnderscoreESZ_SZ_EEEEENS4_13SM90_TMA_LOADENS4_14ComposedLayoutINS4_7SwizzleILi3ELi4ELi3EEENS4_18smem_ptr_flag_bitsILi16EEENST_INS5_IJNSA_ILi8EEESG_EEENS5_IJSG_SB_EEEEEEEvNS4_8identityES12_S1C_vS1D_EENS_8epilogue10collective18CollectiveEpilogueINS1F_22Sm90TmaWarpSpecializedILi4ELi2ELi16ELb1ELb0EEEJSH_NS5_IJNSA_ILi128EEENSA_ILi32EEEEEESI_SJ_SI_SJ_NS1F_6fusion15FusionCallbacksIS1J_NS1N_13LinCombEltActINS1F_6thread4ReLuESI_fSI_fLNS_15FloatRoundStyleE2EEESH_S1M_JEEES12_NS13_INS14_ILi2ELi4ELi3EEES17_NST_INS5_IJS18_S1L_EEENS5_IJS1L_SB_EEEEEEENS4_17SM75_U32x4_LDSM_NENS4_14SM90_TMA_STOREES1Z_NS4_17SM90_U32x4_STSM_NENS4_9Copy_AtomIJS22_NS_6half_tEEEEvEEEvvEEEEvNT_6ParamsE)
        /*0008*/ 	.word	0x000000a8


	//----- nvinfo : EIATTR_FRAME_SIZE
	.align		4
.L_18:
        /*000c*/ 	.byte	0x04, 0x11
        /*000e*/ 	.short	(.L_20 - .L_19)
	.align		4
.L_19:
        /*0010*/ 	.word	index@(_ZN7cutlass13device_kernelINS_4gemm6kernel13GemmUniversalIN4cute5tupleIJiiiiEEENS1_10collective13CollectiveMmaINS1_34MainloopSm90TmaGmmaWarpSpecializedILi3ENS5_IJNS4_1CILi1EEESB_SB_EEENS1_35KernelTmaWarpSpecializedCooperativeEEENS5_IJNSA_ILi256EEESF_NSA_ILi64EEEEEENS_10bfloat16_tENS5_IJlSB_lEEESI_SJ_NS4_8TiledMMAINS4_8MMA_AtomIJNS4_4SM904GMMA28MMA_64x256x16_F32BF16BF16_SSILNSN_5MajorE0ELSP_0ELNSN_7ScaleInE1ELSQ_1EEEEEENS4_6LayoutINS5_IJNSA_ILi2EEESB_SB_EEENS5_IJSB_NSA_ILi0EEESW_EEEEENS5_IJNS4_10UnderscoreESZ_SZ_EEEEENS4_13SM90_TMA_LOADENS4_14ComposedLayoutINS4_7SwizzleILi3ELi4ELi3EEENS4_18smem_ptr_flag_bitsILi16EEENST_INS5_IJNSA_ILi8EEESG_EEENS5_IJSG_SB_EEEEEEEvNS4_8identityES12_S1C_vS1D_EENS_8epilogue10collective18CollectiveEpilogueINS1F_22Sm90TmaWarpSpecializedILi4ELi2ELi16ELb1ELb0EEEJSH_NS5_IJNSA_ILi128EEENSA_ILi32EEEEEESI_SJ_SI_SJ_NS1F_6fusion15FusionCallbacksIS1J_NS1N_13LinCombEltActINS1F_6thread4ReLuESI_fSI_fLNS_15FloatRoundStyleE2EEESH_S1M_JEEES12_NS13_INS14_ILi2ELi4ELi3EEES17_NST_INS5_IJS18_S1L_EEENS5_IJS1L_SB_EEEEEEENS4_17SM75_U32x4_LDSM_NENS4_14SM90_TMA_STOREES1Z_NS4_17SM90_U32x4_STSM_NENS4_9Copy_AtomIJS22_NS_6half_tEEEEvEEEvvEEEEvNT_6ParamsE)
        /*0014*/ 	.word	0x000007a8


	//----- nvinfo : EIATTR_MIN_STACK_SIZE
	.align		4
.L_20:
        /*0018*/ 	.byte	0x04, 0x12
        /*001a*/ 	.short	(.L_22 - .L_21)
	.align		4
.L_21:
        /*001c*/ 	.word	index@(_ZN7cutlass13device_kernelINS_4gemm6kernel13GemmUniversalIN4cute5tupleIJiiiiEEENS1_10collective13CollectiveMmaINS1_34MainloopSm90TmaGmmaWarpSpecializedILi3ENS5_IJNS4_1CILi1EEESB_SB_EEENS1_35KernelTmaWarpSpecializedCooperativeEEENS5_IJNSA_ILi256EEESF_NSA_ILi64EEEEEENS_10bfloat16_tENS5_IJlSB_lEEESI_SJ_NS4_8TiledMMAINS4_8MMA_AtomIJNS4_4SM904GMMA28MMA_64x256x16_F32BF16BF16_SSILNSN_5MajorE0ELSP_0ELNSN_7ScaleInE1ELSQ_1EEEEEENS4_6LayoutINS5_IJNSA_ILi2EEESB_SB_EEENS5_IJSB_NSA_ILi0EEESW_EEEEENS5_IJNS4_10UnderscoreESZ_SZ_EEEEENS4_13SM90_TMA_LOADENS4_14ComposedLayoutINS4_7SwizzleILi3ELi4ELi3EEENS4_18smem_ptr_flag_bitsILi16EEENST_INS5_IJNSA_ILi8EEESG_EEENS5_IJSG_SB_EEEEEEEvNS4_8identityES12_S1C_vS1D_EENS_8epilogue10collective18CollectiveEpilogueINS1F_22Sm90TmaWarpSpecializedILi4ELi2ELi16ELb1ELb0EEEJSH_NS5_IJNSA_ILi128EEENSA_ILi32EEEEEESI_SJ_SI_SJ_NS1F_6fusion15FusionCallbacksIS1J_NS1N_13LinCombEltActINS1F_6thread4ReLuESI_fSI_fLNS_15FloatRoundStyleE2EEESH_S1M_JEEES12_NS13_INS14_ILi2ELi4ELi3EEES17_NST_INS5_IJS18_S1L_EEENS5_IJS1L_SB_EEEEEEENS4_17SM75_U32x4_LDSM_NENS4_14SM90_TMA_STOREES1Z_NS4_17SM90_U32x4_STSM_NENS4_9Copy_AtomIJS22_NS_6half_tEEEEvEEEvvEEEEvNT_6ParamsE)
        /*0020*/ 	.word	0x000007a8
.L_22:


//--------------------- .nv.compat                --------------------------
	.section	.nv.compat,"",@"SHT_CUDA_COMPAT_INFO"
	.align	4
        /*0000*/ 	.byte	0x02, 0x09, 0x01, 0x00, 0x02, 0x02, 0x04, 0x00, 0x02, 0x05, 0x05, 0x00, 0x03, 0x07, 0x01, 0x01
        /*0010*/ 	.byte	0x02, 0x03, 0x01, 0x00, 0x02, 0x06, 0x01, 0x00, 0x04, 0x0b, 0x08, 0x00, 0x00, 0x00, 0x00, 0x00
        /*0020*/ 	.byte	0x00, 0x00, 0x00, 0x00


//--------------------- .nv.info._ZN7cutlass13device_kernelINS_4gemm6kernel13GemmUniversalIN4cute5tupleIJiiiiEEENS1_10collective13CollectiveMmaINS1_34MainloopSm90TmaGmmaWarpSpecializedILi3ENS5_IJNS4_1CILi1EEESB_SB_EEENS1_35KernelTmaWarpSpecializedCooperativeEEENS5_IJNSA_ILi256EEESF_NSA_ILi64EEEEEENS_10bfloat16_tENS5_IJlSB_lEEESI_SJ_NS4_8TiledMMAINS4_8MMA_AtomIJNS4_4SM904GMMA28MMA_64x256x16_F32BF16BF16_SSILNSN_5MajorE0ELSP_0ELNSN_7ScaleInE1ELSQ_1EEEEEENS4_6LayoutINS5_IJNSA_ILi2EEESB_SB_EEENS5_IJSB_NSA_ILi0EEESW_EEEEENS5_IJNS4_10UnderscoreESZ_SZ_EEEEENS4_13SM90_TMA_LOADENS4_14ComposedLayoutINS4_7SwizzleILi3ELi4ELi3EEENS4_18smem_ptr_flag_bitsILi16EEENST_INS5_IJNSA_ILi8EEESG_EEENS5_IJSG_SB_EEEEEEEvNS4_8identityES12_S1C_vS1D_EENS_8epilogue10collective18CollectiveEpilogueINS1F_22Sm90TmaWarpSpecializedILi4ELi2ELi16ELb1ELb0EEEJSH_NS5_IJNSA_ILi128EEENSA_ILi32EEEEEESI_SJ_SI_SJ_NS1F_6fusion15FusionCallbacksIS1J_NS1N_13LinCombEltActINS1F_6thread4ReLuESI_fSI_fLNS_15FloatRoundStyleE2EEESH_S1M_JEEES12_NS13_INS14_ILi2ELi4ELi3EEES17_NST_INS5_IJS18_S1L_EEENS5_IJS1L_SB_EEEEEEENS4_17SM75_U32x4_LDSM_NENS4_14SM90_TMA_STOREES1Z_NS4_17SM90_U32x4_STSM_NENS4_9Copy_AtomIJS22_NS_6half_tEEEEvEEEvvEEEEvNT_6ParamsE --------------------------
	.section	.nv.info._ZN7cutlass13device_kernelINS_4gemm6kernel13GemmUniversalIN4cute5tupleIJiiiiEEENS1_10collective13CollectiveMmaINS1_34MainloopSm90TmaGmmaWarpSpecializedILi3ENS5_IJNS4_1CILi1EEESB_SB_EEENS1_35KernelTmaWarpSpecializedCooperativeEEENS5_IJNSA_ILi256EEESF_NSA_ILi64EEEEEENS_10bfloat16_tENS5_IJlSB_lEEESI_SJ_NS4_8TiledMMAINS4_8MMA_AtomIJNS4_4SM904GMMA28MMA_64x256x16_F32BF16BF16_SSILNSN_5MajorE0ELSP_0ELNSN_7ScaleInE1ELSQ_1EEEEEENS4_6LayoutINS5_IJNSA_ILi2EEESB_SB_EEENS5_IJSB_NSA_ILi0EEESW_EEEEENS5_IJNS4_10UnderscoreESZ_SZ_EEEEENS4_13SM90_TMA_LOADENS4_14ComposedLayoutINS4_7SwizzleILi3ELi4ELi3EEENS4_18smem_ptr_flag_bitsILi16EEENST_INS5_IJNSA_ILi8EEESG_EEENS5_IJSG_SB_EEEEEEEvNS4_8identityES12_S1C_vS1D_EENS_8epilogue10collective18CollectiveEpilogueINS1F_22Sm90TmaWarpSpecializedILi4ELi2ELi16ELb1ELb0EEEJSH_NS5_IJNSA_ILi128EEENSA_ILi32EEEEEESI_SJ_SI_SJ_NS1F_6fusion15FusionCallbacksIS1J_NS1N_13LinCombEltActINS1F_6thread4ReLuESI_fSI_fLNS_15FloatRoundStyleE2EEESH_S1M_JEEES12_NS13_INS14_ILi2ELi4ELi3EEES17_NST_INS5_IJS18_S1L_EEENS5_IJS1L_SB_EEEEEEENS4_17SM75_U32x4_LDSM_NENS4_14SM90_TMA_STOREES1Z_NS4_17SM90_U32x4_STSM_NENS4_9Copy_AtomIJS22_NS_6half_tEEEEvEEEvvEEEEvNT_6ParamsE,"",@"SHT_CUDA_INFO"
	.sectionflags	@""
	.align	4


	//----- nvinfo : EIATTR_CUDA_API_VERSION
	.align		4
        /*0000*/ 	.byte	0x04, 0x37
        /*0002*/ 	.short	(.L_24 - .L_23)
.L_23:
        /*0004*/ 	.word	0x00000082


	//----- nvinfo : EIATTR_KPARAM_INFO
	.align		4
.L_24:
        /*0008*/ 	.byte	0x04, 0x17
        /*000a*/ 	.short	(.L_26 - .L_25)
.L_25:
        /*000c*/ 	.word	0x00000000
        /*0010*/ 	.short	0x0000
        /*0012*/ 	.short	0x0070
        /*0014*/ 	.byte	0x00, 0xf0, 0x01, 0x1c


	//----- nvinfo : EIATTR_SPARSE_MMA_MASK
	.align		4
.L_26:
        /*0018*/ 	.byte	0x03, 0x50
        /*001a*/ 	.short	0x0000


	//----- nvinfo : EIATTR_MAXREG_COUNT
	.align		4
        /*001c*/ 	.byte	0x03, 0x1b
        /*001e*/ 	.short	0x00a8


	//----- nvinfo : EIATTR_NUM_BARRIERS
	.align		4
        /*0020*/ 	.byte	0x02, 0x4c
        /*0022*/ 	.byte	0x02
	.zero		1


	//----- nvinfo : EIATTR_EXTERNS
	.align		4
        /*0024*/ 	.byte	0x04, 0x0f
        /*0026*/ 	.short	(.L_28 - .L_27)


	//   ....[0]....
	.align		4
.L_27:
        /*0028*/ 	.word	index@(__assertfail)


	//----- nvinfo : EIATTR_ANNOTATIONS
	.align		4
.L_28:
        /*002c*/ 	.byte	0x04, 0x55
        /*002e*/ 	.short	(.L_30 - .L_29)


	//   ....[0]....
.L_29:
        /*0030*/ 	.word	0x00000001
        /*0034*/ 	.byte	0x50, 0x0a, 0x00, 0x00, 0x01, 0x00, 0x00, 0x00, 0x60, 0x0a, 0x00, 0x00, 0x01, 0x00, 0x00, 0x00
        /* <DEDUP_REMOVED lines=673> */
        /*2a54*/ 	.byte	0x70, 0x57, 0x01, 0x00


	//----- nvinfo : EIATTR_MERCURY_ISA_VERSION
	.align		4
.L_30:
        /*2a58*/ 	.byte	0x03, 0x5f
        /*2a5a*/ 	.short	0x0101


	//----- nvinfo : EIATTR_INT_WARP_WIDE_INSTR_OFFSETS
	.align		4
        /*2a5c*/ 	.byte	0x04, 0x31
        /*2a5e*/ 	.short	(.L_32 - .L_31)


	//   ....[0]....
.L_31:
        /*2a60*/ 	.word	0x00000890


	//   ....[1]....
        /*2a64*/ 	.word	0x000008a0


	//   ....[2]....
        /*2a68*/ 	.word	0x00000940


	//----- nvinfo : EIATTR_COOP_GROUP_MASK_REGIDS
	.align		4
.L_32:
        /*2a6c*/ 	.byte	0x04, 0x29
        /*2a6e*/ 	.short	(.L_34 - .L_33)


	//   ....[0]....
.L_33:
        /*2a70*/ 	.word	0xffffffff


	//   ....[1]....
        /*2a74*/ 	.word	0xffffffff


	//   ....[2]....
        /*2a78*/ 	.word	0xffffffff


	//   ....[3]....
        /*2a7c*/ 	.word	0xffffffff


	//   ....[4]....
        /*2a80*/ 	.word	0xffffffff


	//   ....[5]....
        /*2a84*/ 	.word	0xffffffff


	//----- nvinfo : EIATTR_COOP_GROUP_INSTR_OFFSETS
	.align		4
.L_34:
        /*2a88*/ 	.byte	0x04, 0x28
        /*2a8a*/ 	.short	(.L_36 - .L_35)


	//   ....[0]....
.L_35:
        /*2a8c*/ 	.word	0x00000080


	//   ....[1]....
        /*2a90*/ 	.word	0x00000090


	//   ....[2]....
        /*2a94*/ 	.word	0x00000450


	//   ....[3]....
        /*2a98*/ 	.word	0x000005c0


	//   ....[4]....
        /*2a9c*/ 	.word	0x00000770


	//   ....[5]....
        /*2aa0*/ 	.word	0x00001550


	//----- nvinfo : EIATTR_REG_RECONFIG
	.align		4
.L_36:
        /*2aa4*/ 	.byte	0x01, 0x54
	.zero		2


	//----- nvinfo : EIATTR_SYSCALL_OFFSETS
	.align		4
        /*2aa8*/ 	.byte	0x04, 0x46
        /*2aaa*/ 	.short	(.L_38 - .L_37)


	//   ....[0]....
.L_37:
        /*2aac*/ 	.word	0x00001700


	//   ....[1]....
        /*2ab0*/ 	.word	0x00009400


	//   ....[2]....
        /*2ab4*/ 	.word	0x000094f0


	//----- nvinfo : EIATTR_MBARRIER_INSTR_OFFSETS
	.align		4
.L_38:
        /*2ab8*/ 	.byte	0x04, 0x39
        /*2aba*/ 	.short	(.L_40 - .L_39)


	//   ....[0]....
.L_39:
        /*2abc*/ 	.word	0x00000550
        /*2ac0*/ 	.word	0x000000ff
        /*2ac4*/ 	.word	0x00000000
        /*2ac8*/ 	.short	0x0100
        /*2aca*/ 	.byte	0x08
	.zero		1


	//   ....[1]....
        /*2acc*/ 	.word	0x00000560
        /*2ad0*/ 	.word	0x000000ff
        /*2ad4*/ 	.word	0x00000018
        /*2ad8*/ 	.short	0x0100
        /*2ada*/ 	.byte	0x08
	.zero		1


	//   ....[2]....
        /*2adc*/ 	.word	0x00000570
        /*2ae0*/ 	.word	0x000000ff
        /*2ae4*/ 	.word	0x00000008
        /*2ae8*/ 	.short	0x0100
        /*2aea*/ 	.byte	0x08
	.zero		1


	//   ....[3]....
        /*2aec*/ 	.word	0x00000580
        /*2af0*/ 	.word	0x000000ff
        /*2af4*/ 	.word	0x00000020
        /*2af8*/ 	.short	0x0100
        /*2afa*/ 	.byte	0x08
	.zero		1


	//   ....[4]....
        /*2afc*/ 	.word	0x00000590
        /*2b00*/ 	.word	0x000000ff
        /*2b04*/ 	.word	0x00000010
        /*2b08*/ 	.short	0x0100
        /*2b0a*/ 	.byte	0x08
	.zero		1


	//   ....[5]....
        /*2b0c*/ 	.word	0x000005a0
        /*2b10*/ 	.word	0x000000ff
        /*2b14*/ 	.word	0x00000028
        /*2b18*/ 	.short	0x0100
        /*2b1a*/ 	.byte	0x08
	.zero		1


	//   ....[6]....
        /*2b1c*/ 	.word	0x000006e0
        /*2b20*/ 	.word	0x000000ff
        /*2b24*/ 	.word	0x00000030
        /*2b28*/ 	.short	0x0100
        /*2b2a*/ 	.byte	0x08
	.zero		1


	//   ....[7]....
        /*2b2c*/ 	.word	0x000006f0
        /*2b30*/ 	.word	0x000000ff
        /*2b34*/ 	.word	0x00000050
        /*2b38*/ 	.short	0x0100
        /*2b3a*/ 	.byte	0x08
	.zero		1


	//   ....[8]....
        /*2b3c*/ 	.word	0x00000700
        /*2b40*/ 	.word	0x000000ff
        /*2b44*/ 	.word	0x00000038
        /*2b48*/ 	.short	0x0100
        /*2b4a*/ 	.byte	0x08
	.zero		1


	//   ....[9]....
        /*2b4c*/ 	.word	0x00000710
        /*2b50*/ 	.word	0x000000ff
        /*2b54*/ 	.word	0x00000058
        /*2b58*/ 	.short	0x0100
        /*2b5a*/ 	.byte	0x08
	.zero		1


	//   ....[10]....
        /*2b5c*/ 	.word	0x00000720
        /*2b60*/ 	.word	0x000000ff
        /*2b64*/ 	.word	0x00000040
        /*2b68*/ 	.short	0x0100
        /*2b6a*/ 	.byte	0x08
	.zero		1


	//   ....[11]....
        /*2b6c*/ 	.word	0x00000730
        /*2b70*/ 	.word	0x000000ff
        /*2b74*/ 	.word	0x00000060
        /*2b78*/ 	.short	0x0100
        /*2b7a*/ 	.byte	0x08
	.zero		1


	//   ....[12]....
        /*2b7c*/ 	.word	0x00000740
        /*2b80*/ 	.word	0x000000ff
        /*2b84*/ 	.word	0x00000048
        /*2b88*/ 	.short	0x0100
        /*2b8a*/ 	.byte	0x08
	.zero		1


	//   ....[13]....
        /*2b8c*/ 	.word	0x00000750
        /*2b90*/ 	.word	0x000000ff
        /*2b94*/ 	.word	0x00000068
        /*2b98*/ 	.short	0x0100
        /*2b9a*/ 	.byte	0x08
	.zero		1


	//   ....[14]....
        /*2b9c*/ 	.word	0x00000a10
        /*2ba0*/ 	.word	0x000000ff
        /*2ba4*/ 	.word	0x00000070
        /*2ba8*/ 	.short	0x0100
        /*2baa*/ 	.byte	0x08
	.zero		1


	//   ....[15]....
        /*2bac*/ 	.word	0x00000a80
        /*2bb0*/ 	.word	0x000000ff
        /*2bb4*/ 	.word	0x00000078
        /*2bb8*/ 	.short	0x0100
        /*2bba*/ 	.byte	0x08
	.zero		1


	//   ....[16]....
        /*2bbc*/ 	.word	0x000017a0
        /*2bc0*/ 	.word	0x00000003
        /*2bc4*/ 	.word	0x00000000
        /*2bc8*/ 	.short	0x010a
        /*2bca*/ 	.byte	0x3f
	.zero		1


	//   ....[17]....
        /*2bcc*/ 	.word	0x000017e0
        /*2bd0*/ 	.word	0x00000003
        /*2bd4*/ 	.word	0x00000000
        /*2bd8*/ 	.short	0x010a
        /*2bda*/ 	.byte	0x3f
	.zero		1


	//   ....[18]....
        /*2bdc*/ 	.word	0x00004e40
        /*2be0*/ 	.word	0x000000ff
        /*2be4*/ 	.word	0x00000000
        /*2be8*/ 	.short	0x010a
        /*2bea*/ 	.byte	0x08
	.zero		1


	//   ....[19]....
        /*2bec*/ 	.word	0x00004e80
        /*2bf0*/ 	.word	0x000000ff
        /*2bf4*/ 	.word	0x00000000
        /*2bf8*/ 	.short	0x010a
        /*2bfa*/ 	.byte	0x08
	.zero		1


	//   ....[20]....
        /*2bfc*/ 	.word	0x00008fe0
        /*2c00*/ 	.word	0x000000ff
        /*2c04*/ 	.word	0x00000000
        /*2c08*/ 	.short	0x0101
        /*2c0a*/ 	.byte	0x08
	.zero		1


	//   ....[21]....
        /*2c0c*/ 	.word	0x000091c0
        /*2c10*/ 	.word	0x000000ff
        /*2c14*/ 	.word	0x00000000
        /*2c18*/ 	.short	0x0101
        /*2c1a*/ 	.byte	0x06
	.zero		1


	//   ....[22]....
        /*2c1c*/ 	.word	0x00009990
        /*2c20*/ 	.word	0x000000ff
        /*2c24*/ 	.word	0x00000030
        /*2c28*/ 	.short	0x010a
        /*2c2a*/ 	.byte	0x31
	.zero		1


	//   ....[23]....
        /*2c2c*/ 	.word	0x0000a2a0
        /*2c30*/ 	.word	0x000000ff
        /*2c34*/ 	.word	0x00000000
        /*2c38*/ 	.short	0x0101
        /*2c3a*/ 	.byte	0x04
	.zero		1


	//   ....[24]....
        /*2c3c*/ 	.word	0x0000a370
        /*2c40*/ 	.word	0x0000000b
        /*2c44*/ 	.word	0x00000030
        /*2c48*/ 	.short	0x010a
        /*2c4a*/ 	.byte	0x3f
	.zero		1


	//   ....[25]....
        /*2c4c*/ 	.word	0x0000a9b0
        /*2c50*/ 	.word	0x000000ff
        /*2c54*/ 	.word	0x00000000
        /*2c58*/ 	.short	0x0101
        /*2c5a*/ 	.byte	0x04
	.zero		1


	//   ....[26]....
        /*2c5c*/ 	.word	0x0000aa90
        /*2c60*/ 	.word	0x0000000b
        /*2c64*/ 	.word	0x00000030
        /*2c68*/ 	.short	0x010a
        /*2c6a*/ 	.byte	0x3f
	.zero		1


	//   ....[27]....
        /*2c6c*/ 	.word	0x0000b200
        /*2c70*/ 	.word	0x000000ff
        /*2c74*/ 	.word	0x00000000
        /*2c78*/ 	.short	0x0101
        /*2c7a*/ 	.byte	0x04
	.zero		1


	//   ....[28]....
        /*2c7c*/ 	.word	0x0000b2d0
        /*2c80*/ 	.word	0x00000018
        /*2c84*/ 	.word	0x00000030
        /*2c88*/ 	.short	0x010a
        /*2c8a*/ 	.byte	0x3f
	.zero		1


	//   ....[29]....
        /*2c8c*/ 	.word	0x0000b950
        /*2c90*/ 	.word	0x000000ff
        /*2c94*/ 	.word	0x00000000
        /*2c98*/ 	.short	0x0101
        /*2c9a*/ 	.byte	0x04
	.zero		1


	//   ....[30]....
        /*2c9c*/ 	.word	0x0000ba30
        /*2ca0*/ 	.word	0x00000019
        /*2ca4*/ 	.word	0x00000030
        /*2ca8*/ 	.short	0x010a
        /*2caa*/ 	.byte	0x3f
	.zero		1


	//   ....[31]....
        /*2cac*/ 	.word	0x0000c180
        /*2cb0*/ 	.word	0x000000ff
        /*2cb4*/ 	.word	0x00000000
        /*2cb8*/ 	.short	0x0101
        /*2cba*/ 	.byte	0x04
	.zero		1


	//   ....[32]....
        /*2cbc*/ 	.word	0x0000c260
        /*2cc0*/ 	.word	0x0000001a
        /*2cc4*/ 	.word	0x00000030
        /*2cc8*/ 	.short	0x010a
        /*2cca*/ 	.byte	0x3f
	.zero		1


	//   ....[33]....
        /*2ccc*/ 	.word	0x0000c8b0
        /*2cd0*/ 	.word	0x000000ff
        /*2cd4*/ 	.word	0x00000000
        /*2cd8*/ 	.short	0x0101
        /*2cda*/ 	.byte	0x04
	.zero		1


	//   ....[34]....
        /*2cdc*/ 	.word	0x0000c990
        /*2ce0*/ 	.word	0x00000018
        /*2ce4*/ 	.word	0x00000030
        /*2ce8*/ 	.short	0x010a
        /*2cea*/ 	.byte	0x3f
	.zero		1


	//   ....[35]....
        /*2cec*/ 	.word	0x0000d0e0
        /*2cf0*/ 	.word	0x000000ff
        /*2cf4*/ 	.word	0x00000000
        /*2cf8*/ 	.short	0x0101
        /*2cfa*/ 	.byte	0x04
	.zero		1


	//   ....[36]....
        /*2cfc*/ 	.word	0x0000d1c0
        /*2d00*/ 	.word	0x00000018
        /*2d04*/ 	.word	0x00000030
        /*2d08*/ 	.short	0x010a
        /*2d0a*/ 	.byte	0x3f
	.zero		1


	//   ....[37]....
        /*2d0c*/ 	.word	0x0000d810
        /*2d10*/ 	.word	0x000000ff
        /*2d14*/ 	.word	0x00000000
        /*2d18*/ 	.short	0x0101
        /*2d1a*/ 	.byte	0x04
	.zero		1


	//   ....[38]....
        /*2d1c*/ 	.word	0x0000d8f0
        /*2d20*/ 	.word	0x00000018
        /*2d24*/ 	.word	0x00000030
        /*2d28*/ 	.short	0x010a
        /*2d2a*/ 	.byte	0x3f
	.zero		1


	//   ....[39]....
        /*2d2c*/ 	.word	0x0000e040
        /*2d30*/ 	.word	0x000000ff
        /*2d34*/ 	.word	0x00000000
        /*2d38*/ 	.short	0x0101
        /*2d3a*/ 	.byte	0x04
	.zero		1


	//   ....[40]....
        /*2d3c*/ 	.word	0x0000e120
        /*2d40*/ 	.word	0x00000018
        /*2d44*/ 	.word	0x00000030
        /*2d48*/ 	.short	0x010a
        /*2d4a*/ 	.byte	0x3f
	.zero		1


	//   ....[41]....
        /*2d4c*/ 	.word	0x0000e770
        /*2d50*/ 	.word	0x000000ff
        /*2d54*/ 	.word	0x00000000
        /*2d58*/ 	.short	0x0101
        /*2d5a*/ 	.byte	0x04
	.zero		1


	//   ....[42]....
        /*2d5c*/ 	.word	0x0000e850
        /*2d60*/ 	.word	0x00000018
        /*2d64*/ 	.word	0x00000030
        /*2d68*/ 	.short	0x010a
        /*2d6a*/ 	.byte	0x3f
	.zero		1


	//   ....[43]....
        /*2d6c*/ 	.word	0x0000efa0
        /*2d70*/ 	.word	0x000000ff
        /*2d74*/ 	.word	0x00000000
        /*2d78*/ 	.short	0x0101
        /*2d7a*/ 	.byte	0x04
	.zero		1


	//   ....[44]....
        /*2d7c*/ 	.word	0x0000f080
        /*2d80*/ 	.word	0x00000018
        /*2d84*/ 	.word	0x00000030
        /*2d88*/ 	.short	0x010a
        /*2d8a*/ 	.byte	0x3f
	.zero		1


	//   ....[45]....
        /*2d8c*/ 	.word	0x0000f6d0
        /*2d90*/ 	.word	0x000000ff
        /*2d94*/ 	.word	0x00000000
        /*2d98*/ 	.short	0x0101
        /*2d9a*/ 	.byte	0x04
	.zero		1


	//   ....[46]....
        /*2d9c*/ 	.word	0x0000f7b0
        /*2da0*/ 	.word	0x00000018
        /*2da4*/ 	.word	0x00000030
        /*2da8*/ 	.short	0x010a
        /*2daa*/ 	.byte	0x3f
	.zero		1


	//   ....[47]....
        /*2dac*/ 	.word	0x0000ff00
        /*2db0*/ 	.word	0x000000ff
        /*2db4*/ 	.word	0x00000000
        /*2db8*/ 	.short	0x0101
        /*2dba*/ 	.byte	0x04
	.zero		1


	//   ....[48]....
        /*2dbc*/ 	.word	0x0000ffe0
        /*2dc0*/ 	.word	0x00000018
        /*2dc4*/ 	.word	0x00000030
        /*2dc8*/ 	.short	0x010a
        /*2dca*/ 	.byte	0x3f
	.zero		1


	//   ....[49]....
        /*2dcc*/ 	.word	0x00010630
        /*2dd0*/ 	.word	0x000000ff
        /*2dd4*/ 	.word	0x00000000
        /*2dd8*/ 	.short	0x0101
        /*2dda*/ 	.byte	0x04
	.zero		1


	//   ....[50]....
        /*2ddc*/ 	.word	0x00010710
        /*2de0*/ 	.word	0x00000018
        /*2de4*/ 	.word	0x00000030
        /*2de8*/ 	.short	0x010a
        /*2dea*/ 	.byte	0x3f
	.zero		1


	//   ....[51]....
        /*2dec*/ 	.word	0x00010e60
        /*2df0*/ 	.word	0x000000ff
        /*2df4*/ 	.word	0x00000000
        /*2df8*/ 	.short	0x0101
        /*2dfa*/ 	.byte	0x04
	.zero		1


	//   ....[52]....
        /*2dfc*/ 	.word	0x00010f30
        /*2e00*/ 	.word	0x00000018
        /*2e04*/ 	.word	0x00000030
        /*2e08*/ 	.short	0x010a
        /*2e0a*/ 	.byte	0x3f
	.zero		1


	//   ....[53]....
        /*2e0c*/ 	.word	0x00011540
        /*2e10*/ 	.word	0x000000ff
        /*2e14*/ 	.word	0x00000000
        /*2e18*/ 	.short	0x0101
        /*2e1a*/ 	.byte	0x04
	.zero		1


	//   ....[54]....
        /*2e1c*/ 	.word	0x00011f00
        /*2e20*/ 	.word	0x000000ff
        /*2e24*/ 	.word	0x00000000
        /*2e28*/ 	.short	0x0101
        /*2e2a*/ 	.byte	0x04
	.zero		1


	//   ....[55]....
        /*2e2c*/ 	.word	0x00012630
        /*2e30*/ 	.word	0x000000ff
        /*2e34*/ 	.word	0x00000078
        /*2e38*/ 	.short	0x010a
        /*2e3a*/ 	.byte	0x04
	.zero		1


	//   ....[56]....
        /*2e3c*/ 	.word	0x00012a40
        /*2e40*/ 	.word	0x000000ff
        /*2e44*/ 	.word	0x00000050
        /*2e48*/ 	.short	0x010a
        /*2e4a*/ 	.byte	0x0d
	.zero		1


	//   ....[57]....
        /*2e4c*/ 	.word	0x00012b30
        /*2e50*/ 	.word	0x000000ff
        /*2e54*/ 	.word	0x00000030
        /*2e58*/ 	.short	0x010b
        /*2e5a*/ 	.byte	0x0d
	.zero		1


	//   ....[58]....
        /*2e5c*/ 	.word	0x00012b90
        /*2e60*/ 	.word	0x000000ff
        /*2e64*/ 	.word	0x00000000
        /*2e68*/ 	.short	0x0101
        /*2e6a*/ 	.byte	0x1d
	.zero		1


	//   ....[59]....
        /*2e6c*/ 	.word	0x00012bc0
        /*2e70*/ 	.word	0x000000ff
        /*2e74*/ 	.word	0x00000058
        /*2e78*/ 	.short	0x010a
        /*2e7a*/ 	.byte	0x0d
	.zero		1


	//   ....[60]....
        /*2e7c*/ 	.word	0x00012cd0
        /*2e80*/ 	.word	0x000000ff
        /*2e84*/ 	.word	0x00000038
        /*2e88*/ 	.short	0x010b
        /*2e8a*/ 	.byte	0x0d
	.zero		1


	//   ....[61]....
        /*2e8c*/ 	.word	0x00012d40
        /*2e90*/ 	.word	0x000000ff
        /*2e94*/ 	.word	0x00000000
        /*2e98*/ 	.short	0x0101
        /*2e9a*/ 	.byte	0x17
	.zero		1


	//   ....[62]....
        /*2e9c*/ 	.word	0x00012d70
        /*2ea0*/ 	.word	0x000000ff
        /*2ea4*/ 	.word	0x00000060
        /*2ea8*/ 	.short	0x010a
        /*2eaa*/ 	.byte	0x0d
	.zero		1


	//   ....[63]....
        /*2eac*/ 	.word	0x00012e70
        /*2eb0*/ 	.word	0x000000ff
        /*2eb4*/ 	.word	0x00000040
        /*2eb8*/ 	.short	0x010b
        /*2eba*/ 	.byte	0x0d
	.zero		1


	//   ....[64]....
        /*2ebc*/ 	.word	0x00012ed0
        /*2ec0*/ 	.word	0x000000ff
        /*2ec4*/ 	.word	0x00000000
        /*2ec8*/ 	.short	0x0101
        /*2eca*/ 	.byte	0x15
	.zero		1


	//   ....[65]....
        /*2ecc*/ 	.word	0x00012f00
        /*2ed0*/ 	.word	0x000000ff
        /*2ed4*/ 	.word	0x00000068
        /*2ed8*/ 	.short	0x010a
        /*2eda*/ 	.byte	0x0d
	.zero		1


	//   ....[66]....
        /*2edc*/ 	.word	0x00013000
        /*2ee0*/ 	.word	0x000000ff
        /*2ee4*/ 	.word	0x00000048
        /*2ee8*/ 	.short	0x010b
        /*2eea*/ 	.byte	0x0d
	.zero		1


	//   ....[67]....
        /*2eec*/ 	.word	0x00013070
        /*2ef0*/ 	.word	0x000000ff
        /*2ef4*/ 	.word	0x00000000
        /*2ef8*/ 	.short	0x0101
        /*2efa*/ 	.byte	0x16
	.zero		1


	//   ....[68]....
        /*2efc*/ 	.word	0x000130b0
        /*2f00*/ 	.word	0x000000ff
        /*2f04*/ 	.word	0x00000050
        /*2f08*/ 	.short	0x010a
        /*2f0a*/ 	.byte	0x0d
	.zero		1


	//   ....[69]....
        /*2f0c*/ 	.word	0x000131a0
        /*2f10*/ 	.word	0x000000ff
        /*2f14*/ 	.word	0x00000030
        /*2f18*/ 	.short	0x010b
        /*2f1a*/ 	.byte	0x0d
	.zero		1


	//   ....[70]....
        /*2f1c*/ 	.word	0x000131e0
        /*2f20*/ 	.word	0x000000ff
        /*2f24*/ 	.word	0x00000000
        /*2f28*/ 	.short	0x0101
        /*2f2a*/ 	.byte	0x1d
	.zero		1


	//   ....[71]....
        /*2f2c*/ 	.word	0x00013210
        /*2f30*/ 	.word	0x000000ff
        /*2f34*/ 	.word	0x00000058
        /*2f38*/ 	.short	0x010a
        /*2f3a*/ 	.byte	0x0d
	.zero		1


	//   ....[72]....
        /*2f3c*/ 	.word	0x00013310
        /*2f40*/ 	.word	0x000000ff
        /*2f44*/ 	.word	0x00000038
        /*2f48*/ 	.short	0x010b
        /*2f4a*/ 	.byte	0x0d
	.zero		1


	//   ....[73]....
        /*2f4c*/ 	.word	0x00013350
        /*2f50*/ 	.word	0x000000ff
        /*2f54*/ 	.word	0x00000000
        /*2f58*/ 	.short	0x0101
        /*2f5a*/ 	.byte	0x17
	.zero		1


	//   ....[74]....
        /*2f5c*/ 	.word	0x00013390
        /*2f60*/ 	.word	0x000000ff
        /*2f64*/ 	.word	0x00000060
        /*2f68*/ 	.short	0x010a
        /*2f6a*/ 	.byte	0x0d
	.zero		1


	//   ....[75]....
        /*2f6c*/ 	.word	0x00013480
        /*2f70*/ 	.word	0x000000ff
        /*2f74*/ 	.word	0x00000040
        /*2f78*/ 	.short	0x010b
        /*2f7a*/ 	.byte	0x0d
	.zero		1


	//   ....[76]....
        /*2f7c*/ 	.word	0x000134c0
        /*2f80*/ 	.word	0x000000ff
        /*2f84*/ 	.word	0x00000000
        /*2f88*/ 	.short	0x0101
        /*2f8a*/ 	.byte	0x15
	.zero		1


	//   ....[77]....
        /*2f8c*/ 	.word	0x000134f0
        /*2f90*/ 	.word	0x000000ff
        /*2f94*/ 	.word	0x00000068
        /*2f98*/ 	.short	0x010a
        /*2f9a*/ 	.byte	0x0d
	.zero		1


	//   ....[78]....
        /*2f9c*/ 	.word	0x000135f0
        /*2fa0*/ 	.word	0x000000ff
        /*2fa4*/ 	.word	0x00000048
        /*2fa8*/ 	.short	0x010b
        /*2faa*/ 	.byte	0x0d
	.zero		1


	//   ....[79]....
        /*2fac*/ 	.word	0x00013630
        /*2fb0*/ 	.word	0x000000ff
        /*2fb4*/ 	.word	0x00000000
        /*2fb8*/ 	.short	0x0101
        /*2fba*/ 	.byte	0x16
	.zero		1


	//   ....[80]....
        /*2fbc*/ 	.word	0x00013670
        /*2fc0*/ 	.word	0x000000ff
        /*2fc4*/ 	.word	0x00000050
        /*2fc8*/ 	.short	0x010a
        /*2fca*/ 	.byte	0x0d
	.zero		1


	//   ....[81]....
        /*2fcc*/ 	.word	0x00013770
        /*2fd0*/ 	.word	0x000000ff
        /*2fd4*/ 	.word	0x00000030
        /*2fd8*/ 	.short	0x010b
        /*2fda*/ 	.byte	0x0d
	.zero		1


	//   ....[82]....
        /*2fdc*/ 	.word	0x000137b0
        /*2fe0*/ 	.word	0x000000ff
        /*2fe4*/ 	.word	0x00000000
        /*2fe8*/ 	.short	0x0101
        /*2fea*/ 	.byte	0x1d
	.zero		1


	//   ....[83]....
        /*2fec*/ 	.word	0x000137e0
        /*2ff0*/ 	.word	0x000000ff
        /*2ff4*/ 	.word	0x00000058
        /*2ff8*/ 	.short	0x010a
        /*2ffa*/ 	.byte	0x0d
	.zero		1


	//   ....[84]....
        /*2ffc*/ 	.word	0x000138e0
        /*3000*/ 	.word	0x000000ff
        /*3004*/ 	.word	0x00000038
        /*3008*/ 	.short	0x010b
        /*300a*/ 	.byte	0x0d
	.zero		1


	//   ....[85]....
        /*300c*/ 	.word	0x00013920
        /*3010*/ 	.word	0x000000ff
        /*3014*/ 	.word	0x00000000
        /*3018*/ 	.short	0x0101
        /*301a*/ 	.byte	0x17
	.zero		1


	//   ....[86]....
        /*301c*/ 	.word	0x00013960
        /*3020*/ 	.word	0x000000ff
        /*3024*/ 	.word	0x00000060
        /*3028*/ 	.short	0x010a
        /*302a*/ 	.byte	0x0d
	.zero		1


	//   ....[87]....
        /*302c*/ 	.word	0x00013a60
        /*3030*/ 	.word	0x000000ff
        /*3034*/ 	.word	0x00000040
        /*3038*/ 	.short	0x010b
        /*303a*/ 	.byte	0x0d
	.zero		1


	//   ....[88]....
        /*303c*/ 	.word	0x00013aa0
        /*3040*/ 	.word	0x000000ff
        /*3044*/ 	.word	0x00000000
        /*3048*/ 	.short	0x0101
        /*304a*/ 	.byte	0x15
	.zero		1


	//   ....[89]....
        /*304c*/ 	.word	0x00013ad0
        /*3050*/ 	.word	0x000000ff
        /*3054*/ 	.word	0x00000068
        /*3058*/ 	.short	0x010a
        /*305a*/ 	.byte	0x0d
	.zero		1


	//   ....[90]....
        /*305c*/ 	.word	0x00013bd0
        /*3060*/ 	.word	0x000000ff
        /*3064*/ 	.word	0x00000048
        /*3068*/ 	.short	0x010b
        /*306a*/ 	.byte	0x0d
	.zero		1


	//   ....[91]....
        /*306c*/ 	.word	0x00013c10
        /*3070*/ 	.word	0x000000ff
        /*3074*/ 	.word	0x00000000
        /*3078*/ 	.short	0x0101
        /*307a*/ 	.byte	0x16
	.zero		1


	//   ....[92]....
        /*307c*/ 	.word	0x00013c50
        /*3080*/ 	.word	0x000000ff
        /*3084*/ 	.word	0x00000050
        /*3088*/ 	.short	0x010a
        /*308a*/ 	.byte	0x0d
	.zero		1


	//   ....[93]....
        /*308c*/ 	.word	0x00013d50
        /*3090*/ 	.word	0x000000ff
        /*3094*/ 	.word	0x00000030
        /*3098*/ 	.short	0x010b
        /*309a*/ 	.byte	0x0d
	.zero		1


	//   ....[94]....
        /*309c*/ 	.word	0x00013d90
        /*30a0*/ 	.word	0x000000ff
        /*30a4*/ 	.word	0x00000000
        /*30a8*/ 	.short	0x0101
        /*30aa*/ 	.byte	0x1d
	.zero		1


	//   ....[95]....
        /*30ac*/ 	.word	0x00013dc0
        /*30b0*/ 	.word	0x000000ff
        /*30b4*/ 	.word	0x00000058
        /*30b8*/ 	.short	0x010a
        /*30ba*/ 	.byte	0x0d
	.zero		1


	//   ....[96]....
        /*30bc*/ 	.word	0x00013ec0
        /*30c0*/ 	.word	0x000000ff
        /*30c4*/ 	.word	0x00000038
        /*30c8*/ 	.short	0x010b
        /*30ca*/ 	.byte	0x0d
	.zero		1


	//   ....[97]....
        /*30cc*/ 	.word	0x00013f00
        /*30d0*/ 	.word	0x000000ff
        /*30d4*/ 	.word	0x00000000
        /*30d8*/ 	.short	0x0101
        /*30da*/ 	.byte	0x17
	.zero		1


	//   ....[98]....
        /*30dc*/ 	.word	0x00013f40
        /*30e0*/ 	.word	0x000000ff
        /*30e4*/ 	.word	0x00000060
        /*30e8*/ 	.short	0x010a
        /*30ea*/ 	.byte	0x0d
	.zero		1


	//   ....[99]....
        /*30ec*/ 	.word	0x00014040
        /*30f0*/ 	.word	0x000000ff
        /*30f4*/ 	.word	0x00000040
        /*30f8*/ 	.short	0x010b
        /*30fa*/ 	.byte	0x0d
	.zero		1


	//   ....[100]....
        /*30fc*/ 	.word	0x00014080
        /*3100*/ 	.word	0x000000ff
        /*3104*/ 	.word	0x00000000
        /*3108*/ 	.short	0x0101
        /*310a*/ 	.byte	0x15
	.zero		1


	//   ....[101]....
        /*310c*/ 	.word	0x000140b0
        /*3110*/ 	.word	0x000000ff
        /*3114*/ 	.word	0x00000068
        /*3118*/ 	.short	0x010a
        /*311a*/ 	.byte	0x0d
	.zero		1


	//   ....[102]....
        /*311c*/ 	.word	0x000141b0
        /*3120*/ 	.word	0x000000ff
        /*3124*/ 	.word	0x00000048
        /*3128*/ 	.short	0x010b
        /*312a*/ 	.byte	0x0d
	.zero		1


	//   ....[103]....
        /*312c*/ 	.word	0x00014200
        /*3130*/ 	.word	0x000000ff
        /*3134*/ 	.word	0x00000000
        /*3138*/ 	.short	0x0101
        /*313a*/ 	.byte	0x16
	.zero		1


	//   ....[104]....
        /*313c*/ 	.word	0x00014900
        /*3140*/ 	.word	0x00000000
        /*3144*/ 	.word	0x00000050
        /*3148*/ 	.short	0x010a
        /*314a*/ 	.byte	0x3f
	.zero		1


	//   ....[105]....
        /*314c*/ 	.word	0x00014940
        /*3150*/ 	.word	0x00000000
        /*3154*/ 	.word	0x00000058
        /*3158*/ 	.short	0x010a
        /*315a*/ 	.byte	0x3f
	.zero		1


	//   ....[106]....
        /*315c*/ 	.word	0x00014980
        /*3160*/ 	.word	0x00000000
        /*3164*/ 	.word	0x00000060
        /*3168*/ 	.short	0x010a
        /*316a*/ 	.byte	0x3f
	.zero		1


	//   ....[107]....
        /*316c*/ 	.word	0x000149e0
        /*3170*/ 	.word	0x00000000
        /*3174*/ 	.word	0x00000068
        /*3178*/ 	.short	0x010a
        /*317a*/ 	.byte	0x3f
	.zero		1


	//   ....[108]....
        /*317c*/ 	.word	0x00014d20
        /*3180*/ 	.word	0x0000000d
        /*3184*/ 	.word	0x00000018
        /*3188*/ 	.short	0x010a
        /*318a*/ 	.byte	0x3f
	.zero		1


	//   ....[109]....
        /*318c*/ 	.word	0x00015070
        /*3190*/ 	.word	0x00000002
        /*3194*/ 	.word	0x00000078
        /*3198*/ 	.short	0x0101
        /*319a*/ 	.byte	0x3f
	.zero		1


	//   ....[110]....
        /*319c*/ 	.word	0x00015820
        /*31a0*/ 	.word	0x00000005
        /*31a4*/ 	.word	0x00000000
        /*31a8*/ 	.short	0x010a
        /*31aa*/ 	.byte	0x3f
	.zero		1


	//   ....[111]....
        /*31ac*/ 	.word	0x000158b0
        /*31b0*/ 	.word	0x00000007
        /*31b4*/ 	.word	0x00000000
        /*31b8*/ 	.short	0x010a
        /*31ba*/ 	.byte	0x3f
	.zero		1


	//   ....[112]....
        /*31bc*/ 	.word	0x00015940
        /*31c0*/ 	.word	0x00000003
        /*31c4*/ 	.word	0x00000000
        /*31c8*/ 	.short	0x010a
        /*31ca*/ 	.byte	0x3f
	.zero		1


	//   ....[113]....
        /*31cc*/ 	.word	0x000159a0
        /*31d0*/ 	.word	0x00000003
        /*31d4*/ 	.word	0x00000000
        /*31d8*/ 	.short	0x010a
        /*31da*/ 	.byte	0x3f
	.zero		1


	//   ....[114]....
        /*31dc*/ 	.word	0x00015a00
        /*31e0*/ 	.word	0x00000004
        /*31e4*/ 	.word	0x00000000
        /*31e8*/ 	.short	0x010a
        /*31ea*/ 	.byte	0x3f
	.zero		1


	//   ....[115]....
        /*31ec*/ 	.word	0x00015a60
        /*31f0*/ 	.word	0x00000003
        /*31f4*/ 	.word	0x00000030
        /*31f8*/ 	.short	0x010a
        /*31fa*/ 	.byte	0x3f
	.zero		1


	//   ....[116]....
        /*31fc*/ 	.word	0x00015ab0
        /*3200*/ 	.word	0x0000000b
        /*3204*/ 	.word	0x00000030
        /*3208*/ 	.short	0x010a
        /*320a*/ 	.byte	0x3f
	.zero		1


	//   ....[117]....
        /*320c*/ 	.word	0x00015b00
        /*3210*/ 	.word	0x0000000b
        /*3214*/ 	.word	0x00000030
        /*3218*/ 	.short	0x010a
        /*321a*/ 	.byte	0x3f
	.zero		1


	//   ....[118]....
        /*321c*/ 	.word	0x00015b50
        /*3220*/ 	.word	0x00000018
        /*3224*/ 	.word	0x00000030
        /*3228*/ 	.short	0x010a
        /*322a*/ 	.byte	0x3f
	.zero		1


	//   ....[119]....
        /*322c*/ 	.word	0x00015ba0
        /*3230*/ 	.word	0x00000019
        /*3234*/ 	.word	0x00000030
        /*3238*/ 	.short	0x010a
        /*323a*/ 	.byte	0x3f
	.zero		1


	//   ....[120]....
        /*323c*/ 	.word	0x00015bf0
        /*3240*/ 	.word	0x0000001a
        /*3244*/ 	.word	0x00000030
        /*3248*/ 	.short	0x010a
        /*324a*/ 	.byte	0x3f
	.zero		1


	//   ....[121]....
        /*324c*/ 	.word	0x00015c40
        /*3250*/ 	.word	0x00000018
        /*3254*/ 	.word	0x00000030
        /*3258*/ 	.short	0x010a
        /*325a*/ 	.byte	0x3f
	.zero		1


	//   ....[122]....
        /*325c*/ 	.word	0x00015c90
        /*3260*/ 	.word	0x00000018
        /*3264*/ 	.word	0x00000030
        /*3268*/ 	.short	0x010a
        /*326a*/ 	.byte	0x3f
	.zero		1


	//   ....[123]....
        /*326c*/ 	.word	0x00015ce0
        /*3270*/ 	.word	0x00000018
        /*3274*/ 	.word	0x00000030
        /*3278*/ 	.short	0x010a
        /*327a*/ 	.byte	0x3f
	.zero		1


	//   ....[124]....
        /*327c*/ 	.word	0x00015d30
        /*3280*/ 	.word	0x00000018
        /*3284*/ 	.word	0x00000030
        /*3288*/ 	.short	0x010a
        /*328a*/ 	.byte	0x3f
	.zero		1


	//   ....[125]....
        /*328c*/ 	.word	0x00015d80
        /*3290*/ 	.word	0x00000018
        /*3294*/ 	.word	0x00000030
        /*3298*/ 	.short	0x010a
        /*329a*/ 	.byte	0x3f
	.zero		1


	//   ....[126]....
        /*329c*/ 	.word	0x00015dd0
        /*32a0*/ 	.word	0x00000018
        /*32a4*/ 	.word	0x00000030
        /*32a8*/ 	.short	0x010a
        /*32aa*/ 	.byte	0x3f
	.zero		1


	//   ....[127]....
        /*32ac*/ 	.word	0x00015e20
        /*32b0*/ 	.word	0x00000018
        /*32b4*/ 	.word	0x00000030
        /*32b8*/ 	.short	0x010a
        /*32ba*/ 	.byte	0x3f
	.zero		1


	//   ....[128]....
        /*32bc*/ 	.word	0x00015e70
        /*32c0*/ 	.word	0x00000018
        /*32c4*/ 	.word	0x00000030
        /*32c8*/ 	.short	0x010a
        /*32ca*/ 	.byte	0x3f
	.zero		1


	//   ....[129]....
        /*32cc*/ 	.word	0x00015ec0
        /*32d0*/ 	.word	0x00000018
        /*32d4*/ 	.word	0x00000030
        /*32d8*/ 	.short	0x010a
        /*32da*/ 	.byte	0x3f
	.zero		1


	//   ....[130]....
        /*32dc*/ 	.word	0x00015f10
        /*32e0*/ 	.word	0x00000018
        /*32e4*/ 	.word	0x00000030
        /*32e8*/ 	.short	0x010a
        /*32ea*/ 	.byte	0x3f
	.zero		1


	//   ....[131]....
        /*32ec*/ 	.word	0x00015f70
        /*32f0*/ 	.word	0x00000005
        /*32f4*/ 	.word	0x00000078
        /*32f8*/ 	.short	0x010a
        /*32fa*/ 	.byte	0x3f
	.zero		1


	//   ....[132]....
        /*32fc*/ 	.word	0x00015fd0
        /*3300*/ 	.word	0x00000003
        /*3304*/ 	.word	0x00000050
        /*3308*/ 	.short	0x010a
        /*330a*/ 	.byte	0x3f
	.zero		1


	//   ....[133]....
        /*330c*/ 	.word	0x00016030
        /*3310*/ 	.word	0x00000003
        /*3314*/ 	.word	0x00000058
        /*3318*/ 	.short	0x010a
        /*331a*/ 	.byte	0x3f
	.zero		1


	//   ....[134]....
        /*331c*/ 	.word	0x00016090
        /*3320*/ 	.word	0x00000003
        /*3324*/ 	.word	0x00000060
        /*3328*/ 	.short	0x010a
        /*332a*/ 	.byte	0x3f
	.zero		1


	//   ....[135]....
        /*332c*/ 	.word	0x000160f0
        /*3330*/ 	.word	0x00000003
        /*3334*/ 	.word	0x00000068
        /*3338*/ 	.short	0x010a
        /*333a*/ 	.byte	0x3f
	.zero		1


	//   ....[136]....
        /*333c*/ 	.word	0x00016150
        /*3340*/ 	.word	0x00000004
        /*3344*/ 	.word	0x00000050
        /*3348*/ 	.short	0x010a
        /*334a*/ 	.byte	0x3f
	.zero		1


	//   ....[137]....
        /*334c*/ 	.word	0x000161b0
        /*3350*/ 	.word	0x00000004
        /*3354*/ 	.word	0x00000058
        /*3358*/ 	.short	0x010a
        /*335a*/ 	.byte	0x3f
	.zero		1


	//   ....[138]....
        /*335c*/ 	.word	0x00016210
        /*3360*/ 	.word	0x00000004
        /*3364*/ 	.word	0x00000060
        /*3368*/ 	.short	0x010a
        /*336a*/ 	.byte	0x3f
	.zero		1


	//   ....[139]....
        /*336c*/ 	.word	0x00016270
        /*3370*/ 	.word	0x00000004
        /*3374*/ 	.word	0x00000068
        /*3378*/ 	.short	0x010a
        /*337a*/ 	.byte	0x3f
	.zero		1


	//   ....[140]....
        /*337c*/ 	.word	0x000162d0
        /*3380*/ 	.word	0x00000005
        /*3384*/ 	.word	0x00000050
        /*3388*/ 	.short	0x010a
        /*338a*/ 	.byte	0x3f
	.zero		1


	//   ....[141]....
        /*338c*/ 	.word	0x00016330
        /*3390*/ 	.word	0x00000005
        /*3394*/ 	.word	0x00000058
        /*3398*/ 	.short	0x010a
        /*339a*/ 	.byte	0x3f
	.zero		1


	//   ....[142]....
        /*339c*/ 	.word	0x00016390
        /*33a0*/ 	.word	0x00000005
        /*33a4*/ 	.word	0x00000060
        /*33a8*/ 	.short	0x010a
        /*33aa*/ 	.byte	0x3f
	.zero		1


	//   ....[143]....
        /*33ac*/ 	.word	0x000163f0
        /*33b0*/ 	.word	0x00000005
        /*33b4*/ 	.word	0x00000068
        /*33b8*/ 	.short	0x010a
        /*33ba*/ 	.byte	0x3f
	.zero		1


	//   ....[144]....
        /*33bc*/ 	.word	0x00016450
        /*33c0*/ 	.word	0x00000002
        /*33c4*/ 	.word	0x00000050
        /*33c8*/ 	.short	0x010a
        /*33ca*/ 	.byte	0x3f
	.zero		1


	//   ....[145]....
        /*33cc*/ 	.word	0x000164b0
        /*33d0*/ 	.word	0x00000002
        /*33d4*/ 	.word	0x00000058
        /*33d8*/ 	.short	0x010a
        /*33da*/ 	.byte	0x3f
	.zero		1


	//   ....[146]....
        /*33dc*/ 	.word	0x00016510
        /*33e0*/ 	.word	0x00000002
        /*33e4*/ 	.word	0x00000060
        /*33e8*/ 	.short	0x010a
        /*33ea*/ 	.byte	0x3f
	.zero		1


	//   ....[147]....
        /*33ec*/ 	.word	0x00016570
        /*33f0*/ 	.word	0x00000002
        /*33f4*/ 	.word	0x00000068
        /*33f8*/ 	.short	0x010a
        /*33fa*/ 	.byte	0x3f
	.zero		1


	//   ....[148]....
        /*33fc*/ 	.word	0x000165c0
        /*3400*/ 	.word	0x00000000
        /*3404*/ 	.word	0x00000050
        /*3408*/ 	.short	0x010a
        /*340a*/ 	.byte	0x3f
	.zero		1


	//   ....[149]....
        /*340c*/ 	.word	0x00016610
        /*3410*/ 	.word	0x00000000
        /*3414*/ 	.word	0x00000058
        /*3418*/ 	.short	0x010a
        /*341a*/ 	.byte	0x3f
	.zero		1


	//   ....[150]....
        /*341c*/ 	.word	0x00016660
        /*3420*/ 	.word	0x00000000
        /*3424*/ 	.word	0x00000060
        /*3428*/ 	.short	0x010a
        /*342a*/ 	.byte	0x3f
	.zero		1


	//   ....[151]....
        /*342c*/ 	.word	0x00016730
        /*3430*/ 	.word	0x0000000d
        /*3434*/ 	.word	0x00000018
        /*3438*/ 	.short	0x010a
        /*343a*/ 	.byte	0x3f
	.zero		1


	//   ....[152]....
        /*343c*/ 	.word	0x00016800
        /*3440*/ 	.word	0x00000005
        /*3444*/ 	.word	0x00000000
        /*3448*/ 	.short	0x010a
        /*344a*/ 	.byte	0x3f
	.zero		1


	//   ....[153]....
        /*344c*/ 	.word	0x00016850
        /*3450*/ 	.word	0x00000007
        /*3454*/ 	.word	0x00000000
        /*3458*/ 	.short	0x010a
        /*345a*/ 	.byte	0x3f
	.zero		1


	//----- nvinfo : EIATTR_NUM_MBARRIERS
	.align		4
.L_40:
        /*345c*/ 	.byte	0x03, 0x38
        /*345e*/ 	.short	0x0010


	//----- nvinfo : EIATTR_EXIT_INSTR_OFFSETS
	.align		4
        /*3460*/ 	.byte	0x04, 0x1c
        /*3462*/ 	.short	(.L_42 - .L_41)


	//   ....[0]....
.L_41:
        /*3464*/ 	.word	0x00015990


	//----- nvinfo : EIATTR_MAX_THREADS
	.align		4
.L_42:
        /*3468*/ 	.byte	0x04, 0x05
        /*346a*/ 	.short	(.L_44 - .L_43)
.L_43:
        /*346c*/ 	.word	0x00000180
        /*3470*/ 	.word	0x00000001
        /*3474*/ 	.word	0x00000001


	//----- nvinfo : EIATTR_CRS_STACK_SIZE
	.align		4
.L_44:
        /*3478*/ 	.byte	0x04, 0x1e
        /*347a*/ 	.short	(.L_46 - .L_45)
.L_45:
        /*347c*/ 	.word	0x00000000


	//----- nvinfo : EIATTR_CBANK_PARAM_SIZE
	.align		4
.L_46:
        /*3480*/ 	.byte	0x03, 0x19
        /*3482*/ 	.short	0x0770


	//----- nvinfo : EIATTR_PARAM_CBANK
	.align		4
        /*3484*/ 	.byte	0x04, 0x0a
        /*3486*/ 	.short	(.L_48 - .L_47)
	.align		4
.L_47:
        /*3488*/ 	.word	index@(.nv.constant0._ZN7cutlass13device_kernelINS_4gemm6kernel13GemmUniversalIN4cute5tupleIJiiiiEEENS1_10collective13CollectiveMmaINS1_34MainloopSm90TmaGmmaWarpSpecializedILi3ENS5_IJNS4_1CILi1EEESB_SB_EEENS1_35KernelTmaWarpSpecializedCooperativeEEENS5_IJNSA_ILi256EEESF_NSA_ILi64EEEEEENS_10bfloat16_tENS5_IJlSB_lEEESI_SJ_NS4_8TiledMMAINS4_8MMA_AtomIJNS4_4SM904GMMA28MMA_64x256x16_F32BF16BF16_SSILNSN_5MajorE0ELSP_0ELNSN_7ScaleInE1ELSQ_1EEEEEENS4_6LayoutINS5_IJNSA_ILi2EEESB_SB_EEENS5_IJSB_NSA_ILi0EEESW_EEEEENS5_IJNS4_10UnderscoreESZ_SZ_EEEEENS4_13SM90_TMA_LOADENS4_14ComposedLayoutINS4_7SwizzleILi3ELi4ELi3EEENS4_18smem_ptr_flag_bitsILi16EEENST_INS5_IJNSA_ILi8EEESG_EEENS5_IJSG_SB_EEEEEEEvNS4_8identityES12_S1C_vS1D_EENS_8epilogue10collective18CollectiveEpilogueINS1F_22Sm90TmaWarpSpecializedILi4ELi2ELi16ELb1ELb0EEEJSH_NS5_IJNSA_ILi128EEENSA_ILi32EEEEEESI_SJ_SI_SJ_NS1F_6fusion15FusionCallbacksIS1J_NS1N_13LinCombEltActINS1F_6thread4ReLuESI_fSI_fLNS_15FloatRoundStyleE2EEESH_S1M_JEEES12_NS13_INS14_ILi2ELi4ELi3EEES17_NST_INS5_IJS18_S1L_EEENS5_IJS1L_SB_EEEEEEENS4_17SM75_U32x4_LDSM_NENS4_14SM90_TMA_STOREES1Z_NS4_17SM90_U32x4_STSM_NENS4_9Copy_AtomIJS22_NS_6half_tEEEEvEEEvvEEEEvNT_6ParamsE)
        /*348c*/ 	.short	0x0210
        /*348e*/ 	.short	0x0770


	//----- nvinfo : EIATTR_SW_WAR
	.align		4
.L_48:
        /*3490*/ 	.byte	0x04, 0x36
        /*3492*/ 	.short	(.L_50 - .L_49)
.L_49:
        /*3494*/ 	.word	0x00000008
.L_50:


//--------------------- .nv.callgraph             --------------------------
	.section	.nv.callgraph,"",@"SHT_CUDA_CALLGRAPH"
	.align	4
	.sectionentsize	8
	.align		4
        /*0000*/ 	.word	0x00000000
	.align		4
        /*0004*/ 	.word	0xffffffff
	.align		4
        /*0008*/ 	.word	index@(_ZN7cutlass13device_kernelINS_4gemm6kernel13GemmUniversalIN4cute5tupleIJiiiiEEENS1_10collective13CollectiveMmaINS1_34MainloopSm90TmaGmmaWarpSpecializedILi3ENS5_IJNS4_1CILi1EEESB_SB_EEENS1_35KernelTmaWarpSpecializedCooperativeEEENS5_IJNSA_ILi256EEESF_NSA_ILi64EEEEEENS_10bfloat16_tENS5_IJlSB_lEEESI_SJ_NS4_8TiledMMAINS4_8MMA_AtomIJNS4_4SM904GMMA28MMA_64x256x16_F32BF16BF16_SSILNSN_5MajorE0ELSP_0ELNSN_7ScaleInE1ELSQ_1EEEEEENS4_6LayoutINS5_IJNSA_ILi2EEESB_SB_EEENS5_IJSB_NSA_ILi0EEESW_EEEEENS5_IJNS4_10UnderscoreESZ_SZ_EEEEENS4_13SM90_TMA_LOADENS4_14ComposedLayoutINS4_7SwizzleILi3ELi4ELi3EEENS4_18smem_ptr_flag_bitsILi16EEENST_INS5_IJNSA_ILi8EEESG_EEENS5_IJSG_SB_EEEEEEEvNS4_8identityES12_S1C_vS1D_EENS_8epilogue10collective18CollectiveEpilogueINS1F_22Sm90TmaWarpSpecializedILi4ELi2ELi16ELb1ELb0EEEJSH_NS5_IJNSA_ILi128EEENSA_ILi32EEEEEESI_SJ_SI_SJ_NS1F_6fusion15FusionCallbacksIS1J_NS1N_13LinCombEltActINS1F_6thread4ReLuESI_fSI_fLNS_15FloatRoundStyleE2EEESH_S1M_JEEES12_NS13_INS14_ILi2ELi4ELi3EEES17_NST_INS5_IJS18_S1L_EEENS5_IJS1L_SB_EEEEEEENS4_17SM75_U32x4_LDSM_NENS4_14SM90_TMA_STOREES1Z_NS4_17SM90_U32x4_STSM_NENS4_9Copy_AtomIJS22_NS_6half_tEEEEvEEEvvEEEEvNT_6ParamsE)
	.align		4
        /*000c*/ 	.word	index@(__assertfail)
	.align		4
        /*0010*/ 	.word	0x00000000
	.align		4
        /*0014*/ 	.word	0xfffffffe
	.align		4
        /*0018*/ 	.word	0x00000000
	.align		4
        /*001c*/ 	.word	0xfffffffd
	.align		4
        /*0020*/ 	.word	0x00000000
	.align		4
        /*0024*/ 	.word	0xfffffffc


//--------------------- .nv.constant4             --------------------------
	.section	.nv.constant4,"a",@progbits
	.align	8
	.align		8
.nv.constant4:
        /*0000*/ 	.dword	__assertfail
	.align		8
        /*0008*/ 	.dword	__unnamed_1
	.align		8
        /*0010*/ 	.dword	__unnamed_2
	.align		8
        /*0018*/ 	.dword	_ZN39_INTERNAL_8ba3a3c8_4_k_cu_6606b37d_31234cuda3std3__45__cpo5beginE
	.align		8
        /*0020*/ 	.dword	_ZN39_INTERNAL_8ba3a3c8_4_k_cu_6606b37d_31234cuda3std3__45__cpo3endE
	.align		8
        /*0028*/ 	.dword	_ZN39_INTERNAL_8ba3a3c8_4_k_cu_6606b37d_31234cuda3std3__45__cpo6cbeginE
	.align		8
        /*0030*/ 	.dword	_ZN39_INTERNAL_8ba3a3c8_4_k_cu_6606b37d_31234cuda3std3__45__cpo4cendE
	.align		8
        /*0038*/ 	.dword	_ZN39_INTERNAL_8ba3a3c8_4_k_cu_6606b37d_31234cuda3std3__441_GLOBAL__N__8ba3a3c8_4_k_cu_6606b37d_31236ignoreE
	.align		8
        /*0040*/ 	.dword	_ZN39_INTERNAL_8ba3a3c8_4_k_cu_6606b37d_31234cuda3std3__419piecewise_constructE
	.align		8
        /*0048*/ 	.dword	_ZN39_INTERNAL_8ba3a3c8_4_k_cu_6606b37d_31234cuda3std3__48in_placeE
	.align		8
        /*0050*/ 	.dword	_ZN39_INTERNAL_8ba3a3c8_4_k_cu_6606b37d_31234cuda3std6ranges3__45__cpo4swapE
	.align		8
        /*0058*/ 	.dword	_ZN39_INTERNAL_8ba3a3c8_4_k_cu_6606b37d_31234cuda3std6ranges3__45__cpo9iter_moveE
	.align		8
        /*0060*/ 	.dword	_ZN39_INTERNAL_8ba3a3c8_4_k_cu_6606b37d_31234cute7productE
	.align		8
        /*0068*/ 	.dword	_ZN39_INTERNAL_8ba3a3c8_4_k_cu_6606b37d_31234cute1_E
	.align		8
        /*0070*/ 	.dword	$str$22
	.align		8
        /*0078*/ 	.dword	$str$23
	.align		8
        /*0080*/ 	.dword	$str$26
	.align		8
        /*0088*/ 	.dword	$str$27


//--------------------- .text._ZN7cutlass13device_kernelINS_4gemm6kernel13GemmUniversalIN4cute5tupleIJiiiiEEENS1_10collective13CollectiveMmaINS1_34MainloopSm90TmaGmmaWarpSpecializedILi3ENS5_IJNS4_1CILi1EEESB_SB_EEENS1_35KernelTmaWarpSpecializedCooperativeEEENS5_IJNSA_ILi256EEESF_NSA_ILi64EEEEEENS_10bfloat16_tENS5_IJlSB_lEEESI_SJ_NS4_8TiledMMAINS4_8MMA_AtomIJNS4_4SM904GMMA28MMA_64x256x16_F32BF16BF16_SSILNSN_5MajorE0ELSP_0ELNSN_7ScaleInE1ELSQ_1EEEEEENS4_6LayoutINS5_IJNSA_ILi2EEESB_SB_EEENS5_IJSB_NSA_ILi0EEESW_EEEEENS5_IJNS4_10UnderscoreESZ_SZ_EEEEENS4_13SM90_TMA_LOADENS4_14ComposedLayoutINS4_7SwizzleILi3ELi4ELi3EEENS4_18smem_ptr_flag_bitsILi16EEENST_INS5_IJNSA_ILi8EEESG_EEENS5_IJSG_SB_EEEEEEEvNS4_8identityES12_S1C_vS1D_EENS_8epilogue10collective18CollectiveEpilogueINS1F_22Sm90TmaWarpSpecializedILi4ELi2ELi16ELb1ELb0EEEJSH_NS5_IJNSA_ILi128EEENSA_ILi32EEEEEESI_SJ_SI_SJ_NS1F_6fusion15FusionCallbacksIS1J_NS1N_13LinCombEltActINS1F_6thread4ReLuESI_fSI_fLNS_15FloatRoundStyleE2EEESH_S1M_JEEES12_NS13_INS14_ILi2ELi4ELi3EEES17_NST_INS5_IJS18_S1L_EEENS5_IJS1L_SB_EEEEEEENS4_17SM75_U32x4_LDSM_NENS4_14SM90_TMA_STOREES1Z_NS4_17SM90_U32x4_STSM_NENS4_9Copy_AtomIJS22_NS_6half_tEEEEvEEEvvEEEEvNT_6ParamsE --------------------------
	.section	.text._ZN7cutlass13device_kernelINS_4gemm6kernel13GemmUniversalIN4cute5tupleIJiiiiEEENS1_10collective13CollectiveMmaINS1_34MainloopSm90TmaGmmaWarpSpecializedILi3ENS5_IJNS4_1CILi1EEESB_SB_EEENS1_35KernelTmaWarpSpecializedCooperativeEEENS5_IJNSA_ILi256EEESF_NSA_ILi64EEEEEENS_10bfloat16_tENS5_IJlSB_lEEESI_SJ_NS4_8TiledMMAINS4_8MMA_AtomIJNS4_4SM904GMMA28MMA_64x256x16_F32BF16BF16_SSILNSN_5MajorE0ELSP_0ELNSN_7ScaleInE1ELSQ_1EEEEEENS4_6LayoutINS5_IJNSA_ILi2EEESB_SB_EEENS5_IJSB_NSA_ILi0EEESW_EEEEENS5_IJNS4_10UnderscoreESZ_SZ_EEEEENS4_13SM90_TMA_LOADENS4_14ComposedLayoutINS4_7SwizzleILi3ELi4ELi3EEENS4_18smem_ptr_flag_bitsILi16EEENST_INS5_IJNSA_ILi8EEESG_EEENS5_IJSG_SB_EEEEEEEvNS4_8identityES12_S1C_vS1D_EENS_8epilogue10collective18CollectiveEpilogueINS1F_22Sm90TmaWarpSpecializedILi4ELi2ELi16ELb1ELb0EEEJSH_NS5_IJNSA_ILi128EEENSA_ILi32EEEEEESI_SJ_SI_SJ_NS1F_6fusion15FusionCallbacksIS1J_NS1N_13LinCombEltActINS1F_6thread4ReLuESI_fSI_fLNS_15FloatRoundStyleE2EEESH_S1M_JEEES12_NS13_INS14_ILi2ELi4ELi3EEES17_NST_INS5_IJS18_S1L_EEENS5_IJS1L_SB_EEEEEEENS4_17SM75_U32x4_LDSM_NENS4_14SM90_TMA_STOREES1Z_NS4_17SM90_U32x4_STSM_NENS4_9Copy_AtomIJS22_NS_6half_tEEEEvEEEvvEEEEvNT_6ParamsE,"ax",@progbits
	.align	128
.text._ZN7cutlass13device_kernelINS_4gemm6kernel13GemmUniversalIN4cute5tupleIJiiiiEEENS1_10collective13CollectiveMmaINS1_34MainloopSm90TmaGmmaWarpSpecializedILi3ENS5_IJNS4_1CILi1EEESB_SB_EEENS1_35KernelTmaWarpSpecializedCooperativeEEENS5_IJNSA_ILi256EEESF_NSA_ILi64EEEEEENS_10bfloat16_tENS5_IJlSB_lEEESI_SJ_NS4_8TiledMMAINS4_8MMA_AtomIJNS4_4SM904GMMA28MMA_64x256x16_F32BF16BF16_SSILNSN_5MajorE0ELSP_0ELNSN_7ScaleInE1ELSQ_1EEEEEENS4_6LayoutINS5_IJNSA_ILi2EEESB_SB_EEENS5_IJSB_NSA_ILi0EEESW_EEEEENS5_IJNS4_10UnderscoreESZ_SZ_EEEEENS4_13SM90_TMA_LOADENS4_14ComposedLayoutINS4_7SwizzleILi3ELi4ELi3EEENS4_18smem_ptr_flag_bitsILi16EEENST_INS5_IJNSA_ILi8EEESG_EEENS5_IJSG_SB_EEEEEEEvNS4_8identityES12_S1C_vS1D_EENS_8epilogue10collective18CollectiveEpilogueINS1F_22Sm90TmaWarpSpecializedILi4ELi2ELi16ELb1ELb0EEEJSH_NS5_IJNSA_ILi128EEENSA_ILi32EEEEEESI_SJ_SI_SJ_NS1F_6fusion15FusionCallbacksIS1J_NS1N_13LinCombEltActINS1F_6thread4ReLuESI_fSI_fLNS_15FloatRoundStyleE2EEESH_S1M_JEEES12_NS13_INS14_ILi2ELi4ELi3EEES17_NST_INS5_IJS18_S1L_EEENS5_IJS1L_SB_EEEEEEENS4_17SM75_U32x4_LDSM_NENS4_14SM90_TMA_STOREES1Z_NS4_17SM90_U32x4_STSM_NENS4_9Copy_AtomIJS22_NS_6half_tEEEEvEEEvvEEEEvNT_6ParamsE:
        .type           _ZN7cutlass13device_kernelINS_4gemm6kernel13GemmUniversalIN4cute5tupleIJiiiiEEENS1_10collective13CollectiveMmaINS1_34MainloopSm90TmaGmmaWarpSpecializedILi3ENS5_IJNS4_1CILi1EEESB_SB_EEENS1_35KernelTmaWarpSpecializedCooperativeEEENS5_IJNSA_ILi256EEESF_NSA_ILi64EEEEEENS_10bfloat16_tENS5_IJlSB_lEEESI_SJ_NS4_8TiledMMAINS4_8MMA_AtomIJNS4_4SM904GMMA28MMA_64x256x16_F32BF16BF16_SSILNSN_5MajorE0ELSP_0ELNSN_7ScaleInE1ELSQ_1EEEEEENS4_6LayoutINS5_IJNSA_ILi2EEESB_SB_EEENS5_IJSB_NSA_ILi0EEESW_EEEEENS5_IJNS4_10UnderscoreESZ_SZ_EEEEENS4_13SM90_TMA_LOADENS4_14ComposedLayoutINS4_7SwizzleILi3ELi4ELi3EEENS4_18smem_ptr_flag_bitsILi16EEENST_INS5_IJNSA_ILi8EEESG_EEENS5_IJSG_SB_EEEEEEEvNS4_8identityES12_S1C_vS1D_EENS_8epilogue10collective18CollectiveEpilogueINS1F_22Sm90TmaWarpSpecializedILi4ELi2ELi16ELb1ELb0EEEJSH_NS5_IJNSA_ILi128EEENSA_ILi32EEEEEESI_SJ_SI_SJ_NS1F_6fusion15FusionCallbacksIS1J_NS1N_13LinCombEltActINS1F_6thread4ReLuESI_fSI_fLNS_15FloatRoundStyleE2EEESH_S1M_JEEES12_NS13_INS14_ILi2ELi4ELi3EEES17_NST_INS5_IJS18_S1L_EEENS5_IJS1L_SB_EEEEEEENS4_17SM75_U32x4_LDSM_NENS4_14SM90_TMA_STOREES1Z_NS4_17SM90_U32x4_STSM_NENS4_9Copy_AtomIJS22_NS_6half_tEEEEvEEEvvEEEEvNT_6ParamsE,@function
        .size           _ZN7cutlass13device_kernelINS_4gemm6kernel13GemmUniversalIN4cute5tupleIJiiiiEEENS1_10collective13CollectiveMmaINS1_34MainloopSm90TmaGmmaWarpSpecializedILi3ENS5_IJNS4_1CILi1EEESB_SB_EEENS1_35KernelTmaWarpSpecializedCooperativeEEENS5_IJNSA_ILi256EEESF_NSA_ILi64EEEEEENS_10bfloat16_tENS5_IJlSB_lEEESI_SJ_NS4_8TiledMMAINS4_8MMA_AtomIJNS4_4SM904GMMA28MMA_64x256x16_F32BF16BF16_SSILNSN_5MajorE0ELSP_0ELNSN_7ScaleInE1ELSQ_1EEEEEENS4_6LayoutINS5_IJNSA_ILi2EEESB_SB_EEENS5_IJSB_NSA_ILi0EEESW_EEEEENS5_IJNS4_10UnderscoreESZ_SZ_EEEEENS4_13SM90_TMA_LOADENS4_14ComposedLayoutINS4_7SwizzleILi3ELi4ELi3EEENS4_18smem_ptr_flag_bitsILi16EEENST_INS5_IJNSA_ILi8EEESG_EEENS5_IJSG_SB_EEEEEEEvNS4_8identityES12_S1C_vS1D_EENS_8epilogue10collective18CollectiveEpilogueINS1F_22Sm90TmaWarpSpecializedILi4ELi2ELi16ELb1ELb0EEEJSH_NS5_IJNSA_ILi128EEENSA_ILi32EEEEEESI_SJ_SI_SJ_NS1F_6fusion15FusionCallbacksIS1J_NS1N_13LinCombEltActINS1F_6thread4ReLuESI_fSI_fLNS_15FloatRoundStyleE2EEESH_S1M_JEEES12_NS13_INS14_ILi2ELi4ELi3EEES17_NST_INS5_IJS18_S1L_EEENS5_IJS1L_SB_EEEEEEENS4_17SM75_U32x4_LDSM_NENS4_14SM90_TMA_STOREES1Z_NS4_17SM90_U32x4_STSM_NENS4_9Copy_AtomIJS22_NS_6half_tEEEEvEEEvvEEEEvNT_6ParamsE,(.L_x_413 - _ZN7cutlass13device_kernelINS_4gemm6kernel13GemmUniversalIN4cute5tupleIJiiiiEEENS1_10collective13CollectiveMmaINS1_34MainloopSm90TmaGmmaWarpSpecializedILi3ENS5_IJNS4_1CILi1EEESB_SB_EEENS1_35KernelTmaWarpSpecializedCooperativeEEENS5_IJNSA_ILi256EEESF_NSA_ILi64EEEEEENS_10bfloat16_tENS5_IJlSB_lEEESI_SJ_NS4_8TiledMMAINS4_8MMA_AtomIJNS4_4SM904GMMA28MMA_64x256x16_F32BF16BF16_SSILNSN_5MajorE0ELSP_0ELNSN_7ScaleInE1ELSQ_1EEEEEENS4_6LayoutINS5_IJNSA_ILi2EEESB_SB_EEENS5_IJSB_NSA_ILi0EEESW_EEEEENS5_IJNS4_10UnderscoreESZ_SZ_EEEEENS4_13SM90_TMA_LOADENS4_14ComposedLayoutINS4_7SwizzleILi3ELi4ELi3EEENS4_18smem_ptr_flag_bitsILi16EEENST_INS5_IJNSA_ILi8EEESG_EEENS5_IJSG_SB_EEEEEEEvNS4_8identityES12_S1C_vS1D_EENS_8epilogue10collective18CollectiveEpilogueINS1F_22Sm90TmaWarpSpecializedILi4ELi2ELi16ELb1ELb0EEEJSH_NS5_IJNSA_ILi128EEENSA_ILi32EEEEEESI_SJ_SI_SJ_NS1F_6fusion15FusionCallbacksIS1J_NS1N_13LinCombEltActINS1F_6thread4ReLuESI_fSI_fLNS_15FloatRoundStyleE2EEESH_S1M_JEEES12_NS13_INS14_ILi2ELi4ELi3EEES17_NST_INS5_IJS18_S1L_EEENS5_IJS1L_SB_EEEEEEENS4_17SM75_U32x4_LDSM_NENS4_14SM90_TMA_STOREES1Z_NS4_17SM90_U32x4_STSM_NENS4_9Copy_AtomIJS22_NS_6half_tEEEEvEEEvvEEEEvNT_6ParamsE)
        .other          _ZN7cutlass13device_kernelINS_4gemm6kernel13GemmUniversalIN4cute5tupleIJiiiiEEENS1_10collective13CollectiveMmaINS1_34MainloopSm90TmaGmmaWarpSpecializedILi3ENS5_IJNS4_1CILi1EEESB_SB_EEENS1_35KernelTmaWarpSpecializedCooperativeEEENS5_IJNSA_ILi256EEESF_NSA_ILi64EEEEEENS_10bfloat16_tENS5_IJlSB_lEEESI_SJ_NS4_8TiledMMAINS4_8MMA_AtomIJNS4_4SM904GMMA28MMA_64x256x16_F32BF16BF16_SSILNSN_5MajorE0ELSP_0ELNSN_7ScaleInE1ELSQ_1EEEEEENS4_6LayoutINS5_IJNSA_ILi2EEESB_SB_EEENS5_IJSB_NSA_ILi0EEESW_EEEEENS5_IJNS4_10UnderscoreESZ_SZ_EEEEENS4_13SM90_TMA_LOADENS4_14ComposedLayoutINS4_7SwizzleILi3ELi4ELi3EEENS4_18smem_ptr_flag_bitsILi16EEENST_INS5_IJNSA_ILi8EEESG_EEENS5_IJSG_SB_EEEEEEEvNS4_8identityES12_S1C_vS1D_EENS_8epilogue10collective18CollectiveEpilogueINS1F_22Sm90TmaWarpSpecializedILi4ELi2ELi16ELb1ELb0EEEJSH_NS5_IJNSA_ILi128EEENSA_ILi32EEEEEESI_SJ_SI_SJ_NS1F_6fusion15FusionCallbacksIS1J_NS1N_13LinCombEltActINS1F_6thread4ReLuESI_fSI_fLNS_15FloatRoundStyleE2EEESH_S1M_JEEES12_NS13_INS14_ILi2ELi4ELi3EEES17_NST_INS5_IJS18_S1L_EEENS5_IJS1L_SB_EEEEEEENS4_17SM75_U32x4_LDSM_NENS4_14SM90_TMA_STOREES1Z_NS4_17SM90_U32x4_STSM_NENS4_9Copy_AtomIJS22_NS_6half_tEEEEvEEEvvEEEEvNT_6ParamsE,@"STO_CUDA_ENTRY STV_DEFAULT"
_ZN7cutlass13device_kernelINS_4gemm6kernel13GemmUniversalIN4cute5tupleIJiiiiEEENS1_10collective13CollectiveMmaINS1_34MainloopSm90TmaGmmaWarpSpecializedILi3ENS5_IJNS4_1CILi1EEESB_SB_EEENS1_35KernelTmaWarpSpecializedCooperativeEEENS5_IJNSA_ILi256EEESF_NSA_ILi64EEEEEENS_10bfloat16_tENS5_IJlSB_lEEESI_SJ_NS4_8TiledMMAINS4_8MMA_AtomIJNS4_4SM904GMMA28MMA_64x256x16_F32BF16BF16_SSILNSN_5MajorE0ELSP_0ELNSN_7ScaleInE1ELSQ_1EEEEEENS4_6LayoutINS5_IJNSA_ILi2EEESB_SB_EEENS5_IJSB_NSA_ILi0EEESW_EEEEENS5_IJNS4_10UnderscoreESZ_SZ_EEEEENS4_13SM90_TMA_LOADENS4_14ComposedLayoutINS4_7SwizzleILi3ELi4ELi3EEENS4_18smem_ptr_flag_bitsILi16EEENST_INS5_IJNSA_ILi8EEESG_EEENS5_IJSG_SB_EEEEEEEvNS4_8identityES12_S1C_vS1D_EENS_8epilogue10collective18CollectiveEpilogueINS1F_22Sm90TmaWarpSpecializedILi4ELi2ELi16ELb1ELb0EEEJSH_NS5_IJNSA_ILi128EEENSA_ILi32EEEEEESI_SJ_SI_SJ_NS1F_6fusion15FusionCallbacksIS1J_NS1N_13LinCombEltActINS1F_6thread4ReLuESI_fSI_fLNS_15FloatRoundStyleE2EEESH_S1M_JEEES12_NS13_INS14_ILi2ELi4ELi3EEES17_NST_INS5_IJS18_S1L_EEENS5_IJS1L_SB_EEEEEEENS4_17SM75_U32x4_LDSM_NENS4_14SM90_TMA_STOREES1Z_NS4_17SM90_U32x4_STSM_NENS4_9Copy_AtomIJS22_NS_6half_tEEEEvEEEvvEEEEvNT_6ParamsE:
[----:B------:R-:W1:Y:S02]  /*0000*/  LDC R1, c[0x0][0x28] ;  /* 0x00000a00ff017b82 */ /* 0x000e640000000800 */
[----:B-1----:R-:W-:Y:S01]  /*0010*/  VIADD R1, R1, 0xfffff858 ;  /* 0xfffff85801017836 */ /* 0x002fe20000000000 */
[----:B------:R-:W1:Y:S05]  /*0020*/  S2R R2, SR_TID.X ;  /* 0x0000000000027919 */ /* 0x000e6a0000002100 */
[----:B------:R-:W2:Y:S01]  /*0030*/  LDC.64 R6, c[0x0][0x588] ;  /* 0x00016200ff067b82 */ /* 0x000ea20000000a00 */
[----:B------:R-:W-:Y:S01]  /*0040*/  ELECT P0, URZ, PT ;  /* 0x00000000003f782f */ /* 0x000fe20003800000 */
[----:B------:R-:W-:Y:S01]  /*0050*/  BSSY B0, `(.L_x_0) ;  /* 0x0000016000007945 */ /* 0x000fe20003800000 */
[----:B-1----:R-:W-:-:S02]  /*0060*/  SHF.R.U32.HI R9, RZ, 0x5, R2 ;  /* 0x00000005ff097819 */ /* 0x002fc40000011602 */
[----:B------:R-:W-:-:S03]  /*0070*/  SHF.R.U32.HI R2, RZ, 0x7, R2 ;  /* 0x00000007ff027819 */ /* 0x000fc60000011602 */
[----:B------:R-:W1:Y:S04]  /*0080*/  SHFL.IDX PT, R0, R9, RZ, 0x1f ;  /* 0x00001fff09007589 */ /* 0x000e6800000e0000 */
[----:B------:R3:W4:Y:S01]  /*0090*/  SHFL.IDX PT, R10, R2, RZ, 0x1f ;  /* 0x00001fff020a7589 */ /* 0x00072200000e0000 */
[----:B-1----:R-:W-:Y:S02]  /*00a0*/  ISETP.NE.OR P0, PT, R0, RZ, !P0 ;  /* 0x000000ff0000720c */ /* 0x002fe40004705670 */
[----:B------:R-:W-:-:S11]  /*00b0*/  SHF.R.S32.HI R3, RZ, 0x1f, R0 ;  /* 0x0000001fff037819 */ /* 0x000fd60000011400 */
[----:B--234-:R-:W-:Y:S05]  /*00c0*/  @P0 BRA `(.L_x_1) ;  /* 0x0000000000380947 */ /* 0x01cfea0003800000 */
[----:B------:R-:W-:Y:S02]  /*00d0*/  ULDC.64 UR4, c[0x0][0x198] ;  /* 0x0000660000047ab9 */ /* 0x000fe40000000a00 */
[----:B------:R-:W-:Y:S02]  /*00e0*/  UIADD3 UR6, UP0, UR4, 0xf0, URZ ;  /* 0x000000f004067890 */ /* 0x000fe4000ff1e03f */
[----:B------:R-:W-:Y:S02]  /*00f0*/  UIADD3 UR8, UP1, UR4, 0x1f0, URZ ;  /* 0x000001f004087890 */ /* 0x000fe4000ff3e03f */
[----:B------:R-:W-:Y:S02]  /*0100*/  UIADD3 UR10, UP2, UR4, 0x3f0, URZ ;  /* 0x000003f0040a7890 */ /* 0x000fe4000ff5e03f */
[----:B------:R-:W-:Y:S02]  /*0110*/  UIADD3 UR4, UP3, UR4, 0x4f0, URZ ;  /* 0x000004f004047890 */ /* 0x000fe4000ff7e03f */
[----:B------:R-:W-:-:S02]  /*0120*/  UIADD3.X UR7, URZ, UR5, URZ, UP0, !UPT ;  /* 0x000000053f077290 */ /* 0x000fc400087fe43f */
[----:B------:R-:W-:Y:S02]  /*0130*/  UIADD3.X UR9, URZ, UR5, URZ, UP1, !UPT ;  /* 0x000000053f097290 */ /* 0x000fe40008ffe43f */
[----:B------:R-:W-:Y:S02]  /*0140*/  UIADD3.X UR11, URZ, UR5, URZ, UP2, !UPT ;  /* 0x000000053f0b7290 */ /* 0x000fe400097fe43f */
[----:B------:R-:W-:-:S03]  /*0150*/  UIADD3.X UR5, URZ, UR5, URZ, UP3, !UPT ;  /* 0x000000053f057290 */ /* 0x000fc60009ffe43f */
[----:B------:R1:W-:Y:S02]  /*0160*/  UTMACCTL.PF [UR6] ;  /* 0x00000000060079b9 */ /* 0x0003e40008040000 */
[----:B------:R1:W-:Y:S02]  /*0170*/  UTMACCTL.PF [UR8] ;  /* 0x00000000080079b9 */ /* 0x0003e40008040000 */
[----:B------:R1:W-:Y:S02]  /*0180*/  UTMACCTL.PF [UR10] ;  /* 0x000000000a0079b9 */ /* 0x0003e40008040000 */
[----:B------:R1:W-:Y:S02]  /*0190*/  UTMACCTL.PF [UR4] ;  /* 0x00000000040079b9 */ /* 0x0003e40008040000 */
[----:B-1----:R-:W-:Y:S01]  /*01a0*/  NOP ;  /* 0x0000000000007918 */ /* 0x002fe20000000000 */
.L_x_1:
[----:B------:R-:W-:Y:S05]  /*01b0*/  BSYNC B0 ;  /* 0x0000000000007941 */ /* 0x000fea0003800000 */
.L_x_0:
[----:B------:R-:W-:Y:S01]  /*01c0*/  ULDC.64 UR4, c[0x0][0x590] ;  /* 0x0001640000047ab9 */ /* 0x000fe20000000a00 */
[----:B------:R-:W-:Y:S01]  /*01d0*/  LEA.HI R3, R3, R0, RZ, 0x2 ;  /* 0x0000000003037211 */ /* 0x000fe200078f10ff */
[----:B------:R-:W-:Y:S01]  /*01e0*/  ULDC.64 UR54, c[0x0][0x208] ;  /* 0x0000820000367ab9 */ /* 0x000fe20000000a00 */
[----:B------:R-:W-:Y:S02]  /*01f0*/  ISETP.NE.U32.AND P2, PT, RZ, UR4, PT ;  /* 0x00000004ff007c0c */ /* 0x000fe4000bf45070 */
[----:B------:R-:W-:Y:S02]  /*0200*/  LOP3.LUT R3, R3, 0xfffffffc, RZ, 0xc0, !PT ;  /* 0xfffffffc03037812 */ /* 0x000fe400078ec0ff */
[----:B------:R-:W-:Y:S02]  /*0210*/  ISETP.NE.AND.EX P3, PT, RZ, UR5, PT, P2 ;  /* 0x00000005ff007c0c */ /* 0x000fe4000bf65320 */
[----:B------:R-:W-:Y:S01]  /*0220*/  PRMT R4, RZ, 0x7610, R4 ;  /* 0x00007610ff047816 */ /* 0x000fe20000000004 */
[----:B------:R-:W-:Y:S01]  /*0230*/  IMAD.IADD R0, R0, 0x1, -R3 ;  /* 0x0000000100007824 */ /* 0x000fe200078e0a03 */
[----:B------:R-:W-:Y:S01]  /*0240*/  MOV R2, R6 ;  /* 0x0000000600027202 */ /* 0x000fe20000000f00 */
[----:B------:R-:W-:-:S08]  /*0250*/  IMAD.MOV.U32 R3, RZ, RZ, R7 ;  /* 0x000000ffff037224 */ /* 0x000fd000078e0007 */
[----:B------:R-:W-:Y:S05]  /*0260*/  @P3 BRA `(.L_x_2) ;  /* 0x0000000000303947 */ /* 0x000fea0003800000 */
[----:B------:R-:W-:Y:S02]  /*0270*/  ULDC.64 UR6, c[0x0][0x588] ;  /* 0x0001620000067ab9 */ /* 0x000fe40000000a00 */
[----:B------:R-:W-:-:S04]  /*0280*/  ISETP.NE.U32.AND P0, PT, RZ, UR6, PT ;  /* 0x00000006ff007c0c */ /* 0x000fc8000bf05070 */
[----:B------:R-:W-:-:S13]  /*0290*/  ISETP.NE.AND.EX P0, PT, RZ, UR7, PT, P0 ;  /* 0x00000007ff007c0c */ /* 0x000fda000bf05300 */
[----:B------:R-:W-:Y:S05]  /*02a0*/  @!P0 BRA `(.L_x_3) ;  /* 0x0000000000108947 */ /* 0x000fea0003800000 */
[----:B------:R-:W2:Y:S02]  /*02b0*/  LDG.E R4, desc[UR54][R2.64] ;  /* 0x0000003602047981 */ /* 0x000ea4000c1e1900 */
[----:B--2---:R-:W-:Y:S01]  /*02c0*/  FSETP.NEU.AND P1, PT, R4, RZ, PT ;  /* 0x000000ff0400720b */ /* 0x004fe20003f2d000 */
[----:B------:R-:W-:Y:S01]  /*02d0*/  IMAD.MOV.U32 R4, RZ, RZ, 0x1 ;  /* 0x00000001ff047424 */ /* 0x000fe200078e00ff */
[----:B------:R-:W-:Y:S11]  /*02e0*/  BRA `(.L_x_2) ;  /* 0x0000000000107947 */ /* 0x000ff60003800000 */
.L_x_3:
[----:B------:R-:W-:Y:S01]  /*02f0*/  ULDC UR6, c[0x0][0x580] ;  /* 0x0001600000067ab9 */ /* 0x000fe20000000800 */
[----:B------:R-:W-:Y:S02]  /*0300*/  MOV R4, 0x1 ;  /* 0x0000000100047802 */ /* 0x000fe40000000f00 */
[----:B------:R-:W-:Y:S02]  /*0310*/  CS2R R2, SRZ ;  /* 0x0000000000027805 */ /* 0x000fe4000001ff00 */
[----:B------:R-:W-:-:S13]  /*0320*/  FSETP.NEU.AND P1, PT, RZ, UR6, PT ;  /* 0x00000006ff007c0b */ /* 0x000fda000bf2d000 */
.L_x_2:
[----:B------:R-:W-:Y:S02]  /*0330*/  ISETP.NE.U32.AND P4, PT, R2, RZ, PT ;  /* 0x000000ff0200720c */ /* 0x000fe40003f85070 */
[----:B------:R-:W-:Y:S02]  /*0340*/  ISETP.NE.AND.EX P5, PT, RZ, UR5, PT, P2 ;  /* 0x00000005ff007c0c */ /* 0x000fe4000bfa5320 */
[----:B------:R-:W-:Y:S02]  /*0350*/  ISETP.NE.AND.EX P2, PT, R3, RZ, PT, P4 ;  /* 0x000000ff0300720c */ /* 0x000fe40003f45340 */
[----:B------:R-:W-:-:S11]  /*0360*/  PLOP3.LUT P0, PT, PT, PT, PT, 0x8, 0x0 ;  /* 0x000000000000781c */ /* 0x000fd60003f0e170 */
[----:B------:R-:W-:Y:S05]  /*0370*/  @P2 BRA P5, `(.L_x_4) ;  /* 0x0000000000342947 */ /* 0x000fea0002800000 */
[----:B------:R-:W-:-:S04]  /*0380*/  ISETP.NE.U32.AND P0, PT, RZ, UR4, PT ;  /* 0x00000004ff007c0c */ /* 0x000fc8000bf05070 */
[----:B------:R-:W-:-:S13]  /*0390*/  ISETP.NE.AND.EX P0, PT, RZ, UR5, PT, P0 ;  /* 0x00000005ff007c0c */ /* 0x000fda000bf05300 */
[----:B------:R-:W-:Y:S05]  /*03a0*/  @!P0 BRA `(.L_x_5) ;  /* 0x0000000000248947 */ /* 0x000fea0003800000 */
[----:B------:R-:W-:Y:S02]  /*03b0*/  PRMT R4, R4, 0x9910, RZ ;  /* 0x0000991004047816 */ /* 0x000fe400000000ff */
[----:B------:R-:W-:Y:S02]  /*03c0*/  ISETP.NE.U32.AND P0, PT, R2, RZ, PT ;  /* 0x000000ff0200720c */ /* 0x000fe40003f05070 */
[----:B------:R-:W-:Y:S02]  /*03d0*/  ISETP.NE.AND P2, PT, R4, RZ, PT ;  /* 0x000000ff0400720c */ /* 0x000fe40003f45270 */
[----:B------:R-:W-:Y:S02]  /*03e0*/  ISETP.NE.AND.EX P0, PT, R3, RZ, PT, P0 ;  /* 0x000000ff0300720c */ /* 0x000fe40003f05300 */
[----:B------:R-:W-:-:S09]  /*03f0*/  SEL R2, RZ, 0xffffffff, P1 ;  /* 0xffffffffff027807 */ /* 0x000fd20000800000 */
[----:B------:R-:W-:-:S04]  /*0400*/  @!P2 SEL R2, RZ, 0xffffffff, P0 ;  /* 0xffffffffff02a807 */ /* 0x000fc80000000000 */
[----:B------:R-:W-:-:S04]  /*0410*/  LOP3.LUT R2, R2, 0x1, RZ, 0xc0, !PT ;  /* 0x0000000102027812 */ /* 0x000fc800078ec0ff */
[----:B------:R-:W-:Y:S01]  /*0420*/  ISETP.EQ.U32.AND P0, PT, R2, 0x1, PT ;  /* 0x000000010200780c */ /* 0x000fe20003f02070 */
[----:B------:R-:W-:-:S12]  /*0430*/  BRA `(.L_x_4) ;  /* 0x0000000000047947 */ /* 0x000fd80003800000 */
.L_x_5:
[----:B------:R-:W-:-:S13]  /*0440*/  PLOP3.LUT P0, PT, P1, PT, PT, 0x8, 0x0 ;  /* 0x000000000000781c */ /* 0x000fda0000f0e170 */
.L_x_4:
[----:B------:R-:W1:Y:S02]  /*0450*/  SHFL.IDX PT, R2, R9, RZ, 0x1f ;  /* 0x00001fff09027589 */ /* 0x000e6400000e0000 */
[----:B-1----:R-:W-:-:S13]  /*0460*/  ISETP.NE.AND P1, PT, R2, RZ, PT ;  /* 0x000000ff0200720c */ /* 0x002fda0003f25270 */
[----:B------:R-:W-:Y:S05]  /*0470*/  @P1 BRA `(.L_x_6) ;  /* 0x0000000000501947 */ /* 0x000fea0003800000 */
[----:B------:R-:W1:Y:S01]  /*0480*/  S2UR UR8, SR_CgaCtaId ;  /* 0x00000000000879c3 */ /* 0x000e620000008800 */
[----:B------:R-:W-:Y:S01]  /*0490*/  UMOV UR4, 0x400 ;  /* 0x0000040000047882 */ /* 0x000fe20000000000 */
[----:B------:R-:W-:Y:S01]  /*04a0*/  UMOV UR5, 0x1 ;  /* 0x0000000100057882 */ /* 0x000fe20000000000 */
[----:B------:R-:W-:Y:S01]  /*04b0*/  UMOV UR6, 0x100 ;  /* 0x0000010000067882 */ /* 0x000fe20000000000 */
[----:B------:R-:W-:Y:S01]  /*04c0*/  ELECT P1, URZ, PT ;  /* 0x00000000003f782f */ /* 0x000fe20003820000 */
[----:B------:R-:W-:-:S04]  /*04d0*/  UIADD3 UR6, -UR6, 0x100000, URZ ;  /* 0x0010000006067890 */ /* 0x000fc8000fffe13f */
[----:B------:R-:W-:Y:S02]  /*04e0*/  USHF.L.U32 UR7, UR6, 0xb, URZ ;  /* 0x0000000b06077899 */ /* 0x000fe4000800063f */
[----:B------:R-:W-:Y:S02]  /*04f0*/  USHF.L.U32 UR6, UR6, 0x1, URZ ;  /* 0x0000000106067899 */ /* 0x000fe4000800063f */
[----:B-1----:R-:W-:Y:S02]  /*0500*/  ULEA UR8, UR8, UR4, 0x18 ;  /* 0x0000000408087291 */ /* 0x002fe4000f8ec03f */
[----:B------:R-:W-:-:S04]  /*0510*/  UIADD3 UR4, -UR5, 0x100000, URZ ;  /* 0x0010000005047890 */ /* 0x000fc8000fffe13f */
[----:B------:R-:W-:Y:S02]  /*0520*/  USHF.L.U32 UR5, UR4, 0xb, URZ ;  /* 0x0000000b04057899 */ /* 0x000fe4000800063f */
[----:B------:R-:W-:Y:S01]  /*0530*/  USHF.L.U32 UR4, UR4, 0x1, URZ ;  /* 0x0000000104047899 */ /* 0x000fe2000800063f */
[----:B------:R-:W1:Y:S11]  /*0540*/  FENCE.VIEW.ASYNC.S ;  /* 0x00000000000073c6 */ /* 0x000e760000000000 */
[----:B-1----:R1:W2:Y:S01]  /*0550*/  SYNCS.EXCH.64 URZ, [UR8], UR4 ;  /* 0x00000004083f75b2 */ /* 0x0022a20008000100 */
[----:B------:R1:W3:Y:S01]  /*0560*/  SYNCS.EXCH.64 URZ, [UR8+0x18], UR6 ;  /* 0x00001806083f75b2 */ /* 0x0002e20008000100 */
[----:B------:R1:W4:Y:S01]  /*0570*/  SYNCS.EXCH.64 URZ, [UR8+0x8], UR4 ;  /* 0x00000804083f75b2 */ /* 0x0003220008000100 */
[----:B------:R1:W1:Y:S01]  /*0580*/  SYNCS.EXCH.64 URZ, [UR8+0x20], UR6 ;  /* 0x00002006083f75b2 */ /* 0x0002620008000100 */
[----:B------:R1:W1:Y:S01]  /*0590*/  SYNCS.EXCH.64 URZ, [UR8+0x10], UR4 ;  /* 0x00001004083f75b2 */ /* 0x0002620008000100 */
[----:B------:R1:W1:Y:S01]  /*05a0*/  SYNCS.EXCH.64 URZ, [UR8+0x28], UR6 ;  /* 0x00002806083f75b2 */ /* 0x0002620008000100 */
[----:B------:R-:W-:Y:S01]  /*05b0*/  NOP ;  /* 0x0000000000007918 */ /* 0x000fe20000000000 */
.L_x_6:
[----:B------:R-:W5:Y:S01]  /*05c0*/  SHFL.IDX PT, R2, R9, RZ, 0x1f ;  /* 0x00001fff09027589 */ /* 0x000f6200000e0000 */
[----:B------:R-:W1:Y:S01]  /*05d0*/  LDC R3, c[0x0][0x904] ;  /* 0x00024100ff037b82 */ /* 0x000e620000000800 */
[----:B------:R-:W-:Y:S01]  /*05e0*/  NOP ;  /* 0x0000000000007918 */ /* 0x000fe20000000000 */
[----:B-----5:R-:W-:-:S13]  /*05f0*/  ISETP.NE.AND P1, PT, R2, RZ, PT ;  /* 0x000000ff0200720c */ /* 0x020fda0003f25270 */
[----:B------:R-:W-:Y:S05]  /*0600*/  @P1 BRA `(.L_x_7) ;  /* 0x0000000000581947 */ /* 0x000fea0003800000 */
[----:B-1----:R-:W1:Y:S01]  /*0610*/  S2UR UR5, SR_CgaCtaId ;  /* 0x00000000000579c3 */ /* 0x002e620000008800 */
[----:B------:R-:W-:Y:S01]  /*0620*/  UMOV UR4, 0x400 ;  /* 0x0000040000047882 */ /* 0x000fe20000000000 */
[----:B------:R-:W-:Y:S01]  /*0630*/  UMOV UR6, 0x20 ;  /* 0x0000002000067882 */ /* 0x000fe20000000000 */
[----:B------:R-:W-:Y:S01]  /*0640*/  UMOV UR7, 0x100 ;  /* 0x0000010000077882 */ /* 0x000fe20000000000 */
[----:B------:R-:W-:Y:S01]  /*0650*/  ELECT P1, URZ, PT ;  /* 0x00000000003f782f */ /* 0x000fe20003820000 */
[----:B-1----:R-:W-:Y:S02]  /*0660*/  ULEA UR8, UR5, UR4, 0x18 ;  /* 0x0000000405087291 */ /* 0x002fe4000f8ec03f */
[----:B------:R-:W-:-:S04]  /*0670*/  UIADD3 UR4, -UR6, 0x100000, URZ ;  /* 0x0010000006047890 */ /* 0x000fc8000fffe13f */
[----:B------:R-:W-:Y:S02]  /*0680*/  USHF.L.U32 UR5, UR4, 0xb, URZ ;  /* 0x0000000b04057899 */ /* 0x000fe4000800063f */
[----:B------:R-:W-:Y:S02]  /*0690*/  USHF.L.U32 UR4, UR4, 0x1, URZ ;  /* 0x0000000104047899 */ /* 0x000fe4000800063f */
[----:B------:R-:W-:-:S04]  /*06a0*/  UIADD3 UR6, -UR7, 0x100000, URZ ;  /* 0x0010000007067890 */ /* 0x000fc8000fffe13f */
[----:B------:R-:W-:Y:S02]  /*06b0*/  USHF.L.U32 UR7, UR6, 0xb, URZ ;  /* 0x0000000b06077899 */ /* 0x000fe4000800063f */
[----:B------:R-:W-:Y:S01]  /*06c0*/  USHF.L.U32 UR6, UR6, 0x1, URZ ;  /* 0x0000000106067899 */ /* 0x000fe2000800063f */
[----:B------:R-:W1:Y:S03]  /*06d0*/  FENCE.VIEW.ASYNC.S ;  /* 0x00000000000073c6 */ /* 0x000e660000000000 */
[----:B-1----:R1:W1:Y:S08]  /*06e0*/  SYNCS.EXCH.64 URZ, [UR8+0x30], UR4 ;  /* 0x00003004083f75b2 */ /* 0x0022700008000100 */
[----:B------:R1:W1:Y:S01]  /*06f0*/  SYNCS.EXCH.64 URZ, [UR8+0x50], UR6 ;  /* 0x00005006083f75b2 */ /* 0x0002620008000100 */
[----:B------:R1:W1:Y:S01]  /*0700*/  SYNCS.EXCH.64 URZ, [UR8+0x38], UR4 ;  /* 0x00003804083f75b2 */ /* 0x0002620008000100 */
[----:B------:R1:W1:Y:S01]  /*0710*/  SYNCS.EXCH.64 URZ, [UR8+0x58], UR6 ;  /* 0x00005806083f75b2 */ /* 0x0002620008000100 */
[----:B------:R1:W1:Y:S01]  /*0720*/  SYNCS.EXCH.64 URZ, [UR8+0x40], UR4 ;  /* 0x00004004083f75b2 */ /* 0x0002620008000100 */
[----:B------:R1:W1:Y:S01]  /*0730*/  SYNCS.EXCH.64 URZ, [UR8+0x60], UR6 ;  /* 0x00006006083f75b2 */ /* 0x0002620008000100 */
[----:B------:R1:W1:Y:S01]  /*0740*/  SYNCS.EXCH.64 URZ, [UR8+0x48], UR4 ;  /* 0x00004804083f75b2 */ /* 0x0002620008000100 */
[----:B------:R1:W1:Y:S01]  /*0750*/  SYNCS.EXCH.64 URZ, [UR8+0x68], UR6 ;  /* 0x00006806083f75b2 */ /* 0x0002620008000100 */
[----:B------:R-:W-:Y:S01]  /*0760*/  NOP ;  /* 0x0000000000007918 */ /* 0x000fe20000000000 */
.L_x_7:
[----:B------:R-:W5:Y:S01]  /*0770*/  SHFL.IDX PT, R9, R9, RZ, 0x1f ;  /* 0x00001fff09097589 */ /* 0x000f6200000e0000 */
[----:B-1----:R-:W-:Y:S02]  /*0780*/  ISETP.NE.AND P6, PT, R3, 0x1, PT ;  /* 0x000000010300780c */ /* 0x002fe40003fc5270 */
[----:B------:R-:W-:Y:S01]  /*0790*/  ELECT P1, URZ, PT ;  /* 0x00000000003f782f */ /* 0x000fe20003820000 */
[----:B------:R-:W1:Y:S01]  /*07a0*/  S2UR UR37, SR_CgaCtaId ;  /* 0x00000000002579c3 */ /* 0x000e620000008800 */
[----:B------:R-:W2:Y:S01]  /*07b0*/  S2R R12, SR_CTAID.Y ;  /* 0x00000000000c7919 */ /* 0x000ea20000002600 */
[----:B------:R-:W-:Y:S01]  /*07c0*/  ISETP.NE.AND P4, PT, R0, RZ, PT ;  /* 0x000000ff0000720c */ /* 0x000fe20003f85270 */
[----:B------:R-:W-:Y:S01]  /*07d0*/  UMOV UR4, 0x20 ;  /* 0x0000002000047882 */ /* 0x000fe20000000000 */
[----:B------:R-:W-:Y:S01]  /*07e0*/  NOP ;  /* 0x0000000000007918 */ /* 0x000fe20000000000 */
[----:B------:R-:W3:Y:S01]  /*07f0*/  S2R R4, SR_CTAID.X ;  /* 0x0000000000047919 */ /* 0x000ee20000002500 */
[----:B------:R-:W-:Y:S04]  /*0800*/  BSSY B6, `(.L_x_8) ;  /* 0x0001518000067945 */ /* 0x000fe80003800000 */
[----:B------:R-:W3:Y:S01]  /*0810*/  @P6 LDC R3, c[0x0][0x10] ;  /* 0x00000400ff036b82 */ /* 0x000ee20000000800 */
[----:B------:R-:W-:-:S07]  /*0820*/  @P6 MOV R5, RZ ;  /* 0x000000ff00056202 */ /* 0x000fce0000000f00 */
[----:B------:R-:W4:Y:S01]  /*0830*/  @!P6 LDC R11, c[0x0][0xc] ;  /* 0x00000300ff0beb82 */ /* 0x000f220000000800 */
[----:B-----5:R-:W-:Y:S01]  /*0840*/  ISETP.NE.OR P2, PT, R9, RZ, !P1 ;  /* 0x000000ff0900720c */ /* 0x020fe20004f45670 */
[----:B------:R-:W-:Y:S01]  /*0850*/  @P6 IMAD.MOV.U32 R9, RZ, RZ, RZ ;  /* 0x000000ffff096224 */ /* 0x000fe200078e00ff */
[----:B------:R-:W-:-:S04]  /*0860*/  ISETP.EQ.OR P1, PT, R0, 0x3, !P4 ;  /* 0x000000030000780c */ /* 0x000fc80006722670 */
[----:B------:R-:W-:Y:S01]  /*0870*/  ISETP.EQ.AND P1, PT, R10, RZ, P1 ;  /* 0x000000ff0a00720c */ /* 0x000fe20000f22270 */
[----:B--2---:R-:W-:-:S06]  /*0880*/  @P6 IMAD.MOV.U32 R8, RZ, RZ, R12 ;  /* 0x000000ffff086224 */ /* 0x004fcc00078e000c */
[----:B------:R-:W-:Y:S01]  /*0890*/  VOTEU.ALL UP0, P2 ;  /* 0x00000000003f7886 */ /* 0x000fe20001000000 */
[----:B------:R-:W-:Y:S01]  /*08a0*/  VOTEU.ALL UP1, P2 ;  /* 0x00000000003f7886 */ /* 0x000fe20001020000 */
[----:B---3--:R-:W-:Y:S01]  /*08b0*/  @P6 IMAD.WIDE.U32 R2, R4, R3, R8 ;  /* 0x0000000304026225 */ /* 0x008fe200078e0008 */
[----:B------:R-:W-:Y:S02]  /*08c0*/  SEL R9, RZ, 0x1, !P1 ;  /* 0x00000001ff097807 */ /* 0x000fe40004800000 */
[----:B------:R-:W-:Y:S01]  /*08d0*/  @!UP0 UMOV UR6, 0x400 ;  /* 0x0000040000068882 */ /* 0x000fe20000000000 */
[----:B------:R-:W-:-:S04]  /*08e0*/  @!UP0 UIADD3 UR4, -UR4, 0x100000, URZ ;  /* 0x0010000004048890 */ /* 0x000fc8000fffe13f */
[----:B------:R-:W-:Y:S02]  /*08f0*/  @!UP0 USHF.L.U32 UR5, UR4, 0xb, URZ ;  /* 0x0000000b04058899 */ /* 0x000fe4000800063f */
[----:B------:R-:W-:Y:S01]  /*0900*/  @!UP0 USHF.L.U32 UR4, UR4, 0x1, URZ ;  /* 0x0000000104048899 */ /* 0x000fe2000800063f */
[----:B------:R-:W-:Y:S01]  /*0910*/  @P6 IMAD.IADD R21, R3, 0x1, R5 ;  /* 0x0000000103156824 */ /* 0x000fe200078e0205 */
[----:B-1----:R-:W-:Y:S01]  /*0920*/  @!UP0 ULEA UR8, UR37, UR6, 0x18 ;  /* 0x0000000625088291 */ /* 0x002fe2000f8ec03f */
[----:B------:R-:W-:Y:S01]  /*0930*/  @!P6 IMAD.MOV.U32 R8, RZ, RZ, R12 ;  /* 0x000000ffff08e224 */ /* 0x000fe200078e000c */
[----:B------:R-:W-:Y:S01]  /*0940*/  VOTEU.ALL UP0, P2 ;  /* 0x00000000003f7886 */ /* 0x000fe20001000000 */
[C---:B------:R-:W-:Y:S01]  /*0950*/  ISETP.NE.AND P2, PT, R10.reuse, RZ, PT ;  /* 0x000000ff0a00720c */ /* 0x040fe20003f45270 */
[----:B------:R-:W-:Y:S01]  /*0960*/  IMAD.MOV.U32 R5, RZ, RZ, RZ ;  /* 0x000000ffff057224 */ /* 0x000fe200078e00ff */
[----:B------:R-:W-:Y:S01]  /*0970*/  @P6 MOV R20, R2 ;  /* 0x0000000200146202 */ /* 0x000fe20000000f00 */
[----:B------:R-:W-:Y:S01]  /*0980*/  VIADD R10, R10, 0xffffffff ;  /* 0xffffffff0a0a7836 */ /* 0x000fe20000000000 */
[----:B------:R-:W-:Y:S01]  /*0990*/  ISETP.EQ.AND P5, PT, R0, 0x2, !P2 ;  /* 0x000000020000780c */ /* 0x000fe200057a2270 */
[----:B----4-:R-:W-:Y:S01]  /*09a0*/  @!P6 IMAD.WIDE.U32 R2, R11, R8, R4 ;  /* 0x000000080b02e225 */ /* 0x010fe200078e0004 */
[----:B------:R-:W-:Y:S01]  /*09b0*/  ULDC UR6, c[0x0][0xc] ;  /* 0x0000030000067ab9 */ /* 0x000fe20000000800 */
[----:B------:R-:W-:Y:S01]  /*09c0*/  ULDC UR7, c[0x0][0x10] ;  /* 0x0000040000077ab9 */ /* 0x000fe20000000800 */
[----:B------:R-:W-:Y:S01]  /*09d0*/  ISETP.GE.U32.AND P1, PT, R10, 0x2, PT ;  /* 0x000000020a00780c */ /* 0x000fe20003f26070 */
[----:B------:R-:W-:Y:S01]  /*09e0*/  @!P6 IMAD.MOV.U32 R21, RZ, RZ, R3 ;  /* 0x000000ffff15e224 */ /* 0x000fe200078e0003 */
[----:B------:R-:W-:Y:S01]  /*09f0*/  SEL R11, RZ, 0x1, !P5 ;  /* 0x00000001ff0b7807 */ /* 0x000fe20006800000 */
[----:B------:R-:W1:Y:S02]  /*0a00*/  FENCE.VIEW.ASYNC.S ;  /* 0x00000000000073c6 */ /* 0x000e640000000000 */
[----:B-1----:R-:W1:Y:S01]  /*0a10*/  @!UP0 SYNCS.EXCH.64 URZ, [UR8+0x70], UR4 ;  /* 0x00007004083f85b2 */ /* 0x002e620008000100 */
[----:B------:R-:W-:-:S02]  /*0a20*/  @!P6 MOV R20, R2 ;  /* 0x000000020014e202 */ /* 0x000fc40000000f00 */
[----:B------:R-:W-:Y:S02]  /*0a30*/  SEL R3, R11, 0x2, P1 ;  /* 0x000000020b037807 */ /* 0x000fe40000800000 */
[----:B------:R-:W-:Y:S01]  /*0a40*/  SEL R2, R9, 0x2, P1 ;  /* 0x0000000209027807 */ /* 0x000fe20000800000 */
[----:B------:R2:W-:Y:S04]  /*0a50*/  STL [R1+0x200], R20 ;  /* 0x0002001401007387 */ /* 0x0005e80000100800 */
[----:B------:R2:W-:Y:S04]  /*0a60*/  STL [R1+0x210], R3 ;  /* 0x0002100301007387 */ /* 0x0005e80000100800 */
[----:B------:R2:W-:Y:S01]  /*0a70*/  STL [R1+0x204], R21 ;  /* 0x0002041501007387 */ /* 0x0005e20000100800 */
[----:B------:R3:W1:Y:S01]  /*0a80*/  @!UP1 SYNCS.EXCH.64 URZ, [UR8+0x78], UR4 ;  /* 0x00007804083f95b2 */ /* 0x0006620008000100 */
[----:B------:R-:W-:-:S02]  /*0a90*/  NOP ;  /* 0x0000000000007918 */ /* 0x000fc40000000000 */
[----:B------:R2:W-:Y:S01]  /*0aa0*/  STL [R1+0x208], R2 ;  /* 0x0002080201007387 */ /* 0x0005e20000100800 */
[----:B---3--:R-:W-:-:S03]  /*0ab0*/  UIMAD.WIDE.U32 UR4, UR6, UR7, URZ ;  /* 0x00000007060472a5 */ /* 0x008fc6000f8e003f */
[----:B------:R-:W-:Y:S02]  /*0ac0*/  ULDC UR6, c[0x0][0x14] ;  /* 0x0000050000067ab9 */ /* 0x000fe40000000800 */
[----:B------:R-:W-:Y:S02]  /*0ad0*/  UIMAD.WIDE.U32 UR46, UR4, UR6, URZ ;  /* 0x00000006042e72a5 */ /* 0x000fe4000f8e003f */
[----:B------:R-:W-:-:S04]  /*0ae0*/  UIMAD UR38, UR5, UR6, URZ ;  /* 0x00000006052672a4 */ /* 0x000fc8000f8e023f */
[----:B------:R-:W-:Y:S01]  /*0af0*/  UIADD3 UR38, UR47, UR38, URZ ;  /* 0x000000262f267290 */ /* 0x000fe2000fffe03f */
[----:B-1----:R-:W-:Y:S06]  /*0b00*/  BAR.SYNC.DEFER_BLOCKING 0x0 ;  /* 0x0000000000007b1d */ /* 0x002fec0000010000 */
[----:B--2---:R-:W-:Y:S05]  /*0b10*/  @!P2 BRA `(.L_x_9) ;  /* 0x000001140000a947 */ /* 0x004fea0003800000 */
[----:B------:R-:W-:-:S13]  /*0b20*/  ISETP.GT.U32.AND P0, PT, R10, 0x1, PT ;  /* 0x000000010a00780c */ /* 0x000fda0003f04070 */
[----:B------:R-:W-:Y:S05]  /*0b30*/  @P0 BRA `(.L_x_10) ;  /* 0x0000014c00900947 */ /* 0x000fea0003800000 */
[----:B------:R-:W-:Y:S01]  /*0b40*/  ULDC.64 UR4, c[0x0][0x8f8] ;  /* 0x00023e0000047ab9 */ /* 0x000fe20000000a00 */
[----:B------:R-:W-:Y:S01]  /*0b50*/  UMOV UR43, 0xffffffff ;  /* 0xffffffff002b7882 */ /* 0x000fe20000000000 */
[----:B------:R-:W-:Y:S01]  /*0b60*/  ISETP.GE.U32.AND P0, PT, R20, UR4, PT ;  /* 0x0000000414007c0c */ /* 0x000fe2000bf06070 */
[----:B------:R-:W-:Y:S01]  /*0b70*/  IMAD.MOV.U32 R19, RZ, RZ, -0x1 ;  /* 0xffffffffff137424 */ /* 0x000fe200078e00ff */
[----:B------:R-:W-:Y:S02]  /*0b80*/  PRMT R159, RZ, 0x7610, R159 ;  /* 0x00007610ff9f7816 */ /* 0x000fe4000000009f */
[----:B------:R-:W-:Y:S02]  /*0b90*/  ISETP.GE.U32.AND.EX P0, PT, R21, UR5, PT, P0 ;  /* 0x0000000515007c0c */ /* 0x000fe4000bf06100 */
[----:B------:R-:W-:Y:S02]  /*0ba0*/  MOV R18, 0xffffffff ;  /* 0xffffffff00127802 */ /* 0x000fe40000000f00 */
[----:B------:R-:W-:-:S09]  /*0bb0*/  PRMT R0, RZ, 0x7610, R0 ;  /* 0x00007610ff007816 */ /* 0x000fd20000000000 */
[----:B------:R-:W-:Y:S05]  /*0bc0*/  @P0 BRA `(.L_x_11) ;  /* 0x0000000400680947 */ /* 0x000fea0003800000 */
[----:B------:R-:W1:Y:S01]  /*0bd0*/  LDC.64 R14, c[0x0][0x8d0] ;  /* 0x00023400ff0e7b82 */ /* 0x000e620000000a00 */
[----:B------:R-:W-:Y:S02]  /*0be0*/  IMAD.MOV.U32 R2, RZ, RZ, R20 ;  /* 0x000000ffff027224 */ /* 0x000fe400078e0014 */
[----:B------:R-:W-:-:S05]  /*0bf0*/  IMAD.MOV.U32 R3, RZ, RZ, R21 ;  /* 0x000000ffff037224 */ /* 0x000fca00078e0015 */
[----:B------:R-:W2:Y:S08]  /*0c00*/  LDC R0, c[0x0][0x8d8] ;  /* 0x00023600ff007b82 */ /* 0x000eb00000000800 */
[----:B------:R-:W3:Y:S01]  /*0c10*/  LDC.64 R16, c[0x0][0x8c8] ;  /* 0x00023200ff107b82 */ /* 0x000ee20000000a00 */
[----:B-1----:R-:W-:-:S04]  /*0c20*/  ISETP.NE.U32.AND P0, PT, R14, RZ, PT ;  /* 0x000000ff0e00720c */ /* 0x002fc80003f05070 */
[----:B------:R-:W-:-:S13]  /*0c30*/  ISETP.NE.AND.EX P0, PT, R15, RZ, PT, P0 ;  /* 0x000000ff0f00720c */ /* 0x000fda0003f05300 */
[----:B--23--:R-:W-:Y:S05]  /*0c40*/  @!P0 BRA `(.L_x_12) ;  /* 0x0000000000288947 */ /* 0x00cfea0003800000 */
[----:B------:R-:W1:Y:S02]  /*0c50*/  LDC R9, c[0x0][0x8dc] ;  /* 0x00023700ff097b82 */ /* 0x000e640000000800 */
[----:B-1----:R-:W-:-:S04]  /*0c60*/  IADD3 R9, P0, R20, R9, RZ ;  /* 0x0000000914097210 */ /* 0x002fc80007f1e0ff */
[----:B------:R-:W-:-:S05]  /*0c70*/  IADD3.X R13, RZ, R21, RZ, P0, !PT ;  /* 0x00000015ff0d7210 */ /* 0x000fca00007fe4ff */
[----:B------:R-:W-:-:S04]  /*0c80*/  IMAD.WIDE.U32 R2, R13, R14, RZ ;  /* 0x0000000e0d027225 */ /* 0x000fc800078e00ff */
[----:B------:R-:W-:-:S04]  /*0c90*/  IMAD.WIDE.U32 R6, P0, R9, R15, R2 ;  /* 0x0000000f09067225 */ /* 0x000fc80007800002 */
[----:B------:R-:W-:-:S04]  /*0ca0*/  IMAD.WIDE.U32 R2, R9, R14, RZ ;  /* 0x0000000e09027225 */ /* 0x000fc800078e00ff */
[----:B------:R-:W-:Y:S01]  /*0cb0*/  IMAD.X R11, RZ, RZ, RZ, P0 ;  /* 0x000000ffff0b7224 */ /* 0x000fe200000e06ff */
[----:B------:R-:W-:Y:S01]  /*0cc0*/  IADD3 RZ, P0, R3, R6, RZ ;  /* 0x0000000603ff7210 */ /* 0x000fe20007f1e0ff */
[----:B------:R-:W-:-:S04]  /*0cd0*/  IMAD.MOV.U32 R10, RZ, RZ, R7 ;  /* 0x000000ffff0a7224 */ /* 0x000fc800078e0007 */
[----:B------:R-:W-:-:S08]  /*0ce0*/  IMAD.WIDE.U32.X R2, R13, R15, R10, P0 ;  /* 0x0000000f0d027225 */ /* 0x000fd000000e040a */
.L_x_12:
[-CC-:B------:R-:W-:Y:S01]  /*0cf0*/  SHF.R.U64 R22, R2, R0.reuse, R3.reuse ;  /* 0x0000000002167219 */ /* 0x180fe20000001203 */
[----:B------:R-:W1:Y:S01]  /*0d00*/  LDC R10, c[0x0][0x8c0] ;  /* 0x00023000ff0a7b82 */ /* 0x000e620000000800 */
[----:B------:R-:W-:Y:S01]  /*0d10*/  SHF.R.U32.HI R2, RZ, R0, R3 ;  /* 0x00000000ff027219 */ /* 0x000fe20000011603 */
[----:B------:R-:W-:Y:S01]  /*0d20*/  IMAD.MOV.U32 R3, RZ, RZ, R21 ;  /* 0x000000ffff037224 */ /* 0x000fe200078e0015 */
[----:B------:R-:W-:Y:S01]  /*0d30*/  IADD3 R7, P0, RZ, -R22, RZ ;  /* 0x80000016ff077210 */ /* 0x000fe20007f1e0ff */
[----:B------:R-:W-:Y:S01]  /*0d40*/  ULDC UR4, c[0x0][0x150] ;  /* 0x0000540000047ab9 */ /* 0x000fe20000000800 */
[----:B------:R-:W-:Y:S02]  /*0d50*/  I2FP.F32.U32 R0, R4 ;  /* 0x0000000400007245 */ /* 0x000fe40000201000 */
[----:B------:R-:W-:Y:S01]  /*0d60*/  IADD3.X R9, RZ, ~R2, RZ, P0, !PT ;  /* 0x80000002ff097210 */ /* 0x000fe200007fe4ff */
[----:B------:R-:W-:Y:S01]  /*0d70*/  IMAD.MOV.U32 R2, RZ, RZ, R20 ;  /* 0x000000ffff027224 */ /* 0x000fe200078e0014 */
[----:B------:R-:W2:Y:S01]  /*0d80*/  LDC R5, c[0x0][0x144] ;  /* 0x00005100ff057b82 */ /* 0x000ea20000000800 */
[----:B------:R-:W-:Y:S01]  /*0d90*/  FMUL R0, R0, UR4 ;  /* 0x0000000400007c20 */ /* 0x000fe20008400000 */
[----:B------:R-:W-:Y:S01]  /*0da0*/  ULDC UR4, c[0x0][0x154] ;  /* 0x0000550000047ab9 */ /* 0x000fe20000000800 */
[----:B------:R-:W-:-:S02]  /*0db0*/  IMAD R6, R9, R16, RZ ;  /* 0x0000001009067224 */ /* 0x000fc400078e02ff */
[C---:B------:R-:W-:Y:S02]  /*0dc0*/  IMAD.WIDE.U32 R2, R7.reuse, R16, R2 ;  /* 0x0000001007027225 */ /* 0x040fe400078e0002 */
[----:B------:R-:W3:Y:S01]  /*0dd0*/  F2I.U32.TRUNC.NTZ R0, R0 ;  /* 0x0000000000007305 */ /* 0x000ee2000020f000 */
[----:B------:R-:W4:Y:S01]  /*0de0*/  LDC.64 R20, c[0x0][0x8e8] ;  /* 0x00023a00ff147b82 */ /* 0x000f220000000a00 */
[----:B------:R-:W-:Y:S01]  /*0df0*/  IMAD R7, R7, R17, R6 ;  /* 0x0000001107077224 */ /* 0x000fe200078e0206 */
[----:B------:R-:W-:-:S04]  /*0e00*/  MOV R6, 0x1 ;  /* 0x0000000100067802 */ /* 0x000fc80000000f00 */
[----:B------:R-:W-:Y:S02]  /*0e10*/  IADD3 R7, R3, R7, RZ ;  /* 0x0000000703077210 */ /* 0x000fe40007ffe0ff */
[----:B------:R-:W5:Y:S02]  /*0e20*/  LDC R14, c[0x0][0x8b0] ;  /* 0x00022c00ff0e7b82 */ /* 0x000f640000000800 */
[--C-:B-1----:R-:W-:Y:S02]  /*0e30*/  SHF.R.U64 R12, R2, R10, R7.reuse ;  /* 0x0000000a020c7219 */ /* 0x102fe40000001207 */
[----:B------:R-:W-:Y:S01]  /*0e40*/  I2FP.F32.U32 R2, R8 ;  /* 0x0000000800027245 */ /* 0x000fe20000201000 */
[----:B---3--:R-:W-:Y:S01]  /*0e50*/  IMAD.MOV R3, RZ, RZ, -R0 ;  /* 0x000000ffff037224 */ /* 0x008fe200078e0a00 */
[----:B------:R-:W-:Y:S02]  /*0e60*/  SHF.R.U32.HI R7, RZ, R10, R7 ;  /* 0x0000000aff077219 */ /* 0x000fe40000011607 */
[----:B------:R-:W1:Y:S01]  /*0e70*/  LDC R9, c[0x0][0x900] ;  /* 0x00024000ff097b82 */ /* 0x000e620000000800 */
[----:B--2---:R-:W-:-:S02]  /*0e80*/  IMAD R0, R5, R3, R4 ;  /* 0x0000000305007224 */ /* 0x004fc400078e0204 */
[----:B------:R-:W-:Y:S01]  /*0e90*/  FMUL R3, R2, UR4 ;  /* 0x0000000402037c20 */ /* 0x000fe20008400000 */
[----:B------:R-:W-:-:S03]  /*0ea0*/  IMAD.MOV.U32 R2, RZ, RZ, -0x1 ;  /* 0xffffffffff027424 */ /* 0x000fc600078e00ff */
[----:B------:R2:W3:Y:S01]  /*0eb0*/  F2I.U32.TRUNC.NTZ R11, R3 ;  /* 0x00000003000b7305 */ /* 0x0004e2000020f000 */
[----:B------:R-:W2:Y:S01]  /*0ec0*/  LDC R13, c[0x0][0x148] ;  /* 0x00005200ff0d7b82 */ /* 0x000ea20000000800 */
[----:B----4-:R-:W-:-:S04]  /*0ed0*/  ISETP.NE.U32.AND P0, PT, R20, RZ, PT ;  /* 0x000000ff1400720c */ /* 0x010fc80003f05070 */
[----:B------:R-:W-:-:S03]  /*0ee0*/  ISETP.NE.AND.EX P0, PT, R21, RZ, PT, P0 ;  /* 0x000000ff1500720c */ /* 0x000fc60003f05300 */
[----:B------:R-:W4:Y:S01]  /*0ef0*/  LDC R19, c[0x0][0x8a8] ;  /* 0x00022a00ff137b82 */ /* 0x000f220000000800 */
[-CC-:B-----5:R-:W-:Y:S02]  /*0f00*/  SHF.R.U64 R23, R12, R14.reuse, R7.reuse ;  /* 0x0000000e0c177219 */ /* 0x1a0fe40000001207 */
[----:B------:R-:W-:-:S05]  /*0f10*/  SHF.R.U32.HI R4, RZ, R14, R7 ;  /* 0x0000000eff047219 */ /* 0x000fca0000011607 */
[----:B------:R-:W3:Y:S01]  /*0f20*/  LDC R16, c[0x0][0x8f0] ;  /* 0x00023c00ff107b82 */ /* 0x000ee20000000800 */
[-CC-:B-1----:R-:W-:Y:S02]  /*0f30*/  SHF.R.U64 R14, R23, R9.reuse, R4.reuse ;  /* 0x00000009170e7219 */ /* 0x182fe40000001204 */
[-C--:B------:R-:W-:Y:S02]  /*0f40*/  SHF.L.U32 R2, R2, R9.reuse, RZ ;  /* 0x0000000902027219 */ /* 0x080fe400000006ff */
[-C--:B------:R-:W-:Y:S02]  /*0f50*/  SHF.R.U32.HI R4, RZ, R9.reuse, R4 ;  /* 0x00000009ff047219 */ /* 0x080fe40000011604 */
[----:B------:R-:W-:Y:S01]  /*0f60*/  LOP3.LUT R10, RZ, R2, RZ, 0x33, !PT ;  /* 0x00000002ff0a7212 */ /* 0x000fe200078e33ff */
[----:B------:R-:W1:Y:S01]  /*0f70*/  LDC R17, c[0x0][0x8e0] ;  /* 0x00023800ff117b82 */ /* 0x000e620000000800 */
[----:B------:R-:W-:Y:S01]  /*0f80*/  SHF.L.U32 R9, R6, R9, RZ ;  /* 0x0000000906097219 */ /* 0x000fe200000006ff */
[----:B------:R-:W-:-:S02]  /*0f90*/  IMAD.MOV.U32 R2, RZ, RZ, R14 ;  /* 0x000000ffff027224 */ /* 0x000fc400078e000e */
[----:B--2---:R-:W-:-:S04]  /*0fa0*/  IMAD.MOV.U32 R3, RZ, RZ, R4 ;  /* 0x000000ffff037224 */ /* 0x004fc800078e0004 */
[----:B------:R-:W2:Y:S01]  /*0fb0*/  LDC R18, c[0x0][0x8b8] ;  /* 0x00022e00ff127b82 */ /* 0x000ea20000000800 */
[----:B------:R-:W-:Y:S05]  /*0fc0*/  @!P0 BRA `(.L_x_13) ;  /* 0x0000000000288947 */ /* 0x000fea0003800000 */
[----:B------:R-:W5:Y:S02]  /*0fd0*/  LDC R7, c[0x0][0x8f4] ;  /* 0x00023d00ff077b82 */ /* 0x000f640000000800 */
[----:B-----5:R-:W-:-:S04]  /*0fe0*/  IADD3 R7, P0, R14, R7, RZ ;  /* 0x000000070e077210 */ /* 0x020fc80007f1e0ff */
        /* <DEDUP_REMOVED lines=8> */
.L_x_13:
[----:B---3--:R-:W-:Y:S01]  /*1070*/  SHF.R.U64 R2, R2, R16, R3 ;  /* 0x0000001002027219 */ /* 0x008fe20000001203 */
[----:B----4-:R-:W-:Y:S01]  /*1080*/  VIADD R3, R19, 0xffffffff ;  /* 0xffffffff13037836 */ /* 0x010fe20000000000 */
[----:B------:R-:W-:Y:S02]  /*1090*/  LOP3.LUT R10, R23, R10, RZ, 0xc0, !PT ;  /* 0x0000000a170a7212 */ /* 0x000fe400078ec0ff */
[----:B------:R-:W-:Y:S01]  /*10a0*/  IADD3 R11, -R11, RZ, RZ ;  /* 0x000000ff0b0b7210 */ /* 0x000fe20007ffe1ff */
[----:B------:R-:W-:Y:S01]  /*10b0*/  IMAD.MOV R4, RZ, RZ, -R2 ;  /* 0x000000ffff047224 */ /* 0x000fe200078e0a02 */
[----:B------:R-:W-:Y:S01]  /*10c0*/  LOP3.LUT R3, R12, R3, RZ, 0xc0, !PT ;  /* 0x000000030c037212 */ /* 0x000fe200078ec0ff */
[----:B------:R-:W-:Y:S01]  /*10d0*/  IMAD R9, R9, R2, R10 ;  /* 0x0000000209097224 */ /* 0x000fe200078e020a */
[----:B------:R-:W-:Y:S01]  /*10e0*/  R2UR UR43, R22 ;  /* 0x00000000162b72ca */ /* 0x000fe200000e0000 */
[----:B------:R-:W-:Y:S02]  /*10f0*/  @P6 IMAD R0, R13, R11, R8 ;  /* 0x0000000b0d006224 */ /* 0x000fe400078e0208 */
[----:B-1----:R-:W-:-:S02]  /*1100*/  IMAD R2, R4, R17, R14 ;  /* 0x0000001104027224 */ /* 0x002fc400078e020e */
[----:B--2---:R-:W-:Y:S02]  /*1110*/  IMAD R0, R9, R18, R0 ;  /* 0x0000001209007224 */ /* 0x004fe400078e0200 */
[----:B------:R-:W-:Y:S01]  /*1120*/  IMAD R19, R2, R19, R3 ;  /* 0x0000001302137224 */ /* 0x000fe200078e0203 */
[----:B------:R-:W-:-:S04]  /*1130*/  MOV R2, 0x1 ;  /* 0x0000000100027802 */ /* 0x000fc80000000f00 */
[----:B------:R-:W-:Y:S02]  /*1140*/  SEL R18, R19, R0, !P6 ;  /* 0x0000000013127207 */ /* 0x000fe40007000000 */
[----:B------:R-:W-:Y:S02]  /*1150*/  SEL R19, R0, R19, !P6 ;  /* 0x0000001300137207 */ /* 0x000fe40007000000 */
[----:B------:R-:W-:-:S07]  /*1160*/  PRMT R0, R2, 0x7610, R0 ;  /* 0x0000761002007816 */ /* 0x000fce0000000000 */
.L_x_11:
[----:B------:R-:W-:-:S08]  /*1170*/  NOP ;  /* 0x0000000000007918 */ /* 0x000fd00000000000 */
[----:B------:R-:W1:Y:S02]  /*1180*/  USETMAXREG.TRY_ALLOC.CTAPOOL UP0, 0xf0 ;  /* 0x000000f0000079c8 */ /* 0x000e640008000600 */
[----:B-1----:R-:W-:-:S13]  /*1190*/  PLOP3.LUT P0, PT, PT, PT, UP0, 0x80, 0x0 ;  /* 0x000000000000781c */ /* 0x002fda0003f0f008 */
[----:B------:R-:W-:Y:S05]  /*11a0*/  @!P0 BRA `(.L_x_11) ;  /* 0xfffffffc00f08947 */ /* 0x000fea000383ffff */
[----:B------:R-:W-:Y:S02]  /*11b0*/  ULDC.64 UR4, c[0x0][0x590] ;  /* 0x0001640000047ab9 */ /* 0x000fe40000000a00 */
[----:B------:R-:W-:Y:S02]  /*11c0*/  IMAD.U32 R157, RZ, RZ, UR4 ;  /* 0x00000004ff9d7e24 */ /* 0x000fe4000f8e00ff */
[----:B------:R-:W-:-:S03]  /*11d0*/  IMAD.U32 R160, RZ, RZ, UR5 ;  /* 0x00000005ffa07e24 */ /* 0x000fc6000f8e00ff */
[----:B------:R-:W-:-:S04]  /*11e0*/  ISETP.NE.U32.AND P1, PT, R157, RZ, PT ;  /* 0x000000ff9d00720c */ /* 0x000fc80003f25070 */
[----:B------:R-:W-:-:S13]  /*11f0*/  ISETP.NE.AND.EX P0, PT, R160, RZ, PT, P1 ;  /* 0x000000ffa000720c */ /* 0x000fda0003f05310 */
[----:B------:R-:W-:Y:S05]  /*1200*/  @P0 BRA `(.L_x_14) ;  /* 0x00000000002c0947 */ /* 0x000fea0003800000 */
[----:B------:R-:W-:Y:S02]  /*1210*/  ULDC.64 UR4, c[0x0][0x588] ;  /* 0x0001620000047ab9 */ /* 0x000fe40000000a00 */
[----:B------:R-:W-:-:S04]  /*1220*/  ISETP.NE.U32.AND P0, PT, RZ, UR4, PT ;  /* 0x00000004ff007c0c */ /* 0x000fc8000bf05070 */
[----:B------:R-:W-:-:S13]  /*1230*/  ISETP.NE.AND.EX P0, PT, RZ, UR5, PT, P0 ;  /* 0x00000005ff007c0c */ /* 0x000fda000bf05300 */
[----:B------:R-:W-:Y:S05]  /*1240*/  @!P0 BRA `(.L_x_15) ;  /* 0x0000000000108947 */ /* 0x000fea0003800000 */
[----:B------:R-:W1:Y:S02]  /*1250*/  LDC.64 R16, c[0x0][0x588] ;  /* 0x00016200ff107b82 */ /* 0x000e640000000a00 */
[----:B-1----:R1:W5:Y:S01]  /*1260*/  LDG.E R16, desc[UR54][R16.64] ;  /* 0x0000003610107981 */ /* 0x002362000c1e1900 */
[----:B------:R-:W-:Y:S01]  /*1270*/  MOV R159, 0x1 ;  /* 0x00000001009f7802 */ /* 0x000fe20000000f00 */
[----:B------:R-:W-:Y:S06]  /*1280*/  BRA `(.L_x_14) ;  /* 0x00000000000c7947 */ /* 0x000fec0003800000 */
.L_x_15:
[----:B------:R-:W-:Y:S01]  /*1290*/  ULDC UR4, c[0x0][0x580] ;  /* 0x0001600000047ab9 */ /* 0x000fe20000000800 */
[----:B------:R-:W-:Y:S02]  /*12a0*/  IMAD.MOV.U32 R159, RZ, RZ, 0x1 ;  /* 0x00000001ff9f7424 */ /* 0x000fe400078e00ff */
[----:B------:R-:W-:-:S07]  /*12b0*/  IMAD.U32 R16, RZ, RZ, UR4 ;  /* 0x00000004ff107e24 */ /* 0x000fce000f8e00ff */
.L_x_14:
[----:B------:R-:W-:Y:S02]  /*12c0*/  ULDC.64 UR4, c[0x0][0x5b0] ;  /* 0x00016c0000047ab9 */ /* 0x000fe40000000a00 */
[----:B------:R-:W-:-:S04]  /*12d0*/  ISETP.NE.U32.AND P0, PT, RZ, UR4, PT ;  /* 0x00000004ff007c0c */ /* 0x000fc8000bf05070 */
[----:B------:R-:W-:-:S13]  /*12e0*/  ISETP.NE.AND.EX P0, PT, RZ, UR5, PT, P0 ;  /* 0x00000005ff007c0c */ /* 0x000fda000bf05300 */
[----:B------:R-:W-:Y:S05]  /*12f0*/  @P0 BRA `(.L_x_16) ;  /* 0x0000000000240947 */ /* 0x000fea0003800000 */
[----:B------:R-:W-:Y:S02]  /*1300*/  ULDC.64 UR4, c[0x0][0x5a8] ;  /* 0x00016a0000047ab9 */ /* 0x000fe40000000a00 */
[----:B------:R-:W-:-:S04]  /*1310*/  ISETP.NE.U32.AND P0, PT, RZ, UR4, PT ;  /* 0x00000004ff007c0c */ /* 0x000fc8000bf05070 */
[----:B------:R-:W-:-:S13]  /*1320*/  ISETP.NE.AND.EX P0, PT, RZ, UR5, PT, P0 ;  /* 0x00000005ff007c0c */ /* 0x000fda000bf05300 */
[----:B------:R-:W-:Y:S05]  /*1330*/  @!P0 BRA `(.L_x_17) ;  /* 0x00000000000c8947 */ /* 0x000fea0003800000 */
[----:B------:R-:W1:Y:S02]  /*1340*/  LDC.64 R2, c[0x0][0x5a8] ;  /* 0x00016a00ff027b82 */ /* 0x000e640000000a00 */
[----:B-1----:R2:W5:Y:S01]  /*1350*/  LDG.E R17, desc[UR54][R2.64] ;  /* 0x0000003602117981 */ /* 0x002562000c1e1900 */
[----:B------:R-:W-:Y:S05]  /*1360*/  BRA `(.L_x_16) ;  /* 0x0000000000087947 */ /* 0x000fea0003800000 */
.L_x_17:
[----:B------:R-:W-:Y:S02]  /*1370*/  ULDC UR4, c[0x0][0x5a0] ;  /* 0x0001680000047ab9 */ /* 0x000fe40000000800 */
[----:B-1----:R-:W-:-:S07]  /*1380*/  MOV R17, UR4 ;  /* 0x0000000400117c02 */ /* 0x002fce0008000f00 */
.L_x_16:
[----:B------:R-:W-:Y:S01]  /*1390*/  LOP3.LUT P2, RZ, R0, 0xff, RZ, 0xc0, !PT ;  /* 0x000000ff00ff7812 */ /* 0x000fe2000784c0ff */
[----:B------:R-:W-:Y:S01]  /*13a0*/  UMOV UR36, URZ ;  /* 0x0000003f00247c82 */ /* 0x000fe20008000000 */
[----:B------:R-:W-:-:S11]  /*13b0*/  PLOP3.LUT P0, PT, PT, PT, PT, 0x80, 0x0 ;  /* 0x000000000000781c */ /* 0x000fd60003f0f070 */
[----:B------:R-:W-:Y:S05]  /*13c0*/  @!P2 BRA `(.L_x_18) ;  /* 0x000001080038a947 */ /* 0x000fea0003800000 */
[----:B--2---:R-:W2:Y:S01]  /*13d0*/  LDL R2, [R1+0x210] ;  /* 0x0002100001027983 */ /* 0x004ea20000100800 */
[----:B------:R-:W-:Y:S01]  /*13e0*/  ULDC UR4, c[0x0][0x28c] ;  /* 0x0000a30000047ab9 */ /* 0x000fe20000000800 */
[----:B------:R-:W-:Y:S01]  /*13f0*/  IMAD.MOV.U32 R23, RZ, RZ, 0x10 ;  /* 0x00000010ff177424 */ /* 0x000fe200078e00ff */
[----:B------:R-:W-:Y:S01]  /*1400*/  UIADD3 UR4, UR4, 0x3f, URZ ;  /* 0x0000003f04047890 */ /* 0x000fe2000fffe03f */
[----:B------:R-:W3:Y:S01]  /*1410*/  S2R R3, SR_TID.X ;  /* 0x0000000000037919 */ /* 0x000ee20000002100 */
[----:B------:R-:W-:Y:S01]  /*1420*/  ULDC.64 UR50, c[0x0][0x198] ;  /* 0x0000660000327ab9 */ /* 0x000fe20000000a00 */
[----:B------:R-:W-:Y:S01]  /*1430*/  UMOV UR39, URZ ;  /* 0x0000003f00277c82 */ /* 0x000fe20008000000 */
[----:B------:R-:W-:Y:S01]  /*1440*/  USHF.R.S32.HI UR5, URZ, 0x1f, UR4 ;  /* 0x0000001f3f057899 */ /* 0x000fe20008011404 */
[----:B------:R-:W-:Y:S01]  /*1450*/  UMOV UR44, URZ ;  /* 0x0000003f002c7c82 */ /* 0x000fe20008000000 */
[----:B------:R-:W-:Y:S02]  /*1460*/  UMOV UR40, URZ ;  /* 0x0000003f00287c82 */ /* 0x000fe40008000000 */
[----:B------:R-:W-:Y:S01]  /*1470*/  ULEA.HI UR5, UR5, UR4, URZ, 0x6 ;  /* 0x0000000405057291 */ /* 0x000fe2000f8f303f */
[----:B------:R-:W-:-:S03]  /*1480*/  UMOV UR36, URZ ;  /* 0x0000003f00247c82 */ /* 0x000fc60008000000 */
[----:B------:R-:W-:Y:S01]  /*1490*/  USHF.R.S32.HI UR45, URZ, 0x6, UR5 ;  /* 0x000000063f2d7899 */ /* 0x000fe20008011405 */
[C---:B---3--:R-:W-:Y:S02]  /*14a0*/  LOP3.LUT R162, R3.reuse, 0xff, RZ, 0xc0, !PT ;  /* 0x000000ff03a27812 */ /* 0x048fe400078ec0ff */
[----:B------:R-:W-:-:S03]  /*14b0*/  LOP3.LUT P0, RZ, R3, 0x4, RZ, 0xc0, !PT ;  /* 0x0000000403ff7812 */ /* 0x000fc6000780c0ff */
[----:B------:R-:W-:Y:S01]  /*14c0*/  VIADD R162, R162, 0x1f ;  /* 0x0000001fa2a27836 */ /* 0x000fe20000000000 */
[----:B------:R-:W-:Y:S02]  /*14d0*/  SEL R23, R23, 0xfffffff0, !P0 ;  /* 0xfffffff017177807 */ /* 0x000fe40004000000 */
[----:B--2---:R-:W-:-:S07]  /*14e0*/  LOP3.LUT R22, R2, 0x1, RZ, 0xfc, !PT ;  /* 0x0000000102167812 */ /* 0x004fce00078efcff */
.L_x_223:
[----:B--2---:R-:W2:Y:S01]  /*14f0*/  S2R R0, SR_TID.X ;  /* 0x0000000000007919 */ /* 0x004ea20000002100 */
[----:B------:R-:W3:Y:S01]  /*1500*/  S2UR UR48, SR_CgaCtaId ;  /* 0x00000000003079c3 */ /* 0x000ee20000008800 */
[----:B------:R-:W-:Y:S02]  /*1510*/  UMOV UR49, 0x400 ;  /* 0x0000040000317882 */ /* 0x000fe40000000000 */
[----:B---3--:R-:W-:Y:S01]  /*1520*/  ULEA UR49, UR48, UR49, 0x18 ;  /* 0x0000003130317291 */ /* 0x008fe2000f8ec03f */
[----:B--2---:R-:W-:-:S04]  /*1530*/  LOP3.LUT R0, R0, 0x80, RZ, 0xc0, !PT ;  /* 0x0000008000007812 */ /* 0x004fc800078ec0ff */
[----:B------:R-:W-:-:S06]  /*1540*/  SHF.R.U32.HI R0, RZ, 0x7, R0 ;  /* 0x00000007ff007819 */ /* 0x000fcc0000011600 */
[----:B------:R-:W2:Y:S02]  /*1550*/  SHFL.IDX PT, R0, R0, RZ, 0x1f ;  /* 0x00001fff00007589 */ /* 0x000ea400000e0000 */
[----:B--2---:R-:W-:-:S13]  /*1560*/  R2UR UR4, R0 ;  /* 0x00000000000472ca */ /* 0x004fda00000e0000 */
[----:B------:R-:W-:-:S04]  /*1570*/  ULEA.HI UR5, UR4, UR4, URZ, 0x1 ;  /* 0x0000000404057291 */ /* 0x000fc8000f8f083f */
[----:B------:R-:W-:-:S04]  /*1580*/  ULOP3.LUT UR5, UR5, 0x7fffe, URZ, 0xc0, !UPT ;  /* 0x0007fffe05057892 */ /* 0x000fc8000f8ec03f */
[----:B------:R-:W-:-:S03]  /*1590*/  UIADD3 UR5, UR4, -UR5, URZ ;  /* 0x8000000504057290 */ /* 0x000fc6000fffe03f */
[----:B------:R-:W-:Y:S01]  /*15a0*/  ULDC UR4, c[0x0][0x28c] ;  /* 0x0000a30000047ab9 */ /* 0x000fe20000000800 */
[----:B------:R-:W-:Y:S01]  /*15b0*/  ULEA UR5, UR5, UR49, 0xd ;  /* 0x0000003105057291 */ /* 0x000fe2000f8e683f */
[----:B------:R-:W-:-:S03]  /*15c0*/  ISETP.LT.AND P0, PT, RZ, UR4, PT ;  /* 0x00000004ff007c0c */ /* 0x000fc6000bf01270 */
[----:B------:R-:W-:-:S04]  /*15d0*/  UIADD3 UR5, UR5, 0x8400, URZ ;  /* 0x0000840005057890 */ /* 0x000fc8000fffe03f */
[----:B------:R-:W-:-:S04]  /*15e0*/  USHF.R.U32.HI UR5, URZ, 0x4, UR5 ;  /* 0x000000043f057899 */ /* 0x000fc80008011605 */
[----:B------:R-:W-:Y:S02]  /*15f0*/  ULOP3.LUT UR41, UR5, 0x3fff, URZ, 0xc0, !UPT ;  /* 0x00003fff05297892 */ /* 0x000fe4000f8ec03f */
[----:B------:R-:W-:Y:S10]  /*1600*/  @P0 BRA `(.L_x_19) ;  /* 0x0000000000400947 */ /* 0x000ff40003800000 */
[----:B------:R-:W-:Y:S01]  /*1610*/  MOV R0, 0x0 ;  /* 0x0000000000007802 */ /* 0x000fe20000000f00 */
[----:B------:R-:W-:Y:S01]  /*1620*/  ULDC.64 UR4, c[0x4][0x70] ;  /* 0x01001c0000047ab9 */ /* 0x000fe20000000a00 */
[----:B------:R-:W-:Y:S01]  /*1630*/  ULDC.64 UR6, c[0x4][0x8] ;  /* 0x0100020000067ab9 */ /* 0x000fe20000000a00 */
[----:B------:R-:W-:Y:S01]  /*1640*/  MOV R4, UR4 ;  /* 0x0000000400047c02 */ /* 0x000fe20008000f00 */
[----:B------:R2:W3:Y:S01]  /*1650*/  LDC.64 R2, c[0x4][R0] ;  /* 0x0100000000027b82 */ /* 0x0004e20000000a00 */
[----:B------:R-:W-:Y:S01]  /*1660*/  IMAD.U32 R5, RZ, RZ, UR5 ;  /* 0x00000005ff057e24 */ /* 0x000fe2000f8e00ff */
[----:B------:R-:W-:Y:S01]  /*1670*/  ULDC.64 UR4, c[0x4][0x78] ;  /* 0x01001e0000047ab9 */ /* 0x000fe20000000a00 */
[----:B------:R-:W-:Y:S01]  /*1680*/  IMAD.U32 R10, RZ, RZ, UR6 ;  /* 0x00000006ff0a7e24 */ /* 0x000fe2000f8e00ff */
[----:B------:R-:W-:Y:S01]  /*1690*/  MOV R7, UR5 ;  /* 0x0000000500077c02 */ /* 0x000fe20008000f00 */
[----:B------:R-:W-:Y:S01]  /*16a0*/  IMAD.U32 R6, RZ, RZ, UR4 ;  /* 0x00000004ff067e24 */ /* 0x000fe2000f8e00ff */
[----:B------:R-:W-:Y:S01]  /*16b0*/  MOV R8, 0x1e1 ;  /* 0x000001e100087802 */ /* 0x000fe20000000f00 */
[----:B------:R-:W-:-:S02]  /*16c0*/  IMAD.U32 R11, RZ, RZ, UR7 ;  /* 0x00000007ff0b7e24 */ /* 0x000fc4000f8e00ff */
[----:B------:R-:W-:Y:S02]  /*16d0*/  IMAD.MOV.U32 R12, RZ, RZ, 0x1 ;  /* 0x00000001ff0c7424 */ /* 0x000fe400078e00ff */
[----:B--2---:R-:W-:-:S07]  /*16e0*/  IMAD.MOV.U32 R13, RZ, RZ, RZ ;  /* 0x000000ffff0d7224 */ /* 0x004fce00078e00ff */
[----:B------:R-:W-:-:S07]  /*16f0*/  LEPC R20, `(.L_x_19) ;  /* 0x000000001014794e */ /* 0x000fce0000000000 */
[----:B-1-3-5:R-:W-:Y:S05]  /*1700*/  CALL.ABS.NOINC R2 ;  /* 0x0000000002007343 */ /* 0x02afea0003c00000 */
.L_x_19:
[----:B------:R-:W2:Y:S02]  /*1710*/  LDL R2, [R1+0x208] ;  /* 0x0002080001027983 */ /* 0x000ea40000100800 */
[----:B--2---:R-:W-:-:S04]  /*1720*/  LOP3.LUT R0, R2, 0x1, RZ, 0xfc, !PT ;  /* 0x0000000102007812 */ /* 0x004fc800078efcff */
[----:B------:R-:W-:-:S13]  /*1730*/  ISETP.NE.AND P0, PT, R0, 0x3, PT ;  /* 0x000000030000780c */ /* 0x000fda0003f05270 */
[----:B------:R-:W-:Y:S05]  /*1740*/  @!P0 BRA `(.L_x_20) ;  /* 0x0000000000048947 */ /* 0x000fea0003800000 */
[----:B------:R-:W-:Y:S01]  /*1750*/  BPT.TRAP 0x1 ;  /* 0x000000040000795c */ /* 0x000fe20000300000 */
.L_x_20:
[----:B------:R-:W-:Y:S01]  /*1760*/  IMAD.U32 R0, RZ, RZ, UR44 ;  /* 0x0000002cff007e24 */ /* 0x000fe2000f8e00ff */
[----:B------:R-:W-:-:S04]  /*1770*/  MOV R3, UR40 ;  /* 0x0000002800037c02 */ /* 0x000fc80008000f00 */
[----:B------:R-:W-:Y:S02]  /*1780*/  LEA R3, R3, UR49, 0x3 ;  /* 0x0000003103037c11 */ /* 0x000fe4000f8e18ff */
[----:B------:R-:W-:-:S04]  /*1790*/  SHF.L.U32 R0, R0, 0x1f, RZ ;  /* 0x0000001f00007819 */ /* 0x000fc800000006ff */
[----:B------:R2:W3:Y:S01]  /*17a0*/  SYNCS.PHASECHK.TRANS64.TRYWAIT P1, [R3+URZ], R0 ;  /* 0x00000000030075a7 */ /* 0x0004e2000802017f */
[----:B------:R-:W-:Y:S05]  /*17b0*/  @!P0 BRA `(.L_x_21) ;  /* 0x0000000000048947 */ /* 0x000fea0003800000 */
[----:B------:R-:W-:Y:S01]  /*17c0*/  BPT.TRAP 0x1 ;  /* 0x000000040000795c */ /* 0x000fe20000300000 */
.L_x_21:
[----:B---3--:R-:W-:Y:S05]  /*17d0*/  @P1 BRA `(.L_x_22) ;  /* 0x0000000000081947 */ /* 0x008fea0003800000 */
[----:B------:R-:W3:Y:S02]  /*17e0*/  SYNCS.PHASECHK.TRANS64.TRYWAIT P1, [R3+URZ], R0 ;  /* 0x00000000030075a7 */ /* 0x000ee4000802017f */
[----:B---3--:R-:W-:Y:S05]  /*17f0*/  @!P1 BRA `(.L_x_23) ;  /* 0x0000014000689947 */ /* 0x008fea0003800000 */
.L_x_22:
[----:B------:R-:W-:-:S04]  /*1800*/  UISETP.LT.AND UP0, UPT, UR45, 0x1, UPT ;  /* 0x000000012d00788c */ /* 0x000fc8000bf01270 */
[----:B------:R-:W-:-:S06]  /*1810*/  USEL UR4, UR45, 0x1, UP0 ;  /* 0x000000012d047887 */ /* 0x000fcc0008000000 */
[----:B------:R-:W-:Y:S01]  /*1820*/  IMAD.U32 R2, RZ, RZ, UR4 ;  /* 0x00000004ff027e24 */ /* 0x000fe2000f8e00ff */
[----:B------:R-:W-:Y:S05]  /*1830*/  WARPSYNC.ALL ;  /* 0x0000000000007948 */ /* 0x000fea0003800000 */
[----:B------:R-:W-:-:S04]  /*1840*/  IADD3 R2, -R2, UR45, RZ ;  /* 0x0000002d02027c10 */ /* 0x000fc8000fffe1ff */
[----:B------:R-:W-:Y:S01]  /*1850*/  ISETP.GE.AND P1, PT, R2, 0x1, PT ;  /* 0x000000010200780c */ /* 0x000fe20003f26270 */
[----:B------:R-:W-:Y:S01]  /*1860*/  UIADD3 UR4, UR49, 0x20400, URZ ;  /* 0x0002040031047890 */ /* 0x000fe2000fffe03f */
[----:B------:R-:W-:Y:S01]  /*1870*/  WARPGROUP.ARRIVE ;  /* 0x00000000000079c5 */ /* 0x000fe20000000000 */
[----:B------:R-:W-:Y:S01]  /*1880*/  UMOV UR9, 0x40000040 ;  /* 0x4000004000097882 */ /* 0x000fe20000000000 */
[----:B------:R-:W-:Y:S01]  /*1890*/  UMOV UR11, 0x40000040 ;  /* 0x40000040000b7882 */ /* 0x000fe20000000000 */
[----:B------:R-:W-:Y:S01]  /*18a0*/  USHF.R.U32.HI UR4, URZ, 0x4, UR4 ;  /* 0x000000043f047899 */ /* 0x000fe20008011604 */
[----:B------:R-:W-:Y:S03]  /*18b0*/  STL [R1+0x2e8], R23 ;  /* 0x0002e81701007387 */ /* 0x000fe60000100800 */
[----:B------:R-:W-:Y:S01]  /*18c0*/  ULOP3.LUT UR5, UR4, 0x3fff, URZ, 0xc0, !UPT ;  /* 0x00003fff04057892 */ /* 0x000fe2000f8ec03f */
[----:B------:R-:W-:Y:S01]  /*18d0*/  STL [R1+0x2e4], R22 ;  /* 0x0002e41601007387 */ /* 0x000fe20000100800 */
[----:B------:R-:W-:-:S02]  /*18e0*/  ULOP3.LUT UR4, UR41, 0x10000, URZ, 0xfc, !UPT ;  /* 0x0001000029047892 */ /* 0x000fc4000f8efc3f */
[----:B------:R-:W-:Y:S01]  /*18f0*/  ULOP3.LUT UR5, UR5, 0x10000, URZ, 0xfc, !UPT ;  /* 0x0001000005057892 */ /* 0x000fe2000f8efc3f */
[----:B------:R-:W-:Y:S01]  /*1900*/  STL [R1+0x2e0], R19 ;  /* 0x0002e01301007387 */ /* 0x000fe20000100800 */
[----:B------:R-:W-:Y:S02]  /*1910*/  ULEA UR6, UR40, UR4, 0xb ;  /* 0x0000000428067291 */ /* 0x000fe4000f8e583f */
[----:B------:R-:W-:Y:S01]  /*1920*/  ULEA UR7, UR40, UR5, 0xb ;  /* 0x0000000528077291 */ /* 0x000fe2000f8e583f */
[----:B------:R4:W-:Y:S04]  /*1930*/  STL [R1+0x2dc], R18 ;  /* 0x0002dc1201007387 */ /* 0x0009e80000100800 */
[----:B------:R-:W-:Y:S01]  /*1940*/  UMOV UR8, UR6 ;  /* 0x0000000600087c82 */ /* 0x000fe20008000000 */
[----:B-----5:R1:W-:Y:S01]  /*1950*/  STL [R1+0x2d8], R17 ;  /* 0x0002d81101007387 */ /* 0x0203e20000100800 */
[----:B------:R-:W-:-:S02]  /*1960*/  UMOV UR10, UR7 ;  /* 0x00000007000a7c82 */ /* 0x000fc40008000000 */
[----:B------:R-:W-:Y:S01]  /*1970*/  HGMMA.64x256x16.F32.BF16 R24, gdesc[UR8], RZ, !UPT, gsb0 ;  /* 0x03e00000081879f0 */ /* 0x000fe2000c0018ff */
[----:B------:R1:W-:Y:S01]  /*1980*/  STL [R1+0x2d4], R16 ;  /* 0x0002d41001007387 */ /* 0x0003e20000100800 */
[----:B------:R-:W-:Y:S01]  /*1990*/  UIADD3 UR8, UR6, 0x400, URZ ;  /* 0x0000040006087890 */ /* 0x000fe2000fffe03f */
[----:B------:R-:W-:Y:S02]  /*19a0*/  UMOV UR9, 0x40000040 ;  /* 0x4000004000097882 */ /* 0x000fe40000000000 */
[----:B------:R1:W-:Y:S01]  /*19b0*/  STL [R1+0x2d0], R2 ;  /* 0x0002d00201007387 */ /* 0x0003e20000100800 */
[----:B------:R-:W-:-:S03]  /*19c0*/  WARPGROUP.DEPBAR.LE gsb0, 0x0 ;  /* 0x00008000000079c5 */ /* 0x000fc60000010000 */
[----:B------:R-:W-:Y:S01]  /*19d0*/  STL.64 [R1], R24 ;  /* 0x0000001801007387 */ /* 0x000fe20000100a00 */
[----:B------:R-:W-:Y:S01]  /*19e0*/  MOV R235, R47 ;  /* 0x0000002f00eb7202 */ /* 0x000fe20000000f00 */
[----:B------:R-:W-:Y:S01]  /*19f0*/  IMAD.MOV.U32 R234, RZ, RZ, R48 ;  /* 0x000000ffffea7224 */ /* 0x000fe200078e0030 */
[----:B------:R-:W-:Y:S01]  /*1a00*/  MOV R232, R50 ;  /* 0x0000003200e87202 */ /* 0x000fe20000000f00 */
[----:B------:R-:W-:Y:S01]  /*1a10*/  STL.64 [R1+0x8], R26 ;  /* 0x0000081a01007387 */ /* 0x000fe20000100a00 */
[----:B------:R-:W-:Y:S01]  /*1a20*/  IMAD.MOV.U32 R233, RZ, RZ, R49 ;  /* 0x000000ffffe97224 */ /* 0x000fe200078e0031 */
[----:B------:R-:W-:Y:S01]  /*1a30*/  MOV R229, R53 ;  /* 0x0000003500e57202 */ /* 0x000fe20000000f00 */
[----:B------:R-:W-:Y:S01]  /*1a40*/  IMAD.MOV.U32 R231, RZ, RZ, R51 ;  /* 0x000000ffffe77224 */ /* 0x000fe200078e0033 */
        /* <DEDUP_REMOVED lines=70> */
[----:B----4-:R-:W-:Y:S01]  /*1eb0*/  MOV R18, R134 ;  /* 0x0000008600127202 */ /* 0x010fe20000000f00 */
        /* <DEDUP_REMOVED lines=9> */
[----:B--23--:R-:W-:Y:S01]  /*1f50*/  MOV R3, R149 ;  /* 0x0000009500037202 */ /* 0x00cfe20000000f00 */
[----:B------:R-:W-:Y:S01]  /*1f60*/  IMAD.MOV.U32 R196, RZ, RZ, R112 ;  /* 0x000000ffffc47224 */ /* 0x000fe200078e0070 */
[----:B------:R2:W-:Y:S01]  /*1f70*/  STL [R1+0x58], R46 ;  /* 0x0000582e01007387 */ /* 0x0005e20000100800 */
[----:B------:R-:W-:-:S02]  /*1f80*/  IMAD.MOV.U32 R198, RZ, RZ, R114 ;  /* 0x000000ffffc67224 */ /* 0x000fc400078e0072 */
[----:B------:R-:W-:Y:S01]  /*1f90*/  IMAD.MOV.U32 R199, RZ, RZ, R115 ;  /* 0x000000ffffc77224 */ /* 0x000fe200078e0073 */
[----:B------:R-:W-:Y:S01]  /*1fa0*/  STL [R1+0x5a4], R162 ;  /* 0x0005a4a201007387 */ /* 0x000fe20000100800 */
[----:B------:R-:W-:Y:S02]  /*1fb0*/  IMAD.MOV.U32 R201, RZ, RZ, R117 ;  /* 0x000000ffffc97224 */ /* 0x000fe400078e0075 */
[----:B------:R-:W-:Y:S01]  /*1fc0*/  IMAD.MOV.U32 R202, RZ, RZ, R118 ;  /* 0x000000ffffca7224 */ /* 0x000fe200078e0076 */
[----:B------:R-:W-:Y:S01]  /*1fd0*/  STL [R1+0x5a0], R159 ;  /* 0x0005a09f01007387 */ /* 0x000fe20000100800 */
[----:B------:R-:W-:Y:S02]  /*1fe0*/  IMAD.MOV.U32 R204, RZ, RZ, R120 ;  /* 0x000000ffffcc7224 */ /* 0x000fe400078e0078 */
[----:B------:R-:W-:Y:S02]  /*1ff0*/  IMAD.MOV.U32 R205, RZ, RZ, R121 ;  /* 0x000000ffffcd7224 */ /* 0x000fe400078e0079 */
[----:B------:R-:W-:-:S02]  /*2000*/  IMAD.MOV.U32 R207, RZ, RZ, R123 ;  /* 0x000000ffffcf7224 */ /* 0x000fc400078e007b */
[----:B------:R-:W-:Y:S02]  /*2010*/  IMAD.MOV.U32 R208, RZ, RZ, R124 ;  /* 0x000000ffffd07224 */ /* 0x000fe400078e007c */
[----:B------:R-:W-:Y:S02]  /*2020*/  IMAD.MOV.U32 R210, RZ, RZ, R126 ;  /* 0x000000ffffd27224 */ /* 0x000fe400078e007e */
[----:B------:R-:W-:Y:S02]  /*2030*/  IMAD.MOV.U32 R211, RZ, RZ, R127 ;  /* 0x000000ffffd37224 */ /* 0x000fe400078e007f */
[----:B------:R-:W-:Y:S02]  /*2040*/  IMAD.MOV.U32 R23, RZ, RZ, R129 ;  /* 0x000000ffff177224 */ /* 0x000fe400078e0081 */
[----:B------:R-:W-:Y:S02]  /*2050*/  IMAD.MOV.U32 R22, RZ, RZ, R130 ;  /* 0x000000ffff167224 */ /* 0x000fe400078e0082 */
[----:B------:R-:W-:-:S02]  /*2060*/  IMAD.MOV.U32 R20, RZ, RZ, R132 ;  /* 0x000000ffff147224 */ /* 0x000fc400078e0084 */
[----:B------:R-:W-:Y:S02]  /*2070*/  IMAD.MOV.U32 R19, RZ, RZ, R133 ;  /* 0x000000ffff137224 */ /* 0x000fe400078e0085 */
[----:B-1----:R-:W-:Y:S02]  /*2080*/  IMAD.MOV.U32 R17, RZ, RZ, R135 ;  /* 0x000000ffff117224 */ /* 0x002fe400078e0087 */
[----:B------:R-:W-:Y:S02]  /*2090*/  IMAD.MOV.U32 R16, RZ, RZ, R136 ;  /* 0x000000ffff107224 */ /* 0x000fe400078e0088 */
        /* <DEDUP_REMOVED lines=10> */
[----:B--2---:R-:W-:-:S06]  /*2140*/  WARPGROUP.ARRIVE ;  /* 0x00000000000079c5 */ /* 0x004fcc0000000000 */
[----:B------:R-:W-:Y:S03]  /*2150*/  HGMMA.64x256x16.F32.BF16 R24, gdesc[UR8], RZ, !UPT, gsb0 ;  /* 0x03e00000081879f0 */ /* 0x000fe6000c0018ff */
[----:B------:R-:W-:Y:S02]  /*2160*/  WARPGROUP.DEPBAR.LE gsb0, 0x0 ;  /* 0x00008000000079c5 */ /* 0x000fe40000010000 */
[----:B------:R-:W-:Y:S04]  /*2170*/  STL.64 [R1+0x598], R150 ;  /* 0x0005989601007387 */ /* 0x000fe80000100a00 */
        /* <DEDUP_REMOVED lines=20> */
[----:B------:R1:W-:Y:S04]  /*22c0*/  STL.64 [R1+0x4f0], R108 ;  /* 0x0004f06c01007387 */ /* 0x0003e80000100a00 */
[----:B-1----:R-:W2:Y:S04]  /*22d0*/  LDL.LU R108, [R1] ;  /* 0x00000000016c7983 */ /* 0x002ea80000300800 */
[----:B------:R-:W2:Y:S04]  /*22e0*/  LDL.LU R109, [R1+0x4] ;  /* 0x00000400016d7983 */ /* 0x000ea80000300800 */
        /* <DEDUP_REMOVED lines=20> */
[----:B------:R-:W2:Y:S01]  /*2430*/  LDL.LU R130, [R1+0x58] ;  /* 0x0000580001827983 */ /* 0x000ea20000300800 */
        /* <DEDUP_REMOVED lines=32> */
[----:B------:R-:W-:Y:S01]  /*2640*/  UIADD3 UR8, UR6, 0x2, URZ ;  /* 0x0000000206087890 */ /* 0x000fe2000fffe03f */
[----:B------:R-:W-:Y:S01]  /*2650*/  IMAD.MOV.U32 R215, RZ, RZ, R21 ;  /* 0x000000ffffd77224 */ /* 0x000fe200078e0015 */
[----:B------:R-:W-:Y:S01]  /*2660*/  UIADD3 UR10, UR7, 0x2, URZ ;  /* 0x00000002070a7890 */ /* 0x000fe2000fffe03f */
[----:B------:R-:W-:Y:S01]  /*2670*/  IMAD.MOV.U32 R216, RZ, RZ, R20 ;  /* 0x000000ffffd87224 */ /* 0x000fe200078e0014 */
[----:B------:R-:W-:Y:S01]  /*2680*/  UMOV UR9, 0x40000040 ;  /* 0x4000004000097882 */ /* 0x000fe20000000000 */
[----:B------:R-:W-:Y:S01]  /*2690*/  IMAD.MOV.U32 R218, RZ, RZ, R18 ;  /* 0x000000ffffda7224 */ /* 0x000fe200078e0012 */
[----:B------:R-:W-:Y:S01]  /*26a0*/  UMOV UR11, 0x40000040 ;  /* 0x40000040000b7882 */ /* 0x000fe20000000000 */
        /* <DEDUP_REMOVED lines=8> */
[----:B------:R-:W-:Y:S02]  /*2730*/  IMAD.MOV.U32 R231, RZ, RZ, R5 ;  /* 0x000000ffffe77224 */ /* 0x000fe400078e0005 */
[----:B------:R-:W-:Y:S02]  /*2740*/  IMAD.MOV.U32 R233, RZ, RZ, R3 ;  /* 0x000000ffffe97224 */ /* 0x000fe400078e0003 */
[----:B------:R-:W-:-:S06]  /*2750*/  IMAD.MOV.U32 R234, RZ, RZ, R2 ;  /* 0x000000ffffea7224 */ /* 0x000fcc00078e0002 */
[----:B--2---:R-:W-:-:S06]  /*2760*/  WARPGROUP.ARRIVE ;  /* 0x00000000000079c5 */ /* 0x004fcc0000000000 */
[----:B------:R-:W-:Y:S03]  /*2770*/  HGMMA.64x256x16.F32.BF16 R108, gdesc[UR8], R108, gsb0 ;  /* 0x03e00000086c79f0 */ /* 0x000fe6000800186c */
[----:B------:R-:W-:Y:S02]  /*2780*/  WARPGROUP.DEPBAR.LE gsb0, 0x0 ;  /* 0x00008000000079c5 */ /* 0x000fe40000010000 */
[----:B------:R-:W-:Y:S04]  /*2790*/  STL.64 [R1], R108 ;  /* 0x0000006c01007387 */ /* 0x000fe80000100a00 */
        /* <DEDUP_REMOVED lines=63> */
[----:B-1----:R-:W2:Y:S04]  /*2b90*/  LDL.LU R162, [R1+0x5a4] ;  /* 0x0005a40001a27983 */ /* 0x002ea80000300800 */
[----:B------:R-:W3:Y:S04]  /*2ba0*/  LDL.LU R159, [R1+0x5a0] ;  /* 0x0005a000019f7983 */ /* 0x000ee80000300800 */
[----:B------:R-:W4:Y:S04]  /*2bb0*/  LDL.LU.64 R150, [R1+0x598] ;  /* 0x0005980001967983 */ /* 0x000f280000300a00 */
        /* <DEDUP_REMOVED lines=20> */
[----:B------:R-:W4:Y:S01]  /*2d00*/  LDL.LU.64 R108, [R1+0x4f0] ;  /* 0x0004f000016c7983 */ /* 0x000f220000300a00 */
[----:B------:R-:W-:Y:S01]  /*2d10*/  UIADD3 UR8, UR6, 0x402, URZ ;  /* 0x0000040206087890 */ /* 0x000fe2000fffe03f */
[----:B------:R-:W-:Y:S01]  /*2d20*/  UMOV UR9, 0x40000040 ;  /* 0x4000004000097882 */ /* 0x000fe20000000000 */
[----:B----4-:R-:W-:-:S07]  /*2d30*/  WARPGROUP.ARRIVE ;  /* 0x00000000000079c5 */ /* 0x010fce0000000000 */
[----:B------:R-:W-:Y:S03]  /*2d40*/  HGMMA.64x256x16.F32.BF16 R24, gdesc[UR8], R24, gsb0 ;  /* 0x03e00000081879f0 */ /* 0x000fe60008001818 */
        /* <DEDUP_REMOVED lines=65> */
[----:B-1----:R-:W4:Y:S04]  /*3160*/  LDL.LU.64 R24, [R1] ;  /* 0x0000000001187983 */ /* 0x002f280000300a00 */
        /* <DEDUP_REMOVED lines=63> */
[----:B------:R-:W-:-:S02]  /*3560*/  UIADD3 UR8, UR6, 0x4, URZ ;  /* 0x0000000406087890 */ /* 0x000fc4000fffe03f */
[----:B------:R-:W-:Y:S01]  /*3570*/  UIADD3 UR10, UR7, 0x4, URZ ;  /* 0x00000004070a7890 */ /* 0x000fe2000fffe03f */
[----:B------:R-:W-:Y:S01]  /*3580*/  UMOV UR9, 0x40000040 ;  /* 0x4000004000097882 */ /* 0x000fe20000000000 */
[----:B------:R-:W-:Y:S01]  /*3590*/  UMOV UR11, 0x40000040 ;  /* 0x40000040000b7882 */ /* 0x000fe20000000000 */
[----:B----4-:R-:W-:-:S06]  /*35a0*/  WARPGROUP.ARRIVE ;  /* 0x00000000000079c5 */ /* 0x010fcc0000000000 */
[----:B------:R-:W-:Y:S03]  /*35b0*/  HGMMA.64x256x16.F32.BF16 R24, gdesc[UR8], R24, gsb0 ;  /* 0x03e00000081879f0 */ /* 0x000fe60008001818 */
[----:B------:R-:W-:Y:S02]  /*35c0*/  WARPGROUP.DEPBAR.LE gsb0, 0x0 ;  /* 0x00008000000079c5 */ /* 0x000fe40000010000 */
[----:B------:R-:W-:Y:S01]  /*35d0*/  STL.64 [R1], R24 ;  /* 0x0000001801007387 */ /* 0x000fe20000100a00 */
[----:B------:R-:W-:Y:S01]  /*35e0*/  IMAD.MOV.U32 R3, RZ, RZ, R150 ;  /* 0x000000ffff037224 */ /* 0x000fe200078e0096 */
[----:B------:R-:W-:Y:S01]  /*35f0*/  MOV R0, R151 ;  /* 0x0000009700007202 */ /* 0x000fe20000000f00 */
[----:B------:R-:W-:Y:S01]  /*3600*/  IMAD.MOV.U32 R4, RZ, RZ, R149 ;  /* 0x000000ffff047224 */ /* 0x000fe200078e0095 */
[----:B------:R-:W-:Y:S01]  /*3610*/  STL.64 [R1+0x8], R26 ;  /* 0x0000081a01007387 */ /* 0x000fe20000100a00 */
        /* <DEDUP_REMOVED lines=39> */
[----:B------:R1:W-:Y:S01]  /*3890*/  STL [R1+0x58], R46 ;  /* 0x0000582e01007387 */ /* 0x0003e20000100800 */
[----:B------:R-:W-:Y:S01]  /*38a0*/  IMAD.MOV.U32 R203, RZ, RZ, R119 ;  /* 0x000000ffffcb7224 */ /* 0x000fe200078e0077 */
[----:B------:R-:W-:Y:S01]  /*38b0*/  MOV R199, R115 ;  /* 0x0000007300c77202 */ /* 0x000fe20000000f00 */
[----:B------:R-:W-:Y:S01]  /*38c0*/  IMAD.MOV.U32 R200, RZ, RZ, R116 ;  /* 0x000000ffffc87224 */ /* 0x000fe200078e0074 */
[----:B------:R-:W4:Y:S01]  /*38d0*/  LDL.LU.64 R150, [R1+0x4e8] ;  /* 0x0004e80001967983 */ /* 0x000f220000300a00 */
        /* <DEDUP_REMOVED lines=88> */
[----:B------:R-:W-:-:S02]  /*3e60*/  IMAD.MOV.U32 R17, RZ, RZ, R51 ;  /* 0x000000ffff117224 */ /* 0x000fc400078e0033 */
[----:B------:R-:W-:Y:S01]  /*3e70*/  IMAD.MOV.U32 R22, RZ, RZ, R48 ;  /* 0x000000ffff167224 */ /* 0x000fe200078e0030 */
[----:B------:R-:W4:Y:S01]  /*3e80*/  LDL.LU.64 R104, [R1+0x430] ;  /* 0x0004300001687983 */ /* 0x000f220000300a00 */
[----:B------:R-:W-:-:S03]  /*3e90*/  IMAD.MOV.U32 R23, RZ, RZ, R47 ;  /* 0x000000ffff177224 */ /* 0x000fc600078e002f */
        /* <DEDUP_REMOVED lines=28> */
[----:B-1----:R-:W4:Y:S04]  /*4060*/  LDL.LU.64 R46, [R1+0x348] ;  /* 0x00034800012e7983 */ /* 0x002f280000300a00 */
        /* <DEDUP_REMOVED lines=12> */
[----:B------:R-:W-:-:S02]  /*4130*/  UMOV UR9, 0x40000040 ;  /* 0x4000004000097882 */ /* 0x000fc40000000000 */
[----:B--2---:R-:W-:Y:S04]  /*4140*/  STL [R1+0x2cc], R162 ;  /* 0x0002cca201007387 */ /* 0x004fe80000100800 */
[----:B---3--:R-:W-:Y:S01]  /*4150*/  STL [R1+0x2c8], R159 ;  /* 0x0002c89f01007387 */ /* 0x008fe20000100800 */
[----:B----4-:R-:W-:-:S06]  /*4160*/  WARPGROUP.ARRIVE ;  /* 0x00000000000079c5 */ /* 0x010fcc0000000000 */
        /* <DEDUP_REMOVED lines=81> */
[----:B------:R-:W-:Y:S01]  /*4680*/  IMAD.MOV.U32 R222, RZ, RZ, R15 ;  /* 0x000000ffffde7224 */ /* 0x000fe200078e000f */
[----:B------:R1:W5:Y:S01]  /*4690*/  LDL.LU R23, [R1+0x2e8] ;  /* 0x0002e80001177983 */ /* 0x0003620000300800 */
[----:B------:R-:W-:-:S02]  /*46a0*/  IMAD.MOV.U32 R224, RZ, RZ, R13 ;  /* 0x000000ffffe07224 */ /* 0x000fc400078e000d */
[----:B------:R-:W-:Y:S01]  /*46b0*/  IMAD.MOV.U32 R225, RZ, RZ, R12 ;  /* 0x000000ffffe17224 */ /* 0x000fe200078e000c */
[----:B------:R1:W5:Y:S01]  /*46c0*/  LDL.LU R22, [R1+0x2e4] ;  /* 0x0002e40001167983 */ /* 0x0003620000300800 */
[----:B------:R-:W-:Y:S02]  /*46d0*/  IMAD.MOV.U32 R227, RZ, RZ, R10 ;  /* 0x000000ffffe37224 */ /* 0x000fe400078e000a */
[----:B------:R-:W-:Y:S01]  /*46e0*/  IMAD.MOV.U32 R228, RZ, RZ, R9 ;  /* 0x000000ffffe47224 */ /* 0x000fe200078e0009 */
[----:B------:R1:W5:Y:S01]  /*46f0*/  LDL.LU R19, [R1+0x2e0] ;  /* 0x0002e00001137983 */ /* 0x0003620000300800 */
[----:B------:R-:W-:Y:S02]  /*4700*/  IMAD.MOV.U32 R230, RZ, RZ, R7 ;  /* 0x000000ffffe67224 */ /* 0x000fe400078e0007 */
[----:B------:R-:W-:Y:S01]  /*4710*/  IMAD.MOV.U32 R231, RZ, RZ, R6 ;  /* 0x000000ffffe77224 */ /* 0x000fe200078e0006 */
[----:B------:R1:W5:Y:S01]  /*4720*/  LDL.LU R18, [R1+0x2dc] ;  /* 0x0002dc0001127983 */ /* 0x0003620000300800 */
[----:B------:R-:W-:-:S02]  /*4730*/  IMAD.MOV.U32 R233, RZ, RZ, R4 ;  /* 0x000000ffffe97224 */ /* 0x000fc400078e0004 */
[----:B------:R-:W-:Y:S01]  /*4740*/  IMAD.MOV.U32 R234, RZ, RZ, R3 ;  /* 0x000000ffffea7224 */ /* 0x000fe200078e0003 */
[----:B------:R1:W5:Y:S04]  /*4750*/  LDL.LU R17, [R1+0x2d8] ;  /* 0x0002d80001117983 */ /* 0x0003680000300800 */
[----:B------:R1:W5:Y:S04]  /*4760*/  LDL.LU R16, [R1+0x2d4] ;  /* 0x0002d40001107983 */ /* 0x0003680000300800 */
[----:B------:R1:W5:Y:S01]  /*4770*/  LDL.LU R2, [R1+0x2d0] ;  /* 0x0002d00001027983 */ /* 0x0003620000300800 */
        /* <DEDUP_REMOVED lines=67> */
[----:B--2---:R1:W5:Y:S04]  /*4bb0*/  LDL.LU R162, [R1+0x2cc] ;  /* 0x0002cc0001a27983 */ /* 0x0043680000300800 */
[----:B------:R1:W5:Y:S04]  /*4bc0*/  LDL.LU R159, [R1+0x2c8] ;  /* 0x0002c800019f7983 */ /* 0x0003680000300800 */
[----:B------:R-:W2:Y:S04]  /*4bd0*/  LDL.LU.64 R150, [R1+0x2c0] ;  /* 0x0002c00001967983 */ /* 0x000ea80000300a00 */
        /* <DEDUP_REMOVED lines=20> */
[----:B------:R-:W2:Y:S01]  /*4d20*/  LDL.LU.64 R108, [R1+0x218] ;  /* 0x00021800016c7983 */ /* 0x000ea20000300a00 */
[----:B------:R-:W-:Y:S01]  /*4d30*/  UIADD3 UR8, UR6, 0x406, URZ ;  /* 0x0000040606087890 */ /* 0x000fe2000fffe03f */
[----:B------:R-:W-:Y:S01]  /*4d40*/  UMOV UR9, 0x40000040 ;  /* 0x4000004000097882 */ /* 0x000fe20000000000 */
[----:B--2---:R-:W-:-:S07]  /*4d50*/  WARPGROUP.ARRIVE ;  /* 0x00000000000079c5 */ /* 0x004fce0000000000 */
[----:B------:R-:W-:Y:S03]  /*4d60*/  HGMMA.64x256x16.F32.BF16 R24, gdesc[UR8], R24, gsb0 ;  /* 0x03e00000081879f0 */ /* 0x000fe60008001818 */
[----:B------:R-:W-:Y:S02]  /*4d70*/  WARPGROUP.DEPBAR.LE gsb0, 0x0 ;  /* 0x00008000000079c5 */ /* 0x000fe40000010000 */
[----:B-1----:R-:W-:Y:S05]  /*4d80*/  @!P1 BRA `(.L_x_24) ;  /* 0x0000004000d09947 */ /* 0x002fea0003800000 */
[----:B------:R-:W-:-:S04]  /*4d90*/  UIADD3 UR6, UR40, 0x1, URZ ;  /* 0x0000000128067890 */ /* 0x000fc8000fffe03f */
[----:B------:R-:W-:-:S04]  /*4da0*/  UISETP.NE.AND UP0, UPT, UR6, 0x3, UPT ;  /* 0x000000030600788c */ /* 0x000fc8000bf05270 */
[----:B------:R-:W-:Y:S02]  /*4db0*/  USEL UR7, URZ, 0x1, UP0 ;  /* 0x000000013f077887 */ /* 0x000fe40008000000 */
[----:B------:R-:W-:Y:S02]  /*4dc0*/  USEL UR6, UR6, URZ, UP0 ;  /* 0x0000003f06067287 */ /* 0x000fe40008000000 */
[----:B------:R-:W-:-:S06]  /*4dd0*/  ULOP3.LUT UR7, UR44, UR7, URZ, 0x3c, !UPT ;  /* 0x000000072c077292 */ /* 0x000fcc000f8e3c3f */
[----:B------:R-:W-:Y:S01]  /*4de0*/  IMAD.U32 R0, RZ, RZ, UR7 ;  /* 0x00000007ff007e24 */ /* 0x000fe2000f8e00ff */
[----:B------:R-:W-:-:S06]  /*4df0*/  UMOV UR7, UR40 ;  /* 0x0000002800077c82 */ /* 0x000fcc0008000000 */
.L_x_31:
[----:B------:R-:W-:Y:S05]  /*4e00*/  @!P0 BRA `(.L_x_25) ;  /* 0x0000000000048947 */ /* 0x000fea0003800000 */
[----:B------:R-:W-:Y:S01]  /*4e10*/  BPT.TRAP 0x1 ;  /* 0x000000040000795c */ /* 0x000fe20000300000 */
.L_x_25:
[----:B------:R-:W-:Y:S01]  /*4e20*/  ULEA UR8, UR6, UR49, 0x3 ;  /* 0x0000003106087291 */ /* 0x000fe2000f8e183f */
[----:B------:R-:W-:-:S08]  /*4e30*/  SHF.L.U32 R3, R0, 0x1f, RZ ;  /* 0x0000001f00037819 */ /* 0x000fd000000006ff */
[----:B------:R1:W2:Y:S01]  /*4e40*/  SYNCS.PHASECHK.TRANS64.TRYWAIT P1, [UR8], R3 ;  /* 0x00000003ff0075a7 */ /* 0x0002a20008020148 */
[----:B------:R-:W-:Y:S05]  /*4e50*/  @!P0 BRA `(.L_x_26) ;  /* 0x0000000000048947 */ /* 0x000fea0003800000 */
[----:B------:R-:W-:Y:S01]  /*4e60*/  BPT.TRAP 0x1 ;  /* 0x000000040000795c */ /* 0x000fe20000300000 */
.L_x_26:
[----:B--2---:R-:W-:Y:S05]  /*4e70*/  @P1 BRA `(.L_x_27) ;  /* 0x0000000000081947 */ /* 0x004fea0003800000 */
[----:B------:R-:W2:Y:S02]  /*4e80*/  SYNCS.PHASECHK.TRANS64.TRYWAIT P1, [UR8], R3 ;  /* 0x00000003ff0075a7 */ /* 0x000ea40008020148 */
[----:B--2---:R-:W-:Y:S05]  /*4e90*/  @!P1 BRA `(.L_x_28) ;  /* 0x0000010800d49947 */ /* 0x004fea0003800000 */
.L_x_27:
        /* <DEDUP_REMOVED lines=64> */
[----:B---3--:R-:W3:Y:S04]  /*52a0*/  LDL.LU.64 R24, [R1] ;  /* 0x0000000001187983 */ /* 0x008ee80000300a00 */
[----:B------:R-:W3:Y:S04]  /*52b0*/  LDL.LU.64 R26, [R1+0x8] ;  /* 0x00000800011a7983 */ /* 0x000ee80000300a00 */
        /* <DEDUP_REMOVED lines=61> */
[----:B------:R-:W3:Y:S01]  /*5690*/  LDL.LU.64 R150, [R1+0x1f8] ;  /* 0x0001f80001967983 */ /* 0x000ee20000300a00 */
[----:B------:R-:W-:-:S02]  /*56a0*/  ULEA UR12, UR6, UR4, 0xb ;  /* 0x00000004060c7291 */ /* 0x000fc4000f8e583f */
[----:B------:R-:W-:Y:S01]  /*56b0*/  ULEA UR13, UR6, UR5, 0xb ;  /* 0x00000005060d7291 */ /* 0x000fe2000f8e583f */
[----:B-----5:R-:W-:Y:S01]  /*56c0*/  STL [R1+0x2ec], R23 ;  /* 0x0002ec1701007387 */ /* 0x020fe20000100800 */
[----:B------:R-:W-:Y:S01]  /*56d0*/  UMOV UR9, 0x40000040 ;  /* 0x4000004000097882 */ /* 0x000fe20000000000 */
[----:B------:R-:W-:Y:S02]  /*56e0*/  UMOV UR11, 0x40000040 ;  /* 0x40000040000b7882 */ /* 0x000fe40000000000 */
[----:B------:R-:W-:Y:S01]  /*56f0*/  UMOV UR8, UR12 ;  /* 0x0000000c00087c82 */ /* 0x000fe20008000000 */
[----:B------:R-:W-:Y:S01]  /*5700*/  STL [R1+0x2e8], R22 ;  /* 0x0002e81601007387 */ /* 0x000fe20000100800 */
[----:B------:R-:W-:-:S03]  /*5710*/  UMOV UR10, UR13 ;  /* 0x0000000d000a7c82 */ /* 0x000fc60008000000 */
[----:B------:R-:W-:Y:S04]  /*5720*/  STL [R1+0x2e4], R19 ;  /* 0x0002e41301007387 */ /* 0x000fe80000100800 */
[----:B------:R-:W-:Y:S04]  /*5730*/  STL [R1+0x2e0], R18 ;  /* 0x0002e01201007387 */ /* 0x000fe80000100800 */
[----:B------:R-:W-:Y:S04]  /*5740*/  STL [R1+0x2dc], R17 ;  /* 0x0002dc1101007387 */ /* 0x000fe80000100800 */
[----:B------:R-:W-:Y:S04]  /*5750*/  STL [R1+0x2d8], R16 ;  /* 0x0002d81001007387 */ /* 0x000fe80000100800 */
[----:B------:R4:W-:Y:S04]  /*5760*/  STL [R1+0x2d4], R2 ;  /* 0x0002d40201007387 */ /* 0x0009e80000100800 */
[----:B------:R1:W-:Y:S01]  /*5770*/  STL [R1+0x2d0], R0 ;  /* 0x0002d00001007387 */ /* 0x0003e20000100800 */
[----:B---3--:R-:W-:-:S06]  /*5780*/  WARPGROUP.ARRIVE ;  /* 0x00000000000079c5 */ /* 0x008fcc0000000000 */
[----:B------:R-:W-:Y:S03]  /*5790*/  HGMMA.64x256x16.F32.BF16 R24, gdesc[UR8], R24, gsb0 ;  /* 0x03e00000081879f0 */ /* 0x000fe60008001818 */
[----:B------:R-:W-:Y:S02]  /*57a0*/  WARPGROUP.DEPBAR.LE gsb0, 0x0 ;  /* 0x00008000000079c5 */ /* 0x000fe40000010000 */
[----:B------:R-:W-:Y:S01]  /*57b0*/  STL.64 [R1], R24 ;  /* 0x0000001801007387 */ /* 0x000fe20000100a00 */
[----:B----4-:R-:W-:Y:S01]  /*57c0*/  MOV R2, R150 ;  /* 0x0000009600027202 */ /* 0x010fe20000000f00 */
[----:B-1----:R-:W-:Y:S01]  /*57d0*/  IMAD.MOV.U32 R0, RZ, RZ, R151 ;  /* 0x000000ffff007224 */ /* 0x002fe200078e0097 */
[----:B------:R-:W-:Y:S01]  /*57e0*/  MOV R5, R147 ;  /* 0x0000009300057202 */ /* 0x000fe20000000f00 */
[----:B------:R-:W-:Y:S01]  /*57f0*/  STL.64 [R1+0x8], R26 ;  /* 0x0000081a01007387 */ /* 0x000fe20000100a00 */
[----:B--2---:R-:W-:Y:S01]  /*5800*/  IMAD.MOV.U32 R4, RZ, RZ, R148 ;  /* 0x000000ffff047224 */ /* 0x004fe200078e0094 */
        /* <DEDUP_REMOVED lines=42> */
[----:B------:R-:W2:Y:S01]  /*5ab0*/  LDL.LU.64 R150, [R1+0x7a0] ;  /* 0x0007a00001967983 */ /* 0x000ea20000300a00 */
        /* <DEDUP_REMOVED lines=88> */
[----:B------:R-:W-:-:S02]  /*6040*/  IMAD.MOV.U32 R232, RZ, RZ, R50 ;  /* 0x000000ffffe87224 */ /* 0x000fc400078e0032 */
[----:B------:R-:W-:Y:S01]  /*6050*/  IMAD.MOV.U32 R233, RZ, RZ, R49 ;  /* 0x000000ffffe97224 */ /* 0x000fe200078e0031 */
[----:B------:R-:W2:Y:S01]  /*6060*/  LDL.LU.64 R104, [R1+0x6e8] ;  /* 0x0006e80001687983 */ /* 0x000ea20000300a00 */
[----:B------:R-:W-:-:S03]  /*6070*/  IMAD.MOV.U32 R235, RZ, RZ, R47 ;  /* 0x000000ffffeb7224 */ /* 0x000fc600078e002f */
        /* <DEDUP_REMOVED lines=28> */
[----:B-1----:R-:W2:Y:S04]  /*6240*/  LDL.LU.64 R46, [R1+0x600] ;  /* 0x00060000012e7983 */ /* 0x002ea80000300a00 */
        /* <DEDUP_REMOVED lines=12> */
[----:B------:R-:W-:-:S02]  /*6310*/  UMOV UR9, 0x40000040 ;  /* 0x4000004000097882 */ /* 0x000fc40000000000 */
[----:B------:R-:W-:Y:S04]  /*6320*/  STL [R1+0x5a4], R162 ;  /* 0x0005a4a201007387 */ /* 0x000fe80000100800 */
[----:B------:R-:W-:Y:S01]  /*6330*/  STL [R1+0x5a0], R159 ;  /* 0x0005a09f01007387 */ /* 0x000fe20000100800 */
[----:B--2---:R-:W-:-:S06]  /*6340*/  WARPGROUP.ARRIVE ;  /* 0x00000000000079c5 */ /* 0x004fcc0000000000 */
        /* <DEDUP_REMOVED lines=92> */
[----:B------:R-:W-:Y:S01]  /*6910*/  IMAD.MOV.U32 R234, RZ, RZ, R2 ;  /* 0x000000ffffea7224 */ /* 0x000fe200078e0002 */
[----:B------:R-:W-:Y:S02]  /*6920*/  UIADD3 UR8, UR12, 0x2, URZ ;  /* 0x000000020c087890 */ /* 0x000fe4000fffe03f */
[----:B------:R-:W-:Y:S01]  /*6930*/  UIADD3 UR10, UR13, 0x2, URZ ;  /* 0x000000020d0a7890 */ /* 0x000fe2000fffe03f */
[----:B------:R-:W-:Y:S01]  /*6940*/  UMOV UR9, 0x40000040 ;  /* 0x4000004000097882 */ /* 0x000fe20000000000 */
[----:B------:R-:W-:Y:S01]  /*6950*/  UMOV UR11, 0x40000040 ;  /* 0x40000040000b7882 */ /* 0x000fe20000000000 */
        /* <DEDUP_REMOVED lines=238> */
[----:B------:R-:W-:Y:S01]  /*7840*/  STL.64 [R1+0x38], R38 ;  /* 0x0000382601007387 */ /* 0x000fe20000100a00 */
[----:B------:R-:W-:-:S03]  /*7850*/  MOV R4, R150 ;  /* 0x0000009600047202 */ /* 0x000fc60000000f00 */
[----:B------:R-:W-:Y:S01]  /*7860*/  STL.64 [R1+0x40], R40 ;  /* 0x0000402801007387 */ /* 0x000fe20000100a00 */
[----:B------:R-:W-:-:S03]  /*7870*/  IMAD.MOV.U32 R3, RZ, RZ, R151 ;  /* 0x000000ffff037224 */ /* 0x000fc600078e0097 */
[----:B------:R-:W-:Y:S01]  /*7880*/  STL.64 [R1+0x48], R42 ;  /* 0x0000482a01007387 */ /* 0x000fe20000100a00 */
[----:B------:R-:W-:Y:S01]  /*7890*/  MOV R6, R148 ;  /* 0x0000009400067202 */ /* 0x000fe20000000f00 */
[----:B------:R-:W-:Y:S02]  /*78a0*/  IMAD.MOV.U32 R5, RZ, RZ, R149 ;  /* 0x000000ffff057224 */ /* 0x000fe400078e0095 */
[----:B------:R-:W-:Y:S01]  /*78b0*/  STL.64 [R1+0x50], R44 ;  /* 0x0000502c01007387 */ /* 0x000fe20000100a00 */
[----:B------:R-:W-:Y:S01]  /*78c0*/  MOV R8, R146 ;  /* 0x0000009200087202 */ /* 0x000fe20000000f00 */
[----:B------:R-:W-:Y:S02]  /*78d0*/  IMAD.MOV.U32 R7, RZ, RZ, R147 ;  /* 0x000000ffff077224 */ /* 0x000fe400078e0093 */
[----:B------:R1:W-:Y:S01]  /*78e0*/  STL [R1+0x58], R46 ;  /* 0x0000582e01007387 */ /* 0x0003e20000100800 */
[----:B------:R-:W-:Y:S01]  /*78f0*/  MOV R10, R144 ;  /* 0x00000090000a7202 */ /* 0x000fe20000000f00 */
[----:B------:R-:W-:-:S02]  /*7900*/  IMAD.MOV.U32 R9, RZ, RZ, R145 ;  /* 0x000000ffff097224 */ /* 0x000fc400078e0091 */
[----:B------:R-:W4:Y:S01]  /*7910*/  LDL.LU.64 R150, [R1+0x4e8] ;  /* 0x0004e80001967983 */ /* 0x000f220000300a00 */
[----:B------:R-:W-:Y:S01]  /*7920*/  MOV R12, R142 ;  /* 0x0000008e000c7202 */ /* 0x000fe20000000f00 */
[----:B------:R-:W-:Y:S02]  /*7930*/  IMAD.MOV.U32 R11, RZ, RZ, R143 ;  /* 0x000000ffff0b7224 */ /* 0x000fe400078e008f */
[----:B------:R-:W4:Y:S01]  /*7940*/  LDL.LU.64 R148, [R1+0x4e0] ;  /* 0x0004e00001947983 */ /* 0x000f220000300a00 */
[----:B------:R-:W-:Y:S01]  /*7950*/  MOV R14, R140 ;  /* 0x0000008c000e7202 */ /* 0x000fe20000000f00 */
[----:B------:R-:W-:Y:S02]  /*7960*/  IMAD.MOV.U32 R13, RZ, RZ, R141 ;  /* 0x000000ffff0d7224 */ /* 0x000fe400078e008d */
[----:B------:R-:W4:Y:S01]  /*7970*/  LDL.LU.64 R146, [R1+0x4d8] ;  /* 0x0004d80001927983 */ /* 0x000f220000300a00 */
        /* <DEDUP_REMOVED lines=138> */
[----:B------:R-:W-:-:S03]  /*8220*/  IMAD.MOV.U32 R23, RZ, RZ, R47 ;  /* 0x000000ffff177224 */ /* 0x000fc600078e002f */
        /* <DEDUP_REMOVED lines=106> */
[----:B------:R1:W5:Y:S01]  /*88d0*/  LDL.LU R23, [R1+0x2ec] ;  /* 0x0002ec0001177983 */ /* 0x0003620000300800 */
[----:B------:R-:W-:Y:S01]  /*88e0*/  UIADD3 UR10, UR13, 0x6, URZ ;  /* 0x000000060d0a7890 */ /* 0x000fe2000fffe03f */
[----:B------:R-:W-:Y:S01]  /*88f0*/  UMOV UR9, 0x40000040 ;  /* 0x4000004000097882 */ /* 0x000fe20000000000 */
[----:B------:R-:W-:Y:S01]  /*8900*/  UMOV UR11, 0x40000040 ;  /* 0x40000040000b7882 */ /* 0x000fe20000000000 */
[----:B------:R1:W5:Y:S04]  /*8910*/  LDL.LU R22, [R1+0x2e8] ;  /* 0x0002e80001167983 */ /* 0x0003680000300800 */
[----:B------:R1:W5:Y:S04]  /*8920*/  LDL.LU R19, [R1+0x2e4] ;  /* 0x0002e40001137983 */ /* 0x0003680000300800 */
[----:B------:R1:W5:Y:S04]  /*8930*/  LDL.LU R18, [R1+0x2e0] ;  /* 0x0002e00001127983 */ /* 0x0003680000300800 */
[----:B------:R1:W5:Y:S04]  /*8940*/  LDL.LU R17, [R1+0x2dc] ;  /* 0x0002dc0001117983 */ /* 0x0003680000300800 */
        /* <DEDUP_REMOVED lines=100> */
[----:B------:R-:W-:Y:S01]  /*8f90*/  BPT.TRAP 0x1 ;  /* 0x000000040000795c */ /* 0x000fe20000300000 */
.L_x_29:
[----:B------:R-:W2:Y:S01]  /*8fa0*/  LDL R3, [R1+0x208] ;  /* 0x0002080001037983 */ /* 0x000ea20000100800 */
[----:B------:R-:W-:-:S04]  /*8fb0*/  ULEA UR8, UR7, UR49, 0x3 ;  /* 0x0000003107087291 */ /* 0x000fc8000f8e183f */
[----:B------:R-:W-:-:S04]  /*8fc0*/  UIADD3 UR8, UR8, 0x18, URZ ;  /* 0x0000001808087890 */ /* 0x000fc8000fffe03f */
[----:B------:R-:W-:-:S09]  /*8fd0*/  UPRMT UR8, URZ, 0x654, UR8 ;  /* 0x000006543f087896 */ /* 0x000fd20008000008 */
[----:B------:R-:W-:Y:S01]  /*8fe0*/  SYNCS.ARRIVE.TRANS64.RED.A1T0 RZ, [UR8], RZ ;  /* 0x000000ffffff79a7 */ /* 0x000fe20008100408 */
[----:B--2---:R-:W-:-:S13]  /*8ff0*/  ISETP.GT.U32.AND P1, PT, R3, 0x1, PT ;  /* 0x000000010300780c */ /* 0x004fda0003f24070 */
[----:B------:R-:W-:Y:S05]  /*9000*/  @P1 BRA `(.L_x_30) ;  /* 0x0000000000041947 */ /* 0x000fea0003800000 */
[----:B------:R-:W-:Y:S01]  /*9010*/  BPT.TRAP 0x1 ;  /* 0x000000040000795c */ /* 0x000fe20000300000 */
.L_x_30:
[----:B------:R-:W-:Y:S01]  /*9020*/  UIADD3 UR6, UR6, 0x1, URZ ;  /* 0x0000000106067890 */ /* 0x000fe2000fffe03f */
[C---:B-----5:R-:W-:Y:S01]  /*9030*/  ISETP.GT.AND P1, PT, R2.reuse, 0x1, PT ;  /* 0x000000010200780c */ /* 0x060fe20003f24270 */
[----:B------:R-:W-:Y:S01]  /*9040*/  UIADD3 UR7, UR7, 0x1, URZ ;  /* 0x0000000107077890 */ /* 0x000fe2000fffe03f */
[----:B------:R-:W-:Y:S01]  /*9050*/  IADD3 R2, R2, -0x1, RZ ;  /* 0xffffffff02027810 */ /* 0x000fe20007ffe0ff */
[----:B------:R-:W-:Y:S02]  /*9060*/  UISETP.NE.AND UP0, UPT, UR6, 0x3, UPT ;  /* 0x000000030600788c */ /* 0x000fe4000bf05270 */
[----:B------:R-:W-:Y:S02]  /*9070*/  UISETP.NE.AND UP1, UPT, UR7, 0x3, UPT ;  /* 0x000000030700788c */ /* 0x000fe4000bf25270 */
[----:B------:R-:W-:Y:S02]  /*9080*/  USEL UR8, URZ, 0x1, UP0 ;  /* 0x000000013f087887 */ /* 0x000fe40008000000 */
[----:B------:R-:W-:-:S02]  /*9090*/  USEL UR6, UR6, URZ, UP0 ;  /* 0x0000003f06067287 */ /* 0x000fc40008000000 */
[----:B------:R-:W-:Y:S02]  /*90a0*/  USEL UR7, UR7, URZ, UP1 ;  /* 0x0000003f07077287 */ /* 0x000fe40008800000 */
[----:B------:R-:W-:Y:S01]  /*90b0*/  LOP3.LUT R0, R0, UR8, RZ, 0x3c, !PT ;  /* 0x0000000800007c12 */ /* 0x000fe2000f8e3cff */
[----:B------:R-:W-:Y:S09]  /*90c0*/  @P1 BRA `(.L_x_31) ;  /* 0xffffffbc004c1947 */ /* 0x000ff2000383ffff */
.L_x_24:
[----:B------:R-:W1:Y:S02]  /*90d0*/  LDC R0, c[0x0][0x28c] ;  /* 0x0000a300ff007b82 */ /* 0x000e640000000800 */
[----:B-1----:R-:W-:-:S13]  /*90e0*/  ISETP.GE.AND P1, PT, R0, 0x1, PT ;  /* 0x000000010000780c */ /* 0x002fda0003f26270 */
[----:B------:R-:W-:Y:S05]  /*90f0*/  @!P1 BRA `(.L_x_32) ;  /* 0x0000000000409947 */ /* 0x000fea0003800000 */
[----:B------:R-:W-:Y:S05]  /*9100*/  @!P0 BRA `(.L_x_33) ;  /* 0x0000000000048947 */ /* 0x000fea0003800000 */
[----:B------:R-:W-:Y:S01]  /*9110*/  BPT.TRAP 0x1 ;  /* 0x000000040000795c */ /* 0x000fe20000300000 */
.L_x_33:
[----:B------:R-:W2:Y:S01]  /*9120*/  LDL R0, [R1+0x208] ;  /* 0x0002080001007983 */ /* 0x000ea20000100800 */
[----:B------:R-:W-:-:S04]  /*9130*/  UISETP.LT.AND UP0, UPT, UR45, 0x1, UPT ;  /* 0x000000012d00788c */ /* 0x000fc8000bf01270 */
[----:B------:R-:W-:-:S04]  /*9140*/  USEL UR6, UR45, 0x1, UP0 ;  /* 0x000000012d067887 */ /* 0x000fc80008000000 */
[----:B------:R-:W-:-:S04]  /*9150*/  UIADD3 UR6, UR40, UR45, -UR6 ;  /* 0x0000002d28067290 */ /* 0x000fc8000fffe806 */
[----:B------:R-:W-:-:S04]  /*9160*/  UIMAD.WIDE.U32 UR4, UR6, -0x55555555, URZ ;  /* 0xaaaaaaab060478a5 */ /* 0x000fc8000f8e003f */
[----:B------:R-:W-:-:S04]  /*9170*/  USHF.R.U32.HI UR4, URZ, 0x1, UR5 ;  /* 0x000000013f047899 */ /* 0x000fc80008011605 */
[----:B------:R-:W-:-:S04]  /*9180*/  UIMAD UR6, UR4, -0x3, UR6 ;  /* 0xfffffffd040678a4 */ /* 0x000fc8000f8e0206 */
[----:B------:R-:W-:-:S04]  /*9190*/  ULEA UR6, UR6, UR49, 0x3 ;  /* 0x0000003106067291 */ /* 0x000fc8000f8e183f */
[----:B------:R-:W-:-:S04]  /*91a0*/  UIADD3 UR6, UR6, 0x18, URZ ;  /* 0x0000001806067890 */ /* 0x000fc8000fffe03f */
[----:B------:R-:W-:-:S09]  /*91b0*/  UPRMT UR6, URZ, 0x654, UR6 ;  /* 0x000006543f067896 */ /* 0x000fd20008000006 */
[----:B------:R-:W-:Y:S01]  /*91c0*/  SYNCS.ARRIVE.TRANS64.RED.A1T0 RZ, [UR6], RZ ;  /* 0x000000ffffff79a7 */ /* 0x000fe20008100406 */
[----:B--2---:R-:W-:-:S13]  /*91d0*/  ISETP.GT.U32.AND P0, PT, R0, 0x1, PT ;  /* 0x000000010000780c */ /* 0x004fda0003f04070 */
[----:B------:R-:W-:Y:S05]  /*91e0*/  @P0 BRA `(.L_x_32) ;  /* 0x0000000000040947 */ /* 0x000fea0003800000 */
[----:B------:R-:W-:Y:S01]  /*91f0*/  BPT.TRAP 0x1 ;  /* 0x000000040000795c */ /* 0x000fe20000300000 */
.L_x_32:
[----:B------:R-:W-:Y:S01]  /*9200*/  UIADD3 UR6, UR49, 0x200, URZ ;  /* 0x0000020031067890 */ /* 0x000fe2000fffe03f */
[----:B-----5:R-:W-:Y:S01]  /*9210*/  R2UR UR42, R19 ;  /* 0x00000000132a72ca */ /* 0x020fe200000e0000 */
[----:B------:R-:W-:Y:S01]  /*9220*/  UIADD3 UR52, UR45, UR40, URZ ;  /* 0x000000282d347290 */ /* 0x000fe2000fffe03f */
[----:B------:R-:W-:Y:S01]  /*9230*/  R2UR UR41, R18 ;  /* 0x00000000122972ca */ /* 0x000fe200000e0000 */
[----:B------:R-:W-:Y:S02]  /*9240*/  UISETP.GE.U32.AND UP1, UPT, UR45, 0x3, UPT ;  /* 0x000000032d00788c */ /* 0x000fe4000bf26070 */
[----:B------:R-:W-:Y:S02]  /*9250*/  ULOP3.LUT UP2, URZ, UR6, 0x1bf, URZ, 0xc0, !UPT ;  /* 0x000001bf063f7892 */ /* 0x000fe4000f84c03f */
[----:B------:R-:W-:-:S04]  /*9260*/  UISETP.GT.U32.AND UP0, UPT, UR52, 0x2, UPT ;  /* 0x000000023400788c */ /* 0x000fc8000bf04070 */
[----:B------:R-:W-:Y:S01]  /*9270*/  UISETP.LT.U32.AND UP0, UPT, UR45, 0x3, UP0 ;  /* 0x000000032d00788c */ /* 0x000fe20008701070 */
[----:B------:R-:W-:Y:S01]  /*9280*/  PLOP3.LUT P0, PT, PT, PT, UP2, 0x80, 0x0 ;  /* 0x000000000000781c */ /* 0x000fe20003f0f028 */
[----:B------:R-:W-:Y:S02]  /*9290*/  USHF.L.U32 UR42, UR42, 0x8, URZ ;  /* 0x000000082a2a7899 */ /* 0x000fe4000800063f */
[----:B------:R-:W-:Y:S02]  /*92a0*/  @UP1 UIMAD.WIDE.U32 UR4, UR52, -0x55555555, URZ ;  /* 0xaaaaaaab340418a5 */ /* 0x000fe4000f8e003f */
[----:B------:R-:W-:Y:S02]  /*92b0*/  USEL UR6, URZ, 0x1, !UP0 ;  /* 0x000000013f067887 */ /* 0x000fe4000c000000 */
[----:B------:R-:W-:Y:S02]  /*92c0*/  @UP1 USHF.R.U32.HI UR4, URZ, 0x1, UR5 ;  /* 0x000000013f041899 */ /* 0x000fe40008011605 */
[----:B------:R-:W-:-:S02]  /*92d0*/  ULOP3.LUT UR44, UR44, UR6, URZ, 0x3c, !UPT ;  /* 0x000000062c2c7292 */ /* 0x000fc4000f8e3c3f */
[----:B------:R-:W-:Y:S02]  /*92e0*/  USHF.L.U32 UR41, UR41, 0x8, URZ ;  /* 0x0000000829297899 */ /* 0x000fe4000800063f */
[----:B------:R-:W-:Y:S01]  /*92f0*/  @UP1 ULOP3.LUT UR44, UR44, 0x1, UR4, 0x78, !UPT ;  /* 0x000000012c2c1892 */ /* 0x000fe2000f8e7804 */
[----:B------:R-:W-:Y:S11]  /*9300*/  @!P0 BRA `(.L_x_34) ;  /* 0x00000000007c8947 */ /* 0x000ff60003800000 */
[----:B------:R-:W-:Y:S01]  /*9310*/  MOV R18, 0x0 ;  /* 0x0000000000127802 */ /* 0x000fe20000000f00 */
[----:B------:R-:W-:Y:S01]  /*9320*/  ULDC.64 UR4, c[0x4][0x80] ;  /* 0x0100200000047ab9 */ /* 0x000fe20000000a00 */
[----:B------:R-:W-:Y:S01]  /*9330*/  ULDC.64 UR6, c[0x4][0x88] ;  /* 0x0100220000067ab9 */ /* 0x000fe20000000a00 */
[----:B------:R-:W-:Y:S01]  /*9340*/  ULDC.64 UR8, c[0x4][0x10] ;  /* 0x0100040000087ab9 */ /* 0x000fe20000000a00 */
[----:B------:R1:W2:Y:S01]  /*9350*/  LDC.64 R2, c[0x4][R18] ;  /* 0x0100000012027b82 */ /* 0x0002a20000000a00 */
[----:B------:R-:W-:Y:S01]  /*9360*/  IMAD.U32 R4, RZ, RZ, UR4 ;  /* 0x00000004ff047e24 */ /* 0x000fe2000f8e00ff */
[----:B------:R-:W-:Y:S01]  /*9370*/  MOV R5, UR5 ;  /* 0x0000000500057c02 */ /* 0x000fe20008000f00 */
[----:B------:R-:W-:Y:S01]  /*9380*/  IMAD.U32 R6, RZ, RZ, UR6 ;  /* 0x00000006ff067e24 */ /* 0x000fe2000f8e00ff */
[----:B------:R-:W-:Y:S01]  /*9390*/  MOV R7, UR7 ;  /* 0x0000000700077c02 */ /* 0x000fe20008000f00 */
[----:B------:R-:W-:Y:S01]  /*93a0*/  IMAD.U32 R10, RZ, RZ, UR8 ;  /* 0x00000008ff0a7e24 */ /* 0x000fe2000f8e00ff */
[----:B------:R-:W-:Y:S01]  /*93b0*/  MOV R11, UR9 ;  /* 0x00000009000b7c02 */ /* 0x000fe20008000f00 */
[----:B------:R-:W-:Y:S01]  /*93c0*/  IMAD.MOV.U32 R8, RZ, RZ, 0x70 ;  /* 0x00000070ff087424 */ /* 0x000fe200078e00ff */
[----:B------:R-:W-:Y:S01]  /*93d0*/  MOV R12, 0x1 ;  /* 0x00000001000c7802 */ /* 0x000fe20000000f00 */
[----:B-1----:R-:W-:-:S07]  /*93e0*/  IMAD.MOV.U32 R13, RZ, RZ, RZ ;  /* 0x000000ffff0d7224 */ /* 0x002fce00078e00ff */
[----:B------:R-:W-:-:S07]  /*93f0*/  LEPC R20, `(.L_x_35) ;  /* 0x000000001014794e */ /* 0x000fce0000000000 */
[----:B--2---:R-:W-:Y:S05]  /*9400*/  CALL.ABS.NOINC R2 ;  /* 0x0000000002007343 */ /* 0x004fea0003c00000 */
.L_x_35:
[----:B------:R1:W2:Y:S01]  /*9410*/  LDC.64 R2, c[0x4][R18] ;  /* 0x0100000012027b82 */ /* 0x0002a20000000a00 */
[----:B------:R-:W-:Y:S01]  /*9420*/  ULDC.64 UR4, c[0x4][0x80] ;  /* 0x0100200000047ab9 */ /* 0x000fe20000000a00 */
[----:B------:R-:W-:Y:S01]  /*9430*/  ULDC.64 UR6, c[0x4][0x88] ;  /* 0x0100220000067ab9 */ /* 0x000fe20000000a00 */
[----:B------:R-:W-:Y:S01]  /*9440*/  ULDC.64 UR8, c[0x4][0x10] ;  /* 0x0100040000087ab9 */ /* 0x000fe20000000a00 */
[----:B------:R-:W-:Y:S01]  /*9450*/  MOV R4, UR4 ;  /* 0x0000000400047c02 */ /* 0x000fe20008000f00 */
[----:B------:R-:W-:Y:S01]  /*9460*/  IMAD.U32 R5, RZ, RZ, UR5 ;  /* 0x00000005ff057e24 */ /* 0x000fe2000f8e00ff */
[----:B------:R-:W-:Y:S01]  /*9470*/  MOV R6, UR6 ;  /* 0x0000000600067c02 */ /* 0x000fe20008000f00 */
[----:B------:R-:W-:Y:S01]  /*9480*/  IMAD.U32 R7, RZ, RZ, UR7 ;  /* 0x00000007ff077e24 */ /* 0x000fe2000f8e00ff */
[----:B------:R-:W-:Y:S01]  /*9490*/  MOV R10, UR8 ;  /* 0x00000008000a7c02 */ /* 0x000fe20008000f00 */
[----:B------:R-:W-:Y:S01]  /*94a0*/  IMAD.U32 R11, RZ, RZ, UR9 ;  /* 0x00000009ff0b7e24 */ /* 0x000fe2000f8e00ff */
[----:B------:R-:W-:Y:S01]  /*94b0*/  MOV R8, 0x70 ;  /* 0x0000007000087802 */ /* 0x000fe20000000f00 */
[----:B------:R-:W-:Y:S01]  /*94c0*/  IMAD.MOV.U32 R12, RZ, RZ, 0x1 ;  /* 0x00000001ff0c7424 */ /* 0x000fe200078e00ff */
[----:B-1----:R-:W-:-:S07]  /*94d0*/  MOV R13, RZ ;  /* 0x000000ff000d7202 */ /* 0x002fce0000000f00 */
[----:B------:R-:W-:-:S07]  /*94e0*/  LEPC R20, `(.L_x_34) ;  /* 0x000000001014794e */ /* 0x000fce0000000000 */
[----:B--2---:R-:W-:Y:S05]  /*94f0*/  CALL.ABS.NOINC R2 ;  /* 0x0000000002007343 */ /* 0x004fea0003c00000 */
.L_x_34:
[----:B------:R-:W-:Y:S02]  /*9500*/  ULDC.64 UR4, c[0x0][0x590] ;  /* 0x0001640000047ab9 */ /* 0x000fe40000000a00 */
[----:B------:R-:W-:Y:S01]  /*9510*/  IMAD.U32 R157, RZ, RZ, UR4 ;  /* 0x00000004ff9d7e24 */ /* 0x000fe2000f8e00ff */
[----:B------:R-:W-:-:S04]  /*9520*/  MOV R160, UR5 ;  /* 0x0000000500a07c02 */ /* 0x000fc80008000f00 */
[----:B------:R-:W-:-:S04]  /*9530*/  ISETP.NE.U32.AND P2, PT, R157, RZ, PT ;  /* 0x000000ff9d00720c */ /* 0x000fc80003f45070 */
[----:B------:R-:W-:-:S13]  /*9540*/  ISETP.NE.AND.EX P2, PT, R160, RZ, PT, P2 ;  /* 0x000000ffa000720c */ /* 0x000fda0003f45320 */
[----:B------:R-:W-:Y:S05]  /*9550*/  @!P2 BRA `(.L_x_36) ;  /* 0x000000000034a947 */ /* 0x000fea0003800000 */
[----:B------:R-:W-:Y:S02]  /*9560*/  ULDC.64 UR4, c[0x0][0x588] ;  /* 0x0001620000047ab9 */ /* 0x000fe40000000a00 */
[----:B------:R-:W-:-:S04]  /*9570*/  ISETP.NE.U32.AND P0, PT, RZ, UR4, PT ;  /* 0x00000004ff007c0c */ /* 0x000fc8000bf05070 */
[----:B------:R-:W-:-:S13]  /*9580*/  ISETP.NE.AND.EX P0, PT, RZ, UR5, PT, P0 ;  /* 0x00000005ff007c0c */ /* 0x000fda000bf05300 */
[----:B------:R-:W-:Y:S05]  /*9590*/  @!P0 BRA `(.L_x_37) ;  /* 0x0000000000188947 */ /* 0x000fea0003800000 */
[----:B------:R-:W1:Y:S01]  /*95a0*/  LDC.64 R4, c[0x0][0x588] ;  /* 0x00016200ff047b82 */ /* 0x000e620000000a00 */
[----:B------:R-:W-:-:S04]  /*95b0*/  IMAD R2, R157, UR43, RZ ;  /* 0x0000002b9d027c24 */ /* 0x000fc8000f8e02ff */
[----:B-1----:R-:W-:-:S05]  /*95c0*/  IMAD.WIDE R2, R2, 0x4, R4 ;  /* 0x0000000402027825 */ /* 0x002fca00078e0204 */
[----:B------:R1:W5:Y:S01]  /*95d0*/  LDG.E R16, desc[UR54][R2.64] ;  /* 0x0000003602107981 */ /* 0x000362000c1e1900 */
[----:B------:R-:W-:Y:S01]  /*95e0*/  IMAD.MOV.U32 R159, RZ, RZ, 0x1 ;  /* 0x00000001ff9f7424 */ /* 0x000fe200078e00ff */
[----:B------:R-:W-:Y:S06]  /*95f0*/  BRA `(.L_x_36) ;  /* 0x00000000000c7947 */ /* 0x000fec0003800000 */
.L_x_37:
[----:B------:R-:W-:Y:S01]  /*9600*/  ULDC UR4, c[0x0][0x580] ;  /* 0x0001600000047ab9 */ /* 0x000fe20000000800 */
[----:B------:R-:W-:Y:S01]  /*9610*/  MOV R159, 0x1 ;  /* 0x00000001009f7802 */ /* 0x000fe20000000f00 */
[----:B------:R-:W-:-:S07]  /*9620*/  IMAD.U32 R16, RZ, RZ, UR4 ;  /* 0x00000004ff107e24 */ /* 0x000fce000f8e00ff */
.L_x_36:
[----:B-1----:R-:W1:Y:S02]  /*9630*/  LDC.64 R2, c[0x0][0x5b0] ;  /* 0x00016c00ff027b82 */ /* 0x002e640000000a00 */
[----:B-1----:R-:W-:-:S04]  /*9640*/  ISETP.NE.U32.AND P0, PT, R2, RZ, PT ;  /* 0x000000ff0200720c */ /* 0x002fc80003f05070 */
        /* <DEDUP_REMOVED lines=10> */
[----:B------:R-:W-:Y:S05]  /*96f0*/  BRA `(.L_x_38) ;  /* 0x0000000000087947 */ /* 0x000fea0003800000 */
.L_x_39:
[----:B------:R-:W-:Y:S02]  /*9700*/  ULDC UR4, c[0x0][0x5a0] ;  /* 0x0001680000047ab9 */ /* 0x000fe40000000800 */
[----:B------:R-:W-:-:S07]  /*9710*/  MOV R17, UR4 ;  /* 0x0000000400117c02 */ /* 0x000fce0008000f00 */
.L_x_38:
[----:B------:R-:W-:Y:S01]  /*9720*/  ULDC.64 UR4, c[0x0][0x588] ;  /* 0x0001620000047ab9 */ /* 0x000fe20000000a00 */
[----:B------:R-:W-:Y:S01]  /*9730*/  ISETP.NE.U32.AND P1, PT, R157, RZ, PT ;  /* 0x000000ff9d00720c */ /* 0x000fe20003f25070 */
[----:B------:R-:W-:Y:S02]  /*9740*/  UISETP.NE.U32.AND UP0, UPT, UR4, URZ, UPT ;  /* 0x0000003f0400728c */ /* 0x000fe4000bf05070 */
[----:B------:R-:W-:Y:S02]  /*9750*/  ISETP.NE.U32.AND P3, PT, RZ, UR4, PT ;  /* 0x00000004ff007c0c */ /* 0x000fe4000bf65070 */
[----:B------:R-:W-:Y:S01]  /*9760*/  ISETP.NE.AND.EX P5, PT, R160, RZ, PT, P1 ;  /* 0x000000ffa000720c */ /* 0x000fe20003fa5310 */
[----:B------:R-:W-:Y:S02]  /*9770*/  UISETP.NE.AND.EX UP0, UPT, UR5, URZ, UPT, UP0 ;  /* 0x0000003f0500728c */ /* 0x000fe4000bf05300 */
[----:B------:R-:W-:Y:S02]  /*9780*/  ISETP.NE.AND.EX P3, PT, RZ, UR5, PT, P3 ;  /* 0x00000005ff007c0c */ /* 0x000fe4000bf65330 */
[----:B------:R-:W-:-:S02]  /*9790*/  PLOP3.LUT P0, PT, PT, PT, PT, 0x8, 0x0 ;  /* 0x000000000000781c */ /* 0x000fc40003f0e170 */
[----:B------:R-:W-:-:S04]  /*97a0*/  PLOP3.LUT P4, PT, PT, PT, UP0, 0x80, 0x0 ;  /* 0x000000000000781c */ /* 0x000fc80003f8f008 */
[----:B------:R-:W-:-:S05]  /*97b0*/  PLOP3.LUT P4, PT, P4, PT, PT, 0x8, 0x0 ;  /* 0x000000000000781c */ /* 0x000fca000278e170 */
[----:B------:R-:W-:Y:S08]  /*97c0*/  @P3 BRA P5, `(.L_x_40) ;  /* 0x0000000000243947 */ /* 0x000ff00002800000 */
[----:B------:R-:W-:Y:S04]  /*97d0*/  BSSY B0, `(.L_x_40) ;  /* 0x0000008000007945 */ /* 0x000fe80003800000 */
[----:B------:R-:W-:Y:S05]  /*97e0*/  @!P2 BRA `(.L_x_41) ;  /* 0x000000000014a947 */ /* 0x000fea0003800000 */
[----:B------:R-:W-:Y:S02]  /*97f0*/  LOP3.LUT P3, RZ, R159, 0xff, RZ, 0xc0, !PT ;  /* 0x000000ff9fff7812 */ /* 0x000fe4000786c0ff */
[----:B------:R-:W-:-:S11]  /*9800*/  PLOP3.LUT P0, PT, P4, PT, PT, 0x80, 0x0 ;  /* 0x000000000000781c */ /* 0x000fd6000270f070 */
[----:B------:R-:W-:Y:S05]  /*9810*/  @!P3 BRA `(.L_x_42) ;  /* 0x00000000000cb947 */ /* 0x000fea0003800000 */
[----:B-----5:R-:W-:Y:S01]  /*9820*/  FSETP.EQ.AND P0, PT, R16, RZ, PT ;  /* 0x000000ff1000720b */ /* 0x020fe20003f02000 */
[----:B------:R-:W-:-:S12]  /*9830*/  BRA `(.L_x_42) ;  /* 0x0000000000047947 */ /* 0x000fd80003800000 */
.L_x_41:
[----:B-----5:R-:W-:-:S13]  /*9840*/  FSETP.EQ.AND P0, PT, R16, RZ, PT ;  /* 0x000000ff1000720b */ /* 0x020fda0003f02000 */
.L_x_42:
[----:B------:R-:W-:Y:S05]  /*9850*/  BSYNC B0 ;  /* 0x0000000000007941 */ /* 0x000fea0003800000 */
.L_x_40:
[----:B------:R-:W-:Y:S04]  /*9860*/  BSSY B0, `(.L_x_43) ;  /* 0x0000007000007945 */ /* 0x000fe80003800000 */
[----:B------:R-:W-:Y:S05]  /*9870*/  @!P2 BRA `(.L_x_44) ;  /* 0x000000000010a947 */ /* 0x000fea0003800000 */
[----:B------:R-:W-:-:S13]  /*9880*/  LOP3.LUT P2, RZ, R159, 0xff, RZ, 0xc0, !PT ;  /* 0x000000ff9fff7812 */ /* 0x000fda000784c0ff */
[----:B------:R-:W-:Y:S05]  /*9890*/  @!P2 BRA `(.L_x_45) ;  /* 0x00000000000ca947 */ /* 0x000fea0003800000 */
[----:B-----5:R-:W-:Y:S01]  /*98a0*/  FSETP.EQ.AND P4, PT, R16, RZ, PT ;  /* 0x000000ff1000720b */ /* 0x020fe20003f82000 */
[----:B------:R-:W-:-:S12]  /*98b0*/  BRA `(.L_x_45) ;  /* 0x0000000000047947 */ /* 0x000fd80003800000 */
.L_x_44:
[----:B-----5:R-:W-:-:S13]  /*98c0*/  FSETP.EQ.AND P4, PT, R16, RZ, PT ;  /* 0x000000ff1000720b */ /* 0x020fda0003f82000 */
.L_x_45:
[----:B------:R-:W-:Y:S05]  /*98d0*/  BSYNC B0 ;  /* 0x0000000000007941 */ /* 0x000fea0003800000 */
.L_x_43:
[----:B------:R-:W-:Y:S01]  /*98e0*/  BSSY B0, `(.L_x_46) ;  /* 0x0000024000007945 */ /* 0x000fe20003800000 */
[----:B------:R-:W-:Y:S01]  /*98f0*/  IMAD.MOV.U32 R0, RZ, RZ, RZ ;  /* 0x000000ffff007224 */ /* 0x000fe200078e00ff */
[----:B------:R-:W-:Y:S02]  /*9900*/  CS2R R8, SRZ ;  /* 0x0000000000087805 */ /* 0x000fe4000001ff00 */
[----:B------:R-:W-:Y:S02]  /*9910*/  CS2R R10, SRZ ;  /* 0x00000000000a7805 */ /* 0x000fe4000001ff00 */
[----:B------:R-:W-:Y:S02]  /*9920*/  CS2R R4, SRZ ;  /* 0x0000000000047805 */ /* 0x000fe4000001ff00 */
[----:B------:R-:W-:Y:S01]  /*9930*/  CS2R R6, SRZ ;  /* 0x0000000000067805 */ /* 0x000fe2000001ff00 */
[----:B------:R-:W-:Y:S06]  /*9940*/  @P0 BRA `(.L_x_47) ;  /* 0x0000000000740947 */ /* 0x000fec0003800000 */
[----:B------:R-:W-:-:S13]  /*9950*/  ISETP.NE.AND P2, PT, R22, 0x3, PT ;  /* 0x000000031600780c */ /* 0x000fda0003f45270 */
[----:B------:R-:W-:Y:S05]  /*9960*/  @!P2 BRA `(.L_x_48) ;  /* 0x000000000004a947 */ /* 0x000fea0003800000 */
[----:B------:R-:W-:Y:S01]  /*9970*/  BPT.TRAP 0x1 ;  /* 0x000000040000795c */ /* 0x000fe20000300000 */
.L_x_48:
[----:B------:R-:W-:-:S04]  /*9980*/  SHF.L.U32 R0, RZ, 0x1f, RZ ;  /* 0x0000001fff007819 */ /* 0x000fc800000006ff */
[----:B------:R-:W2:Y:S02]  /*9990*/  SYNCS.PHASECHK.TRANS64.TRYWAIT P2, [UR49+0x30], R0 ;  /* 0x00003000ff0075a7 */ /* 0x000ea40008040171 */
[----:B--2---:R-:W-:Y:S05]  /*99a0*/  @!P2 BRA `(.L_x_49) ;  /* 0x000000c00028a947 */ /* 0x004fea0003800000 */
.L_x_368:
[----:B-1----:R-:W-:Y:S02]  /*99b0*/  MOV R0, 0x1 ;  /* 0x0000000100007802 */ /* 0x002fe40000000f00 */
[----:B------:R-:W-:Y:S02]  /*99c0*/  CS2R R8, SRZ ;  /* 0x0000000000087805 */ /* 0x000fe4000001ff00 */
[----:B------:R-:W-:Y:S02]  /*99d0*/  CS2R R10, SRZ ;  /* 0x00000000000a7805 */ /* 0x000fe4000001ff00 */
[----:B------:R-:W-:Y:S02]  /*99e0*/  CS2R R4, SRZ ;  /* 0x0000000000047805 */ /* 0x000fe4000001ff00 */
[----:B------:R-:W-:Y:S01]  /*99f0*/  CS2R R6, SRZ ;  /* 0x0000000000067805 */ /* 0x000fe2000001ff00 */
[----:B------:R-:W-:Y:S06]  /*9a00*/  @P4 BRA `(.L_x_47) ;  /* 0x0000000000444947 */ /* 0x000fec0003800000 */
[----:B------:R-:W1:Y:S01]  /*9a10*/  S2R R12, SR_TID.X ;  /* 0x00000000000c7919 */ /* 0x000e620000002100 */
[----:B------:R-:W-:Y:S05]  /*9a20*/  WARPSYNC.ALL ;  /* 0x0000000000007948 */ /* 0x000fea0003800000 */
[C---:B-1----:R-:W-:Y:S01]  /*9a30*/  IMAD.SHL.U32 R2, R12.reuse, 0x10, RZ ;  /* 0x000000100c027824 */ /* 0x042fe200078e00ff */
[----:B------:R-:W-:-:S04]  /*9a40*/  SHF.L.U32 R3, R12, 0x5, RZ ;  /* 0x000000050c037819 */ /* 0x000fc800000006ff */
[----:B------:R-:W-:Y:S02]  /*9a50*/  LOP3.LUT R2, R2, 0xe00, RZ, 0xc0, !PT ;  /* 0x00000e0002027812 */ /* 0x000fe400078ec0ff */
[----:B------:R-:W-:Y:S02]  /*9a60*/  LOP3.LUT R8, R3, 0xc0, RZ, 0xc0, !PT ;  /* 0x000000c003087812 */ /* 0x000fe400078ec0ff */
[----:B------:R-:W-:-:S04]  /*9a70*/  LOP3.LUT R2, R2, 0x20, R3, 0xf8, !PT ;  /* 0x0000002002027812 */ /* 0x000fc800078ef803 */
[----:B------:R-:W-:Y:S02]  /*9a80*/  LOP3.LUT R2, R2, 0x100, R3, 0xf8, !PT ;  /* 0x0000010002027812 */ /* 0x000fe400078ef803 */
[----:B------:R-:W-:-:S04]  /*9a90*/  SHF.R.U32.HI R3, RZ, 0x1, R12 ;  /* 0x00000001ff037819 */ /* 0x000fc8000001160c */
[----:B------:R-:W-:Y:S01]  /*9aa0*/  LOP3.LUT R8, R8, 0x8, R3, 0xf8, !PT ;  /* 0x0000000808087812 */ /* 0x000fe200078ef803 */
[----:B------:R-:W-:-:S05]  /*9ab0*/  IMAD.SHL.U32 R3, R12, 0x4, RZ ;  /* 0x000000040c037824 */ /* 0x000fca00078e00ff */
[----:B------:R-:W-:-:S04]  /*9ac0*/  LOP3.LUT R8, R8, 0x18, R3, 0x78, !PT ;  /* 0x0000001808087812 */ /* 0x000fc800078e7803 */
[----:B------:R-:W-:-:S04]  /*9ad0*/  LOP3.LUT R8, R2, R8, RZ, 0xfc, !PT ;  /* 0x0000000802087212 */ /* 0x000fc800078efcff */
[----:B------:R-:W-:-:S04]  /*9ae0*/  LEA R8, R8, UR49, 0x1 ;  /* 0x0000003108087c11 */ /* 0x000fc8000f8e08ff */
[----:B------:R-:W-:Y:S02]  /*9af0*/  LEA R4, R23, R8, 0x1 ;  /* 0x0000000817047211 */ /* 0x000fe400078e08ff */
[----:B------:R-:W2:Y:S04]  /*9b00*/  LDSM.16.M88.4 R8, [R8+0x200] ;  /* 0x000200000808783b */ /* 0x000ea80000000200 */
[----:B------:R-:W3:Y:S02]  /*9b10*/  LDSM.16.M88.4 R4, [R4+0x200] ;  /* 0x000200000404783b */ /* 0x000ee40000000200 */
.L_x_47:
[----:B------:R-:W-:Y:S05]  /*9b20*/  BSYNC B0 ;  /* 0x0000000000007941 */ /* 0x000fea0003800000 */
.L_x_46:
[----:B------:R-:W4:Y:S04]  /*9b30*/  LDL.LU R18, [R1] ;  /* 0x0000000001127983 */ /* 0x000f280000300800 */
[----:B------:R-:W3:Y:S04]  /*9b40*/  LDL.LU R15, [R1+0x4] ;  /* 0x00000400010f7983 */ /* 0x000ee80000300800 */
        /* <DEDUP_REMOVED lines=13> */
[----:B------:R-:W3:Y:S01]  /*9c20*/  LDL.LU R161, [R1+0x3c] ;  /* 0x00003c0001a17983 */ /* 0x000ee20000300800 */
[----:B------:R-:W1:Y:S01]  /*9c30*/  S2R R19, SR_TID.X ;  /* 0x0000000000137919 */ /* 0x000e620000002100 */
[----:B--2---:R-:W-:-:S02]  /*9c40*/  SHF.L.U32 R20, R8, 0x10, RZ ;  /* 0x0000001008147819 */ /* 0x004fc400000006ff */
[----:B------:R-:W-:-:S03]  /*9c50*/  LOP3.LUT R8, R8, 0xffff0000, RZ, 0xc0, !PT ;  /* 0xffff000008087812 */ /* 0x000fc600078ec0ff */
[----:B-----5:R-:W-:Y:S01]  /*9c60*/  FMUL R20, R16, R20 ;  /* 0x0000001410147220 */ /* 0x020fe20000400000 */
[C---:B-1----:R-:W-:Y:S01]  /*9c70*/  IMAD.SHL.U32 R2, R19.reuse, 0x10, RZ ;  /* 0x0000001013027824 */ /* 0x042fe200078e00ff */
[----:B------:R-:W-:-:S04]  /*9c80*/  SHF.L.U32 R12, R19, 0x5, RZ ;  /* 0x00000005130c7819 */ /* 0x000fc800000006ff */
[----:B------:R-:W-:-:S04]  /*9c90*/  LOP3.LUT R2, R2, 0xe00, RZ, 0xc0, !PT ;  /* 0x00000e0002027812 */ /* 0x000fc800078ec0ff */
[----:B------:R-:W-:-:S04]  /*9ca0*/  LOP3.LUT R2, R2, 0x20, R12, 0xf8, !PT ;  /* 0x0000002002027812 */ /* 0x000fc800078ef80c */
[----:B------:R-:W-:Y:S02]  /*9cb0*/  LOP3.LUT R3, R2, 0x100, R12, 0xf8, !PT ;  /* 0x0000010002037812 */ /* 0x000fe400078ef80c */
[----:B------:R-:W-:Y:S02]  /*9cc0*/  LOP3.LUT R2, R12, 0xc0, RZ, 0xc0, !PT ;  /* 0x000000c00c027812 */ /* 0x000fe400078ec0ff */
[----:B------:R-:W-:-:S04]  /*9cd0*/  SHF.R.U32.HI R12, RZ, 0x1, R19 ;  /* 0x00000001ff0c7819 */ /* 0x000fc80000011613 */
[----:B------:R-:W-:Y:S01]  /*9ce0*/  LOP3.LUT R2, R2, 0x8, R12, 0xf8, !PT ;  /* 0x0000000802027812 */ /* 0x000fe200078ef80c */
[----:B------:R-:W-:Y:S02]  /*9cf0*/  IMAD.SHL.U32 R12, R19, 0x4, RZ ;  /* 0x00000004130c7824 */ /* 0x000fe400078e00ff */
[----:B------:R-:W-:-:S03]  /*9d00*/  FMUL R19, R16, R8 ;  /* 0x0000000810137220 */ /* 0x000fc60000400000 */
[----:B------:R-:W-:-:S04]  /*9d10*/  LOP3.LUT R2, R2, 0x18, R12, 0x78, !PT ;  /* 0x0000001802027812 */ /* 0x000fc800078e780c */
[----:B------:R-:W-:Y:S01]  /*9d20*/  LOP3.LUT R3, R3, R2, RZ, 0xfc, !PT ;  /* 0x0000000203037212 */ /* 0x000fe200078efcff */
[----:B------:R-:W-:-:S04]  /*9d30*/  IMAD.U32 R12, R11, 0x10000, RZ ;  /* 0x000100000b0c7824 */ /* 0x000fc800078e00ff */
[----:B------:R-:W-:Y:S01]  /*9d40*/  FMUL R12, R16, R12 ;  /* 0x0000000c100c7220 */ /* 0x000fe20000400000 */
[----:B------:R-:W-:Y:S05]  /*9d50*/  WARPSYNC.ALL ;  /* 0x0000000000007948 */ /* 0x000fea0003800000 */
[----:B------:R-:W-:Y:S01]  /*9d60*/  ISETP.GT.U32.AND P2, PT, R162, 0x3e, PT ;  /* 0x0000003ea200780c */ /* 0x000fe20003f44070 */
[----:B------:R-:W-:Y:S01]  /*9d70*/  BSSY B0, `(.L_x_50) ;  /* 0x0000045000007945 */ /* 0x000fe20003800000 */
[----:B----4-:R-:W-:Y:S01]  /*9d80*/  FFMA R2, R17, R18, R20 ;  /* 0x0000001211027223 */ /* 0x010fe20000000014 */
[C---:B------:R-:W-:Y:S01]  /*9d90*/  IMAD.U32 R18, R9.reuse, 0x10000, RZ ;  /* 0x0001000009127824 */ /* 0x040fe200078e00ff */
[----:B------:R-:W-:Y:S01]  /*9da0*/  LOP3.LUT R9, R9, 0xffff0000, RZ, 0xc0, !PT ;  /* 0xffff000009097812 */ /* 0x000fe200078ec0ff */
[----:B---3--:R-:W-:-:S02]  /*9db0*/  FFMA R152, R17, R15, R19 ;  /* 0x0000000f11987223 */ /* 0x008fc40000000013 */
[C---:B------:R-:W-:Y:S02]  /*9dc0*/  FMUL R18, R16.reuse, R18 ;  /* 0x0000001210127220 */ /* 0x040fe40000400000 */
[----:B------:R-:W-:Y:S01]  /*9dd0*/  FMUL R15, R16, R9 ;  /* 0x00000009100f7220 */ /* 0x000fe20000400000 */
[----:B------:R-:W-:Y:S01]  /*9de0*/  F2FP.RELU.BF16.F32.PACK_AB R152, R152, R2 ;  /* 0x000000029898723e */ /* 0x000fe200000018ff */
[C---:B------:R-:W-:Y:S01]  /*9df0*/  FFMA R2, R17.reuse, R14, R18 ;  /* 0x0000000e11027223 */ /* 0x040fe20000000012 */
[C---:B------:R-:W-:Y:S02]  /*9e00*/  SHF.L.U32 R14, R10.reuse, 0x10, RZ ;  /* 0x000000100a0e7819 */ /* 0x040fe400000006ff */
[----:B------:R-:W-:Y:S01]  /*9e10*/  LOP3.LUT R10, R10, 0xffff0000, RZ, 0xc0, !PT ;  /* 0xffff00000a0a7812 */ /* 0x000fe200078ec0ff */
[----:B------:R-:W-:Y:S02]  /*9e20*/  FFMA R153, R17, R13, R15 ;  /* 0x0000000d11997223 */ /* 0x000fe4000000000f */
[----:B------:R-:W-:-:S02]  /*9e30*/  FMUL R14, R16, R14 ;  /* 0x0000000e100e7220 */ /* 0x000fc40000400000 */
[C---:B------:R-:W-:Y:S01]  /*9e40*/  FMUL R13, R16.reuse, R10 ;  /* 0x0000000a100d7220 */ /* 0x040fe20000400000 */
[----:B------:R-:W-:Y:S02]  /*9e50*/  LOP3.LUT R10, R11, 0xffff0000, RZ, 0xc0, !PT ;  /* 0xffff00000b0a7812 */ /* 0x000fe400078ec0ff */
[----:B------:R-:W-:Y:S01]  /*9e60*/  F2FP.RELU.BF16.F32.PACK_AB R153, R153, R2 ;  /* 0x000000029999723e */ /* 0x000fe200000018ff */
[C---:B------:R-:W-:Y:S01]  /*9e70*/  FFMA R2, R17.reuse, R168, R14 ;  /* 0x000000a811027223 */ /* 0x040fe2000000000e */
[----:B------:R-:W-:Y:S01]  /*9e80*/  FFMA R154, R17, R154, R13 ;  /* 0x0000009a119a7223 */ /* 0x000fe2000000000d */
[----:B------:R-:W-:Y:S01]  /*9e90*/  FMUL R10, R16, R10 ;  /* 0x0000000a100a7220 */ /* 0x000fe20000400000 */
[----:B------:R-:W-:-:S03]  /*9ea0*/  SHF.L.U32 R9, R4, 0x10, RZ ;  /* 0x0000001004097819 */ /* 0x000fc600000006ff */
[----:B------:R-:W-:Y:S01]  /*9eb0*/  F2FP.RELU.BF16.F32.PACK_AB R154, R154, R2 ;  /* 0x000000029a9a723e */ /* 0x000fe200000018ff */
[C---:B------:R-:W-:Y:S01]  /*9ec0*/  FFMA R2, R17.reuse, R155, R12 ;  /* 0x0000009b11027223 */ /* 0x040fe2000000000c */
[----:B------:R-:W-:Y:S01]  /*9ed0*/  FFMA R155, R17, R21, R10 ;  /* 0x00000015119b7223 */ /* 0x000fe2000000000a */
[----:B------:R-:W-:Y:S02]  /*9ee0*/  LOP3.LUT R4, R4, 0xffff0000, RZ, 0xc0, !PT ;  /* 0xffff000004047812 */ /* 0x000fe400078ec0ff */
[----:B------:R-:W-:Y:S02]  /*9ef0*/  LEA R21, R3, UR49, 0x1 ;  /* 0x0000003103157c11 */ /* 0x000fe4000f8e08ff */
[----:B------:R-:W-:Y:S01]  /*9f00*/  F2FP.RELU.BF16.F32.PACK_AB R155, R155, R2 ;  /* 0x000000029b9b723e */ /* 0x000fe200000018ff */
[C---:B------:R-:W-:Y:S01]  /*9f10*/  FMUL R9, R16.reuse, R9 ;  /* 0x0000000910097220 */ /* 0x040fe20000400000 */
[----:B------:R-:W-:-:S03]  /*9f20*/  FMUL R8, R16, R4 ;  /* 0x0000000410087220 */ /* 0x000fc60000400000 */
[----:B------:R1:W-:Y:S01]  /*9f30*/  STSM.16.M88.4 [R21+0x200], R152 ;  /* 0x0002009815007844 */ /* 0x0003e20000000200 */
[----:B------:R-:W-:Y:S01]  /*9f40*/  FFMA R2, R17, R167, R9 ;  /* 0x000000a711027223 */ /* 0x000fe20000000009 */
[C---:B------:R-:W-:Y:S02]  /*9f50*/  SHF.L.U32 R3, R6.reuse, 0x10, RZ ;  /* 0x0000001006037819 */ /* 0x040fe400000006ff */
[----:B------:R-:W-:Y:S02]  /*9f60*/  LOP3.LUT R4, R6, 0xffff0000, RZ, 0xc0, !PT ;  /* 0xffff000006047812 */ /* 0x000fe400078ec0ff */
[----:B------:R-:W-:Y:S01]  /*9f70*/  LOP3.LUT R11, R7, 0xffff0000, RZ, 0xc0, !PT ;  /* 0xffff0000070b7812 */ /* 0x000fe200078ec0ff */
[----:B-1----:R-:W-:-:S05]  /*9f80*/  FFMA R152, R17, R166, R8 ;  /* 0x000000a611987223 */ /* 0x002fca0000000008 */
[----:B------:R-:W-:Y:S01]  /*9f90*/  F2FP.RELU.BF16.F32.PACK_AB R152, R152, R2 ;  /* 0x000000029898723e */ /* 0x000fe200000018ff */
[C---:B------:R-:W-:Y:S01]  /*9fa0*/  IMAD.U32 R2, R5.reuse, 0x10000, RZ ;  /* 0x0001000005027824 */ /* 0x040fe200078e00ff */
[----:B------:R-:W-:Y:S01]  /*9fb0*/  LOP3.LUT R5, R5, 0xffff0000, RZ, 0xc0, !PT ;  /* 0xffff000005057812 */ /* 0x000fe200078ec0ff */
[----:B------:R-:W-:Y:S02]  /*9fc0*/  IMAD.U32 R153, R7, 0x10000, RZ ;  /* 0x0001000007997824 */ /* 0x000fe400078e00ff */
[C---:B------:R-:W-:Y:S01]  /*9fd0*/  FMUL R4, R16.reuse, R4 ;  /* 0x0000000410047220 */ /* 0x040fe20000400000 */
[C---:B------:R-:W-:Y:S01]  /*9fe0*/  FMUL R7, R16.reuse, R2 ;  /* 0x0000000210077220 */ /* 0x040fe20000400000 */
[C---:B------:R-:W-:Y:S01]  /*9ff0*/  FMUL R6, R16.reuse, R5 ;  /* 0x0000000510067220 */ /* 0x040fe20000400000 */
[C---:B------:R-:W-:Y:S01]  /*a000*/  FMUL R5, R16.reuse, R3 ;  /* 0x0000000310057220 */ /* 0x040fe20000400000 */
[C---:B------:R-:W-:Y:S01]  /*a010*/  FMUL R3, R16.reuse, R153 ;  /* 0x0000009910037220 */ /* 0x040fe20000400000 */
[----:B------:R-:W-:Y:S01]  /*a020*/  FMUL R2, R16, R11 ;  /* 0x0000000b10027220 */ /* 0x000fe20000400000 */
[C---:B------:R-:W-:Y:S01]  /*a030*/  FFMA R154, R17.reuse, R164, R4 ;  /* 0x000000a4119a7223 */ /* 0x040fe20000000004 */
[C---:B------:R-:W-:Y:S01]  /*a040*/  FFMA R156, R17.reuse, R156, R5 ;  /* 0x0000009c119c7223 */ /* 0x040fe20000000005 */
[C---:B------:R-:W-:Y:S01]  /*a050*/  FFMA R158, R17.reuse, R158, R7 ;  /* 0x0000009e119e7223 */ /* 0x040fe20000000007 */
[C---:B------:R-:W-:Y:S01]  /*a060*/  FFMA R153, R17.reuse, R165, R6 ;  /* 0x000000a511997223 */ /* 0x040fe20000000006 */
[C---:B------:R-:W-:Y:S01]  /*a070*/  FFMA R11, R17.reuse, R163, R3 ;  /* 0x000000a3110b7223 */ /* 0x040fe20000000003 */
[----:B------:R-:W-:Y:S01]  /*a080*/  FFMA R155, R17, R161, R2 ;  /* 0x000000a1119b7223 */ /* 0x000fe20000000002 */
[----:B------:R-:W-:-:S02]  /*a090*/  F2FP.RELU.BF16.F32.PACK_AB R154, R154, R156 ;  /* 0x0000009c9a9a723e */ /* 0x000fc400000018ff */
[----:B------:R-:W-:Y:S02]  /*a0a0*/  F2FP.RELU.BF16.F32.PACK_AB R153, R153, R158 ;  /* 0x0000009e9999723e */ /* 0x000fe400000018ff */
[----:B------:R-:W-:Y:S02]  /*a0b0*/  F2FP.RELU.BF16.F32.PACK_AB R155, R155, R11 ;  /* 0x0000000b9b9b723e */ /* 0x000fe400000018ff */
[----:B------:R-:W-:-:S05]  /*a0c0*/  LEA R156, R23, R21, 0x1 ;  /* 0x00000015179c7211 */ /* 0x000fca00078e08ff */
[----:B------:R1:W-:Y:S01]  /*a0d0*/  STSM.16.M88.4 [R156+0x200], R152 ;  /* 0x000200989c007844 */ /* 0x0003e20000000200 */
[----:B------:R-:W-:Y:S01]  /*a0e0*/  @!PT LDS RZ, [RZ] ;  /* 0x00000000fffff984 */ /* 0x000fe20000000800 */
[----:B------:R-:W-:Y:S01]  /*a0f0*/  @!PT LDS RZ, [RZ] ;  /* 0x00000000fffff984 */ /* 0x000fe20000000800 */
[----:B------:R-:W-:Y:S01]  /*a100*/  @!PT LDS RZ, [RZ] ;  /* 0x00000000fffff984 */ /* 0x000fe20000000800 */
[----:B------:R-:W-:Y:S01]  /*a110*/  @!PT LDS RZ, [RZ] ;  /* 0x00000000fffff984 */ /* 0x000fe20000000800 */
[----:B------:R2:W-:Y:S06]  /*a120*/  MEMBAR.ALL.CTA ;  /* 0x0000000000007992 */ /* 0x0005ec0000008000 */
[----:B--2---:R-:W2:Y:S02]  /*a130*/  FENCE.VIEW.ASYNC.S ;  /* 0x00000000000073c6 */ /* 0x004ea40000000000 */
[----:B--2---:R-:W-:Y:S06]  /*a140*/  BAR.SYNC.DEFER_BLOCKING 0x1, 0x100 ;  /* 0x0044000000007b1d */ /* 0x004fec0000010000 */
[----:B------:R-:W-:Y:S05]  /*a150*/  @P2 BRA `(.L_x_51) ;  /* 0x0000000000182947 */ /* 0x000fea0003800000 */
[----:B------:R-:W-:Y:S02]  /*a160*/  UIADD3 UR4, UP0, UR50, 0x4f0, URZ ;  /* 0x000004f032047890 */ /* 0x000fe4000ff1e03f */
[----:B------:R-:W-:Y:S02]  /*a170*/  UIADD3 UR40, UR49, 0x200, URZ ;  /* 0x0000020031287890 */ /* 0x000fe4000fffe03f */
[----:B------:R-:W-:-:S09]  /*a180*/  UIADD3.X UR5, URZ, UR51, URZ, UP0, !UPT ;  /* 0x000000333f057290 */ /* 0x000fd200087fe43f */
[----:B------:R2:W-:Y:S01]  /*a190*/  UTMASTG.3D [UR40], [UR4] ;  /* 0x00000028040073b5 */ /* 0x0005e20008010000 */
[----:B------:R0:W-:Y:S01]  /*a1a0*/  UTMACMDFLUSH ;  /* 0x00000000000079b7 */ /* 0x0001e20000000000 */
[----:B--2---:R-:W-:-:S04]  /*a1b0*/  DEPBAR.LE SB0, 0x1 ;  /* 0x000080400000791a */ /* 0x004fc80000000000 */
.L_x_51:
[----:B------:R-:W-:Y:S05]  /*a1c0*/  BSYNC B0 ;  /* 0x0000000000007941 */ /* 0x000fea0003800000 */
.L_x_50:
[----:B------:R-:W-:Y:S01]  /*a1d0*/  BAR.SYNC.DEFER_BLOCKING 0x1, 0x100 ;  /* 0x0044000000007b1d */ /* 0x000fe20000010000 */
[----:B------:R-:W-:Y:S01]  /*a1e0*/  ISETP.NE.AND P3, PT, RZ, UR39, PT ;  /* 0x00000027ff007c0c */ /* 0x000fe2000bf65270 */
[----:B-1----:R-:W-:-:S05]  /*a1f0*/  VIADD R152, R21, 0x200 ;  /* 0x0000020015987836 */ /* 0x002fca0000000000 */
[----:B------:R-:W-:-:S07]  /*a200*/  LEA R153, R23, R152, 0x1 ;  /* 0x0000009817997211 */ /* 0x000fce00078e08ff */
[----:B------:R-:W-:Y:S05]  /*a210*/  @!P3 BRA `(.L_x_52) ;  /* 0x000000000034b947 */ /* 0x000fea0003800000 */
[----:B------:R-:W-:Y:S04]  /*a220*/  BSSY B0, `(.L_x_53) ;  /* 0x0000009000007945 */ /* 0x000fe80003800000 */
[----:B------:R-:W-:Y:S05]  /*a230*/  @P0 BRA `(.L_x_54) ;  /* 0x00000000001c0947 */ /* 0x000fea0003800000 */
[----:B------:R-:W-:-:S13]  /*a240*/  ISETP.NE.AND P3, PT, R22, 0x3, PT ;  /* 0x000000031600780c */ /* 0x000fda0003f65270 */
[----:B------:R-:W-:Y:S05]  /*a250*/  @!P3 BRA `(.L_x_55) ;  /* 0x000000000004b947 */ /* 0x000fea0003800000 */
[----:B------:R-:W-:Y:S01]  /*a260*/  BPT.TRAP 0x1 ;  /* 0x000000040000795c */ /* 0x000fe20000300000 */
.L_x_55:
[----:B------:R-:W-:-:S04]  /*a270*/  ULEA UR4, UR36, UR49, 0x3 ;  /* 0x0000003124047291 */ /* 0x000fc8000f8e183f */
[----:B------:R-:W-:-:S04]  /*a280*/  UIADD3 UR4, UR4, 0x50, URZ ;  /* 0x0000005004047890 */ /* 0x000fc8000fffe03f */
[----:B------:R-:W-:-:S09]  /*a290*/  UPRMT UR4, UR48, 0x654, UR4 ;  /* 0x0000065430047896 */ /* 0x000fd20008000004 */
[----:B------:R-:W-:Y:S03]  /*a2a0*/  SYNCS.ARRIVE.TRANS64.RED.A1T0 RZ, [UR4], RZ ;  /* 0x000000ffffff79a7 */ /* 0x000fe60008100404 */
.L_x_54:
[----:B------:R-:W-:Y:S05]  /*a2b0*/  BSYNC B0 ;  /* 0x0000000000007941 */ /* 0x000fea0003800000 */
.L_x_53:
[----:B------:R-:W-:-:S04]  /*a2c0*/  UIADD3 UR36, UR36, 0x1, URZ ;  /* 0x0000000124247890 */ /* 0x000fc8000fffe03f */
[----:B------:R-:W-:-:S04]  /*a2d0*/  UISETP.NE.AND UP0, UPT, UR36, 0x4, UPT ;  /* 0x000000042400788c */ /* 0x000fc8000bf05270 */
[----:B------:R-:W-:-:S12]  /*a2e0*/  USEL UR36, UR36, URZ, UP0 ;  /* 0x0000003f24247287 */ /* 0x000fd80008000000 */
.L_x_52:
[----:B------:R-:W-:Y:S04]  /*a2f0*/  BSSY B0, `(.L_x_56) ;  /* 0x0000032000007945 */ /* 0x000fe80003800000 */
[----:B------:R-:W-:Y:S05]  /*a300*/  @P0 BRA `(.L_x_57) ;  /* 0x0000000000c00947 */ /* 0x000fea0003800000 */
[----:B------:R-:W-:-:S13]  /*a310*/  ISETP.NE.AND P3, PT, R22, 0x3, PT ;  /* 0x000000031600780c */ /* 0x000fda0003f65270 */
[----:B------:R-:W-:Y:S05]  /*a320*/  @!P3 BRA `(.L_x_58) ;  /* 0x000000000004b947 */ /* 0x000fea0003800000 */
[----:B------:R-:W-:Y:S01]  /*a330*/  BPT.TRAP 0x1 ;  /* 0x000000040000795c */ /* 0x000fe20000300000 */
.L_x_58:
[----:B------:R-:W-:Y:S01]  /*a340*/  LEA R11, R0, UR49, 0x3 ;  /* 0x00000031000b7c11 */ /* 0x000fe2000f8e18ff */
[----:B------:R-:W-:Y:S01]  /*a350*/  BSSY B1, `(.L_x_59) ;  /* 0x0000004000017945 */ /* 0x000fe20003800000 */
[----:B------:R-:W-:-:S04]  /*a360*/  SHF.L.U32 R154, RZ, 0x1f, RZ ;  /* 0x0000001fff9a7819 */ /* 0x000fc800000006ff */
[----:B------:R-:W1:Y:S02]  /*a370*/  SYNCS.PHASECHK.TRANS64.TRYWAIT P3, [R11+URZ+0x30], R154 ;  /* 0x0000309a0b0075a7 */ /* 0x000e64000806017f */
[----:B-1----:R-:W-:Y:S05]  /*a380*/  @!P3 BRA `(.L_x_60) ;  /* 0x000000b400c8b947 */ /* 0x002fea0003800000 */
.L_x_369:
[----:B------:R-:W-:Y:S05]  /*a390*/  BSYNC B1 ;  /* 0x0000000000017941 */ /* 0x000fea0003800000 */
.L_x_59:
[----:B------:R-:W-:Y:S05]  /*a3a0*/  @P4 BRA `(.L_x_61) ;  /* 0x0000000000944947 */ /* 0x000fea0003800000 */
[----:B------:R-:W-:Y:S01]  /*a3b0*/  IMAD R8, R0, 0x2000, R152 ;  /* 0x0000200000087824 */ /* 0x000fe200078e0298 */
[----:B------:R-:W-:Y:S05]  /*a3c0*/  WARPSYNC.ALL ;  /* 0x0000000000007948 */ /* 0x000fea0003800000 */
[----:B------:R-:W-:Y:S02]  /*a3d0*/  LEA R4, R23, R8, 0x1 ;  /* 0x0000000817047211 */ /* 0x000fe400078e08ff */
[----:B-1----:R-:W1:Y:S04]  /*a3e0*/  LDSM.16.M88.4 R8, [R8] ;  /* 0x000000000808783b */ /* 0x002e680000000200 */
[----:B------:R-:W2:Y:S01]  /*a3f0*/  LDSM.16.M88.4 R4, [R4] ;  /* 0x000000000404783b */ /* 0x000ea20000000200 */
[----:B-1----:R-:W-:Y:S01]  /*a400*/  IMAD.U32 R20, R8, 0x10000, RZ ;  /* 0x0001000008147824 */ /* 0x002fe200078e00ff */
[C---:B------:R-:W-:Y:S01]  /*a410*/  SHF.L.U32 R18, R9.reuse, 0x10, RZ ;  /* 0x0000001009127819 */ /* 0x040fe200000006ff */
[----:B------:R-:W-:Y:S01]  /*a420*/  IMAD.U32 R14, R10, 0x10000, RZ ;  /* 0x000100000a0e7824 */ /* 0x000fe200078e00ff */
[----:B------:R-:W-:Y:S01]  /*a430*/  LOP3.LUT R8, R8, 0xffff0000, RZ, 0xc0, !PT ;  /* 0xffff000008087812 */ /* 0x000fe200078ec0ff */
[----:B--2---:R-:W-:Y:S01]  /*a440*/  IMAD.U32 R2, R4, 0x10000, RZ ;  /* 0x0001000004027824 */ /* 0x004fe200078e00ff */
[----:B------:R-:W-:Y:S01]  /*a450*/  LOP3.LUT R9, R9, 0xffff0000, RZ, 0xc0, !PT ;  /* 0xffff000009097812 */ /* 0x000fe200078ec0ff */
[----:B------:R-:W-:Y:S01]  /*a460*/  IMAD.U32 R155, R6, 0x10000, RZ ;  /* 0x00010000069b7824 */ /* 0x000fe200078e00ff */
[----:B------:R-:W-:Y:S01]  /*a470*/  SHF.L.U32 R3, R5, 0x10, RZ ;  /* 0x0000001005037819 */ /* 0x000fe200000006ff */
[----:B------:R-:W-:Y:S01]  /*a480*/  FMUL R19, R16, R8 ;  /* 0x0000000810137220 */ /* 0x000fe20000400000 */
[----:B------:R-:W-:Y:S01]  /*a490*/  LOP3.LUT R10, R10, 0xffff0000, RZ, 0xc0, !PT ;  /* 0xffff00000a0a7812 */ /* 0x000fe200078ec0ff */
[C---:B------:R-:W-:Y:S01]  /*a4a0*/  FMUL R15, R16.reuse, R9 ;  /* 0x00000009100f7220 */ /* 0x040fe20000400000 */
[----:B------:R-:W-:Y:S01]  /*a4b0*/  SHF.L.U32 R12, R11, 0x10, RZ ;  /* 0x000000100b0c7819 */ /* 0x000fe200000006ff */
[----:B------:R-:W-:Y:S01]  /*a4c0*/  FMUL R9, R16, R2 ;  /* 0x0000000210097220 */ /* 0x000fe20000400000 */
[----:B------:R-:W-:Y:S01]  /*a4d0*/  LOP3.LUT R4, R4, 0xffff0000, RZ, 0xc0, !PT ;  /* 0xffff000004047812 */ /* 0x000fe200078ec0ff */
[C---:B------:R-:W-:Y:S01]  /*a4e0*/  FMUL R13, R16.reuse, R10 ;  /* 0x0000000a100d7220 */ /* 0x040fe20000400000 */
[----:B------:R-:W-:Y:S01]  /*a4f0*/  LOP3.LUT R5, R5, 0xffff0000, RZ, 0xc0, !PT ;  /* 0xffff000005057812 */ /* 0x000fe200078ec0ff */
[C---:B------:R-:W-:Y:S01]  /*a500*/  FMUL R20, R16.reuse, R20 ;  /* 0x0000001410147220 */ /* 0x040fe20000400000 */
[----:B------:R-:W-:Y:S01]  /*a510*/  LOP3.LUT R11, R11, 0xffff0000, RZ, 0xc0, !PT ;  /* 0xffff00000b0b7812 */ /* 0x000fe200078ec0ff */
[----:B------:R-:W-:Y:S01]  /*a520*/  FMUL R8, R16, R4 ;  /* 0x0000000410087220 */ /* 0x000fe20000400000 */
[----:B------:R-:W-:Y:S01]  /*a530*/  LOP3.LUT R154, R6, 0xffff0000, RZ, 0xc0, !PT ;  /* 0xffff0000069a7812 */ /* 0x000fe200078ec0ff */
[C---:B------:R-:W-:Y:S01]  /*a540*/  FMUL R6, R16.reuse, R5 ;  /* 0x0000000510067220 */ /* 0x040fe20000400000 */
[C---:B------:R-:W-:Y:S01]  /*a550*/  SHF.L.U32 R161, R7.reuse, 0x10, RZ ;  /* 0x0000001007a17819 */ /* 0x040fe200000006ff */
[C---:B------:R-:W-:Y:S01]  /*a560*/  FMUL R18, R16.reuse, R18 ;  /* 0x0000001210127220 */ /* 0x040fe20000400000 */
[----:B------:R-:W-:Y:S01]  /*a570*/  LOP3.LUT R158, R7, 0xffff0000, RZ, 0xc0, !PT ;  /* 0xffff0000079e7812 */ /* 0x000fe200078ec0ff */
[C---:B------:R-:W-:Y:S01]  /*a580*/  FMUL R7, R16.reuse, R3 ;  /* 0x0000000310077220 */ /* 0x040fe20000400000 */
[C---:B------:R-:W-:Y:S01]  /*a590*/  FMUL R14, R16.reuse, R14 ;  /* 0x0000000e100e7220 */ /* 0x040fe20000400000 */
[C---:B------:R-:W-:Y:S01]  /*a5a0*/  FMUL R12, R16.reuse, R12 ;  /* 0x0000000c100c7220 */ /* 0x040fe20000400000 */
[C---:B------:R-:W-:Y:S01]  /*a5b0*/  FMUL R10, R16.reuse, R11 ;  /* 0x0000000b100a7220 */ /* 0x040fe20000400000 */
[C---:B------:R-:W-:Y:S01]  /*a5c0*/  FMUL R5, R16.reuse, R155 ;  /* 0x0000009b10057220 */ /* 0x040fe20000400000 */
[C---:B------:R-:W-:Y:S01]  /*a5d0*/  FMUL R4, R16.reuse, R154 ;  /* 0x0000009a10047220 */ /* 0x040fe20000400000 */
[C---:B------:R-:W-:Y:S01]  /*a5e0*/  FMUL R3, R16.reuse, R161 ;  /* 0x000000a110037220 */ /* 0x040fe20000400000 */
[----:B------:R-:W-:-:S07]  /*a5f0*/  FMUL R2, R16, R158 ;  /* 0x0000009e10027220 */ /* 0x000fce0000400000 */
.L_x_61:
[----:B------:R-:W-:-:S07]  /*a600*/  VIADD R0, R0, 0x1 ;  /* 0x0000000100007836 */ /* 0x000fce0000000000 */
.L_x_57:
[----:B------:R-:W-:Y:S05]  /*a610*/  BSYNC B0 ;  /* 0x0000000000007941 */ /* 0x000fea0003800000 */
.L_x_56:
[C---:B-1----:R-:W-:Y:S01]  /*a620*/  FFMA R11, R17.reuse, R24, R20 ;  /* 0x00000018110b7223 */ /* 0x042fe20000000014 */
[C---:B------:R-:W-:Y:S01]  /*a630*/  FFMA R24, R17.reuse, R25, R19 ;  /* 0x0000001911187223 */ /* 0x040fe20000000013 */
[C---:B------:R-:W-:Y:S01]  /*a640*/  FFMA R25, R17.reuse, R27, R15 ;  /* 0x0000001b11197223 */ /* 0x040fe2000000000f */
[C---:B------:R-:W-:Y:S01]  /*a650*/  FFMA R28, R17.reuse, R28, R14 ;  /* 0x0000001c111c7223 */ /* 0x040fe2000000000e */
[C---:B------:R-:W-:Y:S01]  /*a660*/  FFMA R30, R17.reuse, R30, R12 ;  /* 0x0000001e111e7223 */ /* 0x040fe2000000000c */
[C---:B------:R-:W-:Y:S01]  /*a670*/  FFMA R27, R17.reuse, R31, R10 ;  /* 0x0000001f111b7223 */ /* 0x040fe2000000000a */
[----:B------:R-:W-:Y:S01]  /*a680*/  F2FP.RELU.BF16.F32.PACK_AB R24, R24, R11 ;  /* 0x0000000b1818723e */ /* 0x000fe200000018ff */
[C---:B------:R-:W-:Y:S01]  /*a690*/  FFMA R11, R17.reuse, R26, R18 ;  /* 0x0000001a110b7223 */ /* 0x040fe20000000012 */
[----:B------:R-:W-:Y:S01]  /*a6a0*/  FFMA R26, R17, R29, R13 ;  /* 0x0000001d111a7223 */ /* 0x000fe2000000000d */
[----:B------:R-:W-:Y:S05]  /*a6b0*/  WARPSYNC.ALL ;  /* 0x0000000000007948 */ /* 0x000fea0003800000 */
[----:B------:R-:W-:Y:S01]  /*a6c0*/  F2FP.RELU.BF16.F32.PACK_AB R25, R25, R11 ;  /* 0x0000000b1919723e */ /* 0x000fe200000018ff */
[C---:B------:R-:W-:Y:S01]  /*a6d0*/  FFMA R32, R17.reuse, R32, R9 ;  /* 0x0000002011207223 */ /* 0x040fe20000000009 */
[----:B------:R-:W-:Y:S01]  /*a6e0*/  F2FP.RELU.BF16.F32.PACK_AB R26, R26, R28 ;  /* 0x0000001c1a1a723e */ /* 0x000fe200000018ff */
[----:B------:R-:W-:Y:S01]  /*a6f0*/  FFMA R34, R17, R34, R7 ;  /* 0x0000002211227223 */ /* 0x000fe20000000007 */
[----:B------:R-:W-:Y:S01]  /*a700*/  F2FP.RELU.BF16.F32.PACK_AB R27, R27, R30 ;  /* 0x0000001e1b1b723e */ /* 0x000fe200000018ff */
[C---:B------:R-:W-:Y:S01]  /*a710*/  FFMA R36, R17.reuse, R36, R5 ;  /* 0x0000002411247223 */ /* 0x040fe20000000005 */
[C---:B------:R-:W-:Y:S01]  /*a720*/  FFMA R38, R17.reuse, R38, R3 ;  /* 0x0000002611267223 */ /* 0x040fe20000000003 */
[----:B------:R-:W-:Y:S02]  /*a730*/  BSSY B0, `(.L_x_62) ;  /* 0x000001c000007945 */ /* 0x000fe40003800000 */
[----:B------:R1:W-:Y:S02]  /*a740*/  STSM.16.M88.4 [R21+0x2200], R24 ;  /* 0x0022001815007844 */ /* 0x0003e40000000200 */
[C---:B-1----:R-:W-:Y:S01]  /*a750*/  FFMA R24, R17.reuse, R33, R8 ;  /* 0x0000002111187223 */ /* 0x042fe20000000008 */
[C---:B------:R-:W-:Y:S01]  /*a760*/  FFMA R25, R17.reuse, R35, R6 ;  /* 0x0000002311197223 */ /* 0x040fe20000000006 */
[C---:B------:R-:W-:Y:S01]  /*a770*/  FFMA R26, R17.reuse, R37, R4 ;  /* 0x00000025111a7223 */ /* 0x040fe20000000004 */
[----:B------:R-:W-:-:S02]  /*a780*/  FFMA R27, R17, R39, R2 ;  /* 0x00000027111b7223 */ /* 0x000fc40000000002 */
[----:B------:R-:W-:Y:S02]  /*a790*/  F2FP.RELU.BF16.F32.PACK_AB R24, R24, R32 ;  /* 0x000000201818723e */ /* 0x000fe400000018ff */
[----:B------:R-:W-:Y:S02]  /*a7a0*/  F2FP.RELU.BF16.F32.PACK_AB R25, R25, R34 ;  /* 0x000000221919723e */ /* 0x000fe400000018ff */
[----:B------:R-:W-:Y:S02]  /*a7b0*/  F2FP.RELU.BF16.F32.PACK_AB R26, R26, R36 ;  /* 0x000000241a1a723e */ /* 0x000fe400000018ff */
[----:B------:R-:W-:-:S05]  /*a7c0*/  F2FP.RELU.BF16.F32.PACK_AB R27, R27, R38 ;  /* 0x000000261b1b723e */ /* 0x000fca00000018ff */
        /* <DEDUP_REMOVED lines=11> */
[----:B------:R-:W-:Y:S02]  /*a880*/  UIADD3 UR4, UR49, 0x2200, URZ ;  /* 0x0000220031047890 */ /* 0x000fe4000fffe03f */
[----:B------:R-:W-:Y:S01]  /*a890*/  UIADD3.X UR9, URZ, UR51, URZ, UP0, !UPT ;  /* 0x000000333f097290 */ /* 0x000fe200087fe43f */
[----:B------:R-:W-:Y:S01]  /*a8a0*/  UMOV UR5, UR41 ;  /* 0x0000002900057c82 */ /* 0x000fe20008000000 */
[----:B------:R-:W-:-:S07]  /*a8b0*/  UMOV UR7, UR43 ;  /* 0x0000002b00077c82 */ /* 0x000fce0008000000 */
[----:B------:R2:W-:Y:S01]  /*a8c0*/  UTMASTG.3D [UR4], [UR8] ;  /* 0x00000004080073b5 */ /* 0x0005e20008010000 */
[----:B------:R0:W-:Y:S01]  /*a8d0*/  UTMACMDFLUSH ;  /* 0x00000000000079b7 */ /* 0x0001e20000000000 */
[----:B--2---:R-:W-:-:S04]  /*a8e0*/  DEPBAR.LE SB0, 0x1 ;  /* 0x000080400000791a */ /* 0x004fc80000000000 */
.L_x_63:
[----:B------:R-:W-:Y:S05]  /*a8f0*/  BSYNC B0 ;  /* 0x0000000000007941 */ /* 0x000fea0003800000 */
.L_x_62:
[----:B------:R-:W-:Y:S01]  /*a900*/  IADD3 R34, R21, 0x2200, RZ ;  /* 0x0000220015227810 */ /* 0x000fe20007ffe0ff */
[----:B------:R-:W-:Y:S04]  /*a910*/  BAR.SYNC.DEFER_BLOCKING 0x1, 0x100 ;  /* 0x0044000000007b1d */ /* 0x000fe80000010000 */
[----:B------:R-:W-:Y:S02]  /*a920*/  IMAD R34, R23, 0x2, R34 ;  /* 0x0000000217227824 */ /* 0x000fe400078e0222 */
[----:B------:R-:W-:Y:S04]  /*a930*/  BSSY B0, `(.L_x_64) ;  /* 0x0000009000007945 */ /* 0x000fe80003800000 */
[----:B------:R-:W-:Y:S05]  /*a940*/  @P0 BRA `(.L_x_65) ;  /* 0x00000000001c0947 */ /* 0x000fea0003800000 */
[----:B------:R-:W-:-:S13]  /*a950*/  ISETP.NE.AND P3, PT, R22, 0x3, PT ;  /* 0x000000031600780c */ /* 0x000fda0003f65270 */
[----:B------:R-:W-:Y:S05]  /*a960*/  @!P3 BRA `(.L_x_66) ;  /* 0x000000000004b947 */ /* 0x000fea0003800000 */
[----:B------:R-:W-:Y:S01]  /*a970*/  BPT.TRAP 0x1 ;  /* 0x000000040000795c */ /* 0x000fe20000300000 */
.L_x_66:
[----:B------:R-:W-:-:S04]  /*a980*/  ULEA UR4, UR36, UR49, 0x3 ;  /* 0x0000003124047291 */ /* 0x000fc8000f8e183f */
[----:B------:R-:W-:-:S04]  /*a990*/  UIADD3 UR4, UR4, 0x50, URZ ;  /* 0x0000005004047890 */ /* 0x000fc8000fffe03f */
[----:B------:R-:W-:-:S09]  /*a9a0*/  UPRMT UR4, UR48, 0x654, UR4 ;  /* 0x0000065430047896 */ /* 0x000fd20008000004 */
[----:B------:R-:W-:Y:S03]  /*a9b0*/  SYNCS.ARRIVE.TRANS64.RED.A1T0 RZ, [UR4], RZ ;  /* 0x000000ffffff79a7 */ /* 0x000fe60008100404 */
.L_x_65:
[----:B------:R-:W-:Y:S05]  /*a9c0*/  BSYNC B0 ;  /* 0x0000000000007941 */ /* 0x000fea0003800000 */
.L_x_64:
[----:B------:R-:W-:Y:S01]  /*a9d0*/  UIADD3 UR36, UR36, 0x1, URZ ;  /* 0x0000000124247890 */ /* 0x000fe2000fffe03f */
[----:B------:R-:W-:Y:S01]  /*a9e0*/  BSSY B0, `(.L_x_67) ;  /* 0x0000038000007945 */ /* 0x000fe20003800000 */
[----:B------:R-:W-:Y:S02]  /*a9f0*/  MOV R11, RZ ;  /* 0x000000ff000b7202 */ /* 0x000fe40000000f00 */
[----:B------:R-:W-:-:S04]  /*aa00*/  UISETP.NE.AND UP0, UPT, UR36, 0x4, UPT ;  /* 0x000000042400788c */ /* 0x000fc8000bf05270 */
[----:B------:R-:W-:Y:S01]  /*aa10*/  USEL UR36, UR36, URZ, UP0 ;  /* 0x0000003f24247287 */ /* 0x000fe20008000000 */
[----:B------:R-:W-:Y:S11]  /*aa20*/  @P0 BRA `(.L_x_68) ;  /* 0x0000000000cc0947 */ /* 0x000ff60003800000 */
[----:B------:R-:W-:-:S13]  /*aa30*/  ISETP.NE.AND P3, PT, R22, 0x3, PT ;  /* 0x000000031600780c */ /* 0x000fda0003f65270 */
[----:B------:R-:W-:Y:S05]  /*aa40*/  @!P3 BRA `(.L_x_69) ;  /* 0x000000000004b947 */ /* 0x000fea0003800000 */
[----:B------:R-:W-:Y:S01]  /*aa50*/  BPT.TRAP 0x1 ;  /* 0x000000040000795c */ /* 0x000fe20000300000 */
.L_x_69:
[----:B------:R-:W-:Y:S01]  /*aa60*/  LEA R11, R0, UR49, 0x3 ;  /* 0x00000031000b7c11 */ /* 0x000fe2000f8e18ff */
[----:B------:R-:W-:Y:S01]  /*aa70*/  BSSY B1, `(.L_x_70) ;  /* 0x0000004000017945 */ /* 0x000fe20003800000 */
[----:B-1----:R-:W-:-:S04]  /*aa80*/  SHF.L.U32 R24, RZ, 0x1f, RZ ;  /* 0x0000001fff187819 */ /* 0x002fc800000006ff */
[----:B------:R-:W1:Y:S02]  /*aa90*/  SYNCS.PHASECHK.TRANS64.TRYWAIT P3, [R11+URZ+0x30], R24 ;  /* 0x000030180b0075a7 */ /* 0x000e64000806017f */
[----:B-1----:R-:W-:Y:S05]  /*aaa0*/  @!P3 BRA `(.L_x_71) ;  /* 0x000000b00014b947 */ /* 0x002fea0003800000 */
.L_x_370:
[----:B------:R-:W-:Y:S05]  /*aab0*/  BSYNC B1 ;  /* 0x0000000000017941 */ /* 0x000fea0003800000 */
.L_x_70:
        /* <DEDUP_REMOVED lines=38> */
.L_x_72:
[----:B------:R-:W-:-:S05]  /*ad20*/  VIADD R0, R0, 0x1 ;  /* 0x0000000100007836 */ /* 0x000fca0000000000 */
[----:B------:R-:W-:-:S04]  /*ad30*/  ISETP.NE.AND P3, PT, R0, 0x4, PT ;  /* 0x000000040000780c */ /* 0x000fc80003f65270 */
[----:B------:R-:W-:Y:S02]  /*ad40*/  SEL R0, R0, RZ, P3 ;  /* 0x000000ff00007207 */ /* 0x000fe40001800000 */
[----:B-1----:R-:W-:-:S07]  /*ad50*/  SEL R11, RZ, 0x1, P3 ;  /* 0x00000001ff0b7807 */ /* 0x002fce0001800000 */
.L_x_68:
[----:B------:R-:W-:Y:S05]  /*ad60*/  BSYNC B0 ;  /* 0x0000000000007941 */ /* 0x000fea0003800000 */
.L_x_67:
[----:B-1----:R-:W2:Y:S04]  /*ad70*/  LDL.LU R25, [R1+0x40] ;  /* 0x0000400001197983 */ /* 0x002ea80000300800 */
[----:B------:R-:W3:Y:S04]  /*ad80*/  LDL.LU R24, [R1+0x44] ;  /* 0x0000440001187983 */ /* 0x000ee80000300800 */
[----:B------:R-:W4:Y:S04]  /*ad90*/  LDL.LU R30, [R1+0x48] ;  /* 0x00004800011e7983 */ /* 0x000f280000300800 */
[----:B------:R-:W5:Y:S04]  /*ada0*/  LDL.LU R154, [R1+0x4c] ;  /* 0x00004c00019a7983 */ /* 0x000f680000300800 */
        /* <DEDUP_REMOVED lines=11> */
[----:B------:R-:W5:Y:S01]  /*ae60*/  LDL.LU R31, [R1+0x7c] ;  /* 0x00007c00011f7983 */ /* 0x000f620000300800 */
[----:B------:R-:W-:Y:S05]  /*ae70*/  WARPSYNC.ALL ;  /* 0x0000000000007948 */ /* 0x000fea0003800000 */
[----:B------:R-:W-:Y:S01]  /*ae80*/  BSSY B0, `(.L_x_73) ;  /* 0x000002c000007945 */ /* 0x000fe20003800000 */
[C---:B--2---:R-:W-:Y:S01]  /*ae90*/  FFMA R25, R17.reuse, R25, R20 ;  /* 0x0000001911197223 */ /* 0x044fe20000000014 */
[C---:B---3--:R-:W-:Y:S01]  /*aea0*/  FFMA R24, R17.reuse, R24, R19 ;  /* 0x0000001811187223 */ /* 0x048fe20000000013 */
[----:B----4-:R-:W-:-:S04]  /*aeb0*/  FFMA R30, R17, R30, R18 ;  /* 0x0000001e111e7223 */ /* 0x010fc80000000012 */
[----:B------:R-:W-:Y:S01]  /*aec0*/  F2FP.RELU.BF16.F32.PACK_AB R24, R24, R25 ;  /* 0x000000191818723e */ /* 0x000fe200000018ff */
[C---:B-----5:R-:W-:Y:S01]  /*aed0*/  FFMA R25, R17.reuse, R154, R15 ;  /* 0x0000009a11197223 */ /* 0x060fe2000000000f */
[----:B------:R-:W-:-:S04]  /*aee0*/  FFMA R29, R17, R29, R14 ;  /* 0x0000001d111d7223 */ /* 0x000fc8000000000e */
[----:B------:R-:W-:Y:S01]  /*aef0*/  F2FP.RELU.BF16.F32.PACK_AB R25, R25, R30 ;  /* 0x0000001e1919723e */ /* 0x000fe200000018ff */
[C---:B------:R-:W-:Y:S01]  /*af00*/  FFMA R26, R17.reuse, R26, R13 ;  /* 0x0000001a111a7223 */ /* 0x040fe2000000000d */
[----:B------:R-:W-:-:S04]  /*af10*/  FFMA R28, R17, R28, R12 ;  /* 0x0000001c111c7223 */ /* 0x000fc8000000000c */
[----:B------:R-:W-:Y:S01]  /*af20*/  F2FP.RELU.BF16.F32.PACK_AB R26, R26, R29 ;  /* 0x0000001d1a1a723e */ /* 0x000fe200000018ff */
[----:B------:R-:W-:-:S05]  /*af30*/  FFMA R27, R17, R27, R10 ;  /* 0x0000001b111b7223 */ /* 0x000fca000000000a */
[----:B------:R-:W-:-:S05]  /*af40*/  F2FP.RELU.BF16.F32.PACK_AB R27, R27, R28 ;  /* 0x0000001c1b1b723e */ /* 0x000fca00000018ff */
[----:B------:R1:W-:Y:S01]  /*af50*/  STSM.16.M88.4 [R21+0x4200], R24 ;  /* 0x0042001815007844 */ /* 0x0003e20000000200 */
[C---:B------:R-:W-:Y:S01]  /*af60*/  FFMA R30, R17.reuse, R37, R7 ;  /* 0x00000025111e7223 */ /* 0x040fe20000000007 */
[C---:B------:R-:W-:Y:S01]  /*af70*/  FFMA R29, R17.reuse, R35, R5 ;  /* 0x00000023111d7223 */ /* 0x040fe20000000005 */
[C---:B-1----:R-:W-:Y:S01]  /*af80*/  FFMA R25, R17.reuse, R39, R9 ;  /* 0x0000002711197223 */ /* 0x042fe20000000009 */
[C---:B------:R-:W-:Y:S01]  /*af90*/  FFMA R24, R17.reuse, R38, R8 ;  /* 0x0000002611187223 */ /* 0x040fe20000000008 */
[C---:B------:R-:W-:Y:S01]  /*afa0*/  FFMA R26, R17.reuse, R33, R4 ;  /* 0x00000021111a7223 */ /* 0x040fe20000000004 */
[----:B------:R-:W-:-:S03]  /*afb0*/  FFMA R28, R17, R32, R3 ;  /* 0x00000020111c7223 */ /* 0x000fc60000000003 */
[----:B------:R-:W-:Y:S01]  /*afc0*/  F2FP.RELU.BF16.F32.PACK_AB R24, R24, R25 ;  /* 0x000000191818723e */ /* 0x000fe200000018ff */
[C---:B------:R-:W-:Y:S01]  /*afd0*/  FFMA R25, R17.reuse, R36, R6 ;  /* 0x0000002411197223 */ /* 0x040fe20000000006 */
[----:B------:R-:W-:Y:S01]  /*afe0*/  FFMA R27, R17, R31, R2 ;  /* 0x0000001f111b7223 */ /* 0x000fe20000000002 */
[----:B------:R-:W-:-:S03]  /*aff0*/  F2FP.RELU.BF16.F32.PACK_AB R26, R26, R29 ;  /* 0x0000001d1a1a723e */ /* 0x000fc600000018ff */
        /* <DEDUP_REMOVED lines=20> */
.L_x_74:
[----:B------:R-:W-:Y:S05]  /*b140*/  BSYNC B0 ;  /* 0x0000000000007941 */ /* 0x000fea0003800000 */
.L_x_73:
        /* <DEDUP_REMOVED lines=8> */
.L_x_77:
[----:B------:R-:W-:-:S04]  /*b1d0*/  ULEA UR4, UR36, UR49, 0x3 ;  /* 0x0000003124047291 */ /* 0x000fc8000f8e183f */
[----:B------:R-:W-:-:S04]  /*b1e0*/  UIADD3 UR4, UR4, 0x50, URZ ;  /* 0x0000005004047890 */ /* 0x000fc8000fffe03f */
[----:B------:R-:W-:-:S09]  /*b1f0*/  UPRMT UR4, UR48, 0x654, UR4 ;  /* 0x0000065430047896 */ /* 0x000fd20008000004 */
[----:B------:R-:W-:Y:S03]  /*b200*/  SYNCS.ARRIVE.TRANS64.RED.A1T0 RZ, [UR4], RZ ;  /* 0x000000ffffff79a7 */ /* 0x000fe60008100404 */
.L_x_76:
[----:B------:R-:W-:Y:S05]  /*b210*/  BSYNC B0 ;  /* 0x0000000000007941 */ /* 0x000fea0003800000 */
.L_x_75:
[----:B------:R-:W-:Y:S01]  /*b220*/  UIADD3 UR4, UR36, 0x1, URZ ;  /* 0x0000000124047890 */ /* 0x000fe2000fffe03f */
[----:B------:R-:W-:Y:S03]  /*b230*/  BSSY B0, `(.L_x_78) ;  /* 0x0000038000007945 */ /* 0x000fe60003800000 */
[----:B------:R-:W-:-:S04]  /*b240*/  UISETP.NE.AND UP0, UPT, UR4, 0x4, UPT ;  /* 0x000000040400788c */ /* 0x000fc8000bf05270 */
[----:B------:R-:W-:Y:S01]  /*b250*/  USEL UR5, UR4, URZ, UP0 ;  /* 0x0000003f04057287 */ /* 0x000fe20008000000 */
[----:B------:R-:W-:Y:S11]  /*b260*/  @P0 BRA `(.L_x_79) ;  /* 0x0000000000d00947 */ /* 0x000ff60003800000 */
[----:B------:R-:W-:-:S13]  /*b270*/  ISETP.NE.AND P3, PT, R22, 0x3, PT ;  /* 0x000000031600780c */ /* 0x000fda0003f65270 */
[----:B------:R-:W-:Y:S05]  /*b280*/  @!P3 BRA `(.L_x_80) ;  /* 0x000000000004b947 */ /* 0x000fea0003800000 */
[----:B------:R-:W-:Y:S01]  /*b290*/  BPT.TRAP 0x1 ;  /* 0x000000040000795c */ /* 0x000fe20000300000 */
.L_x_80:
[----:B-1----:R-:W-:Y:S01]  /*b2a0*/  LEA R24, R0, UR49, 0x3 ;  /* 0x0000003100187c11 */ /* 0x002fe2000f8e18ff */
[----:B------:R-:W-:Y:S01]  /*b2b0*/  BSSY B1, `(.L_x_81) ;  /* 0x0000004000017945 */ /* 0x000fe20003800000 */
[----:B------:R-:W-:-:S04]  /*b2c0*/  SHF.L.U32 R25, R11, 0x1f, RZ ;  /* 0x0000001f0b197819 */ /* 0x000fc800000006ff */
[----:B------:R-:W1:Y:S02]  /*b2d0*/  SYNCS.PHASECHK.TRANS64.TRYWAIT P3, [R24+URZ+0x30], R25 ;  /* 0x00003019180075a7 */ /* 0x000e64000806017f */
[----:B-1----:R-:W-:Y:S05]  /*b2e0*/  @!P3 BRA `(.L_x_82) ;  /* 0x000000a80018b947 */ /* 0x002fea0003800000 */
.L_x_371:
[----:B------:R-:W-:Y:S05]  /*b2f0*/  BSYNC B1 ;  /* 0x0000000000017941 */ /* 0x000fea0003800000 */
.L_x_81:
[----:B------:R-:W-:Y:S05]  /*b300*/  @P4 BRA `(.L_x_83) ;  /* 0x0000000000944947 */ /* 0x000fea0003800000 */
[----:B------:R-:W-:Y:S01]  /*b310*/  LEA R8, R0, R152, 0xd ;  /* 0x0000009800087211 */ /* 0x000fe200078e68ff */
[----:B------:R-:W-:Y:S05]  /*b320*/  WARPSYNC.ALL ;  /* 0x0000000000007948 */ /* 0x000fea0003800000 */
[----:B------:R-:W-:Y:S01]  /*b330*/  IMAD R12, R23, 0x2, R8 ;  /* 0x00000002170c7824 */ /* 0x000fe200078e0208 */
[----:B------:R-:W2:Y:S05]  /*b340*/  LDSM.16.M88.4 R4, [R8] ;  /* 0x000000000804783b */ /* 0x000eaa0000000200 */
[----:B------:R-:W1:Y:S01]  /*b350*/  LDSM.16.M88.4 R12, [R12] ;  /* 0x000000000c0c783b */ /* 0x000e620000000200 */
[----:B--2---:R-:W-:Y:S01]  /*b360*/  SHF.L.U32 R20, R4, 0x10, RZ ;  /* 0x0000001004147819 */ /* 0x004fe200000006ff */
[----:B------:R-:W-:Y:S01]  /*b370*/  IMAD.U32 R18, R5, 0x10000, RZ ;  /* 0x0001000005127824 */ /* 0x000fe200078e00ff */
[----:B------:R-:W-:Y:S01]  /*b380*/  SHF.L.U32 R2, R6, 0x10, RZ ;  /* 0x0000001006027819 */ /* 0x000fe200000006ff */
[----:B------:R-:W-:Y:S01]  /*b390*/  IMAD.U32 R3, R7, 0x10000, RZ ;  /* 0x0001000007037824 */ /* 0x000fe200078e00ff */
[----:B------:R-:W-:Y:S01]  /*b3a0*/  LOP3.LUT R4, R4, 0xffff0000, RZ, 0xc0, !PT ;  /* 0xffff000004047812 */ /* 0x000fe200078ec0ff */
[----:B-1----:R-:W-:Y:S01]  /*b3b0*/  IMAD.U32 R25, R13, 0x10000, RZ ;  /* 0x000100000d197824 */ /* 0x002fe200078e00ff */
[----:B------:R-:W-:Y:S01]  /*b3c0*/  LOP3.LUT R5, R5, 0xffff0000, RZ, 0xc0, !PT ;  /* 0xffff000005057812 */ /* 0x000fe200078ec0ff */
[----:B------:R-:W-:Y:S01]  /*b3d0*/  IMAD.U32 R29, R15, 0x10000, RZ ;  /* 0x000100000f1d7824 */ /* 0x000fe200078e00ff */
[----:B------:R-:W-:Y:S01]  /*b3e0*/  LOP3.LUT R6, R6, 0xffff0000, RZ, 0xc0, !PT ;  /* 0xffff000006067812 */ /* 0x000fe200078ec0ff */
[C---:B------:R-:W-:Y:S01]  /*b3f0*/  FMUL R19, R16.reuse, R4 ;  /* 0x0000000410137220 */ /* 0x040fe20000400000 */
[----:B------:R-:W-:Y:S01]  /*b400*/  LOP3.LUT R7, R7, 0xffff0000, RZ, 0xc0, !PT ;  /* 0xffff000007077812 */ /* 0x000fe200078ec0ff */
[----:B------:R-:W-:Y:S01]  /*b410*/  FMUL R20, R16, R20 ;  /* 0x0000001410147220 */ /* 0x000fe20000400000 */
[----:B------:R-:W-:Y:S01]  /*b420*/  SHF.L.U32 R9, R12, 0x10, RZ ;  /* 0x000000100c097819 */ /* 0x000fe200000006ff */
[----:B------:R-:W-:Y:S01]  /*b430*/  FMUL R18, R16, R18 ;  /* 0x0000001210127220 */ /* 0x000fe20000400000 */
        /* <DEDUP_REMOVED lines=18> */
.L_x_83:
[----:B------:R-:W-:-:S04]  /*b560*/  IADD3 R0, R0, 0x1, RZ ;  /* 0x0000000100007810 */ /* 0x000fc80007ffe0ff */
[----:B------:R-:W-:-:S04]  /*b570*/  ISETP.NE.AND P3, PT, R0, 0x4, PT ;  /* 0x000000040000780c */ /* 0x000fc80003f65270 */
[----:B-1----:R-:W-:Y:S02]  /*b580*/  SEL R24, RZ, 0x1, P3 ;  /* 0x00000001ff187807 */ /* 0x002fe40001800000 */
[----:B------:R-:W-:Y:S02]  /*b590*/  SEL R0, R0, RZ, P3 ;  /* 0x000000ff00007207 */ /* 0x000fe40001800000 */
[----:B------:R-:W-:-:S07]  /*b5a0*/  LOP3.LUT R11, R11, R24, RZ, 0x3c, !PT ;  /* 0x000000180b0b7212 */ /* 0x000fce00078e3cff */
.L_x_79:
[----:B------:R-:W-:Y:S05]  /*b5b0*/  BSYNC B0 ;  /* 0x0000000000007941 */ /* 0x000fea0003800000 */
.L_x_78:
[C---:B------:R-:W-:Y:S01]  /*b5c0*/  FFMA R40, R17.reuse, R40, R20 ;  /* 0x0000002811287223 */ /* 0x040fe20000000014 */
[C---:B-1----:R-:W-:Y:S01]  /*b5d0*/  FFMA R24, R17.reuse, R41, R19 ;  /* 0x0000002911187223 */ /* 0x042fe20000000013 */
[C---:B------:R-:W-:Y:S01]  /*b5e0*/  FFMA R42, R17.reuse, R42, R18 ;  /* 0x0000002a112a7223 */ /* 0x040fe20000000012 */
[C---:B------:R-:W-:Y:S01]  /*b5f0*/  FFMA R25, R17.reuse, R43, R15 ;  /* 0x0000002b11197223 */ /* 0x040fe2000000000f */
[C---:B------:R-:W-:Y:S01]  /*b600*/  FFMA R44, R17.reuse, R44, R14 ;  /* 0x0000002c112c7223 */ /* 0x040fe2000000000e */
[C---:B------:R-:W-:Y:S01]  /*b610*/  FFMA R26, R17.reuse, R45, R13 ;  /* 0x0000002d111a7223 */ /* 0x040fe2000000000d */
[C---:B------:R-:W-:Y:S01]  /*b620*/  FFMA R27, R17.reuse, R46, R12 ;  /* 0x0000002e111b7223 */ /* 0x040fe2000000000c */
[----:B------:R-:W-:Y:S01]  /*b630*/  FFMA R47, R17, R47, R10 ;  /* 0x0000002f112f7223 */ /* 0x000fe2000000000a */
[----:B------:R-:W-:Y:S01]  /*b640*/  F2FP.RELU.BF16.F32.PACK_AB R24, R24, R40 ;  /* 0x000000281818723e */ /* 0x000fe200000018ff */
        /* <DEDUP_REMOVED lines=30> */
[----:B------:R-:W-:Y:S02]  /*b830*/  UIADD3 UR8, UR49, 0x6200, URZ ;  /* 0x0000620031087890 */ /* 0x000fe4000fffe03f */
[----:B------:R-:W-:Y:S01]  /*b840*/  UIADD3.X UR7, URZ, UR51, URZ, UP0, !UPT ;  /* 0x000000333f077290 */ /* 0x000fe200087fe43f */
[----:B------:R-:W-:-:S08]  /*b850*/  UMOV UR11, UR43 ;  /* 0x0000002b000b7c82 */ /* 0x000fd00008000000 */
[----:B------:R2:W-:Y:S01]  /*b860*/  UTMASTG.3D [UR8], [UR6] ;  /* 0x00000008060073b5 */ /* 0x0005e20008010000 */
[----:B------:R0:W-:Y:S01]  /*b870*/  UTMACMDFLUSH ;  /* 0x00000000000079b7 */ /* 0x0001e20000000000 */
[----:B--2---:R-:W-:-:S04]  /*b880*/  DEPBAR.LE SB0, 0x1 ;  /* 0x000080400000791a */ /* 0x004fc80000000000 */
.L_x_85:
[----:B------:R-:W-:Y:S05]  /*b890*/  BSYNC B0 ;  /* 0x0000000000007941 */ /* 0x000fea0003800000 */
.L_x_84:
[----:B------:R-:W-:Y:S01]  /*b8a0*/  VIADD R32, R21, 0x6200 ;  /* 0x0000620015207836 */ /* 0x000fe20000000000 */
[----:B------:R-:W-:Y:S04]  /*b8b0*/  BAR.SYNC.DEFER_BLOCKING 0x1, 0x100 ;  /* 0x0044000000007b1d */ /* 0x000fe80000010000 */
[----:B------:R-:W-:Y:S02]  /*b8c0*/  LEA R32, R23, R32, 0x1 ;  /* 0x0000002017207211 */ /* 0x000fe400078e08ff */
[----:B------:R-:W-:Y:S04]  /*b8d0*/  BSSY B0, `(.L_x_86) ;  /* 0x0000009000007945 */ /* 0x000fe80003800000 */
[----:B------:R-:W-:Y:S05]  /*b8e0*/  @P0 BRA `(.L_x_87) ;  /* 0x00000000001c0947 */ /* 0x000fea0003800000 */
[----:B------:R-:W-:-:S13]  /*b8f0*/  ISETP.NE.AND P3, PT, R22, 0x3, PT ;  /* 0x000000031600780c */ /* 0x000fda0003f65270 */
[----:B------:R-:W-:Y:S05]  /*b900*/  @!P3 BRA `(.L_x_88) ;  /* 0x000000000004b947 */ /* 0x000fea0003800000 */
[----:B------:R-:W-:Y:S01]  /*b910*/  BPT.TRAP 0x1 ;  /* 0x000000040000795c */ /* 0x000fe20000300000 */
.L_x_88:
[----:B------:R-:W-:-:S04]  /*b920*/  ULEA UR4, UR5, UR49, 0x3 ;  /* 0x0000003105047291 */ /* 0x000fc8000f8e183f */
[----:B------:R-:W-:-:S04]  /*b930*/  UIADD3 UR4, UR4, 0x50, URZ ;  /* 0x0000005004047890 */ /* 0x000fc8000fffe03f */
[----:B------:R-:W-:-:S09]  /*b940*/  UPRMT UR4, UR48, 0x654, UR4 ;  /* 0x0000065430047896 */ /* 0x000fd20008000004 */
[----:B------:R-:W-:Y:S03]  /*b950*/  SYNCS.ARRIVE.TRANS64.RED.A1T0 RZ, [UR4], RZ ;  /* 0x000000ffffff79a7 */ /* 0x000fe60008100404 */
.L_x_87:
[----:B------:R-:W-:Y:S05]  /*b960*/  BSYNC B0 ;  /* 0x0000000000007941 */ /* 0x000fea0003800000 */
.L_x_86:
        /* <DEDUP_REMOVED lines=8> */
.L_x_91:
[C---:B-1----:R-:W-:Y:S01]  /*b9f0*/  LEA R25, R0.reuse, UR49, 0x3 ;  /* 0x0000003100197c11 */ /* 0x042fe2000f8e18ff */
[----:B------:R-:W-:Y:S01]  /*ba00*/  VIADD R24, R0, 0x1 ;  /* 0x0000000100187836 */ /* 0x000fe20000000000 */
[----:B------:R-:W-:Y:S01]  /*ba10*/  SHF.L.U32 R26, R11, 0x1f, RZ ;  /* 0x0000001f0b1a7819 */ /* 0x000fe200000006ff */
[----:B------:R-:W-:Y:S03]  /*ba20*/  BSSY B1, `(.L_x_92) ;  /* 0x0000004000017945 */ /* 0x000fe60003800000 */
[----:B------:R-:W1:Y:S01]  /*ba30*/  SYNCS.PHASECHK.TRANS64.TRYWAIT P5, [R25+URZ+0x30], R26 ;  /* 0x0000301a190075a7 */ /* 0x000e6200080a017f */
[----:B------:R-:W-:Y:S01]  /*ba40*/  ISETP.NE.AND P3, PT, R24, 0x4, PT ;  /* 0x000000041800780c */ /* 0x000fe20003f65270 */
[----:B-1----:R-:W-:-:S12]  /*ba50*/  @!P5 BRA `(.L_x_93) ;  /* 0x000000a00050d947 */ /* 0x002fd80003800000 */
.L_x_372:
[----:B------:R-:W-:Y:S05]  /*ba60*/  BSYNC B1 ;  /* 0x0000000000017941 */ /* 0x000fea0003800000 */
.L_x_92:
[----:B------:R-:W-:Y:S05]  /*ba70*/  @P4 BRA `(.L_x_94) ;  /* 0x0000000000944947 */ /* 0x000fea0003800000 */
[----:B------:R-:W-:Y:S01]  /*ba80*/  LEA R2, R0, R152, 0xd ;  /* 0x0000009800027211 */ /* 0x000fe200078e68ff */
[----:B------:R-:W-:Y:S05]  /*ba90*/  WARPSYNC.ALL ;  /* 0x0000000000007948 */ /* 0x000fea0003800000 */
[----:B------:R-:W-:Y:S01]  /*baa0*/  IMAD R12, R23, 0x2, R2 ;  /* 0x00000002170c7824 */ /* 0x000fe200078e0202 */
[----:B------:R-:W2:Y:S05]  /*bab0*/  LDSM.16.M88.4 R4, [R2] ;  /* 0x000000000204783b */ /* 0x000eaa0000000200 */
[----:B------:R-:W3:Y:S01]  /*bac0*/  LDSM.16.M88.4 R12, [R12] ;  /* 0x000000000c0c783b */ /* 0x000ee20000000200 */
[C---:B--2---:R-:W-:Y:S01]  /*bad0*/  SHF.L.U32 R20, R4.reuse, 0x10, RZ ;  /* 0x0000001004147819 */ /* 0x044fe200000006ff */
[----:B------:R-:W-:Y:S01]  /*bae0*/  IMAD.U32 R18, R5, 0x10000, RZ ;  /* 0x0001000005127824 */ /* 0x000fe200078e00ff */
[----:B------:R-:W-:Y:S01]  /*baf0*/  LOP3.LUT R19, R4, 0xffff0000, RZ, 0xc0, !PT ;  /* 0xffff000004137812 */ /* 0x000fe200078ec0ff */
[----:B------:R-:W-:Y:S01]  /*bb00*/  IMAD.U32 R0, R7, 0x10000, RZ ;  /* 0x0001000007007824 */ /* 0x000fe200078e00ff */
[----:B------:R-:W-:Y:S01]  /*bb10*/  LOP3.LUT R27, R5, 0xffff0000, RZ, 0xc0, !PT ;  /* 0xffff0000051b7812 */ /* 0x000fe200078ec0ff */
[----:B---3--:R-:W-:Y:S01]  /*bb20*/  IMAD.U32 R3, R15, 0x10000, RZ ;  /* 0x000100000f037824 */ /* 0x008fe200078e00ff */
[----:B-1----:R-:W-:Y:S01]  /*bb30*/  SHF.L.U32 R25, R6, 0x10, RZ ;  /* 0x0000001006197819 */ /* 0x002fe200000006ff */
[----:B------:R-:W-:Y:S01]  /*bb40*/  FMUL R20, R16, R20 ;  /* 0x0000001410147220 */ /* 0x000fe20000400000 */
[----:B------:R-:W-:Y:S01]  /*bb50*/  LOP3.LUT R26, R6, 0xffff0000, RZ, 0xc0, !PT ;  /* 0xffff0000061a7812 */ /* 0x000fe200078ec0ff */
[----:B------:R-:W-:Y:S01]  /*bb60*/  FMUL R19, R16, R19 ;  /* 0x0000001310137220 */ /* 0x000fe20000400000 */
[----:B------:R-:W-:Y:S01]  /*bb70*/  LOP3.LUT R10, R7, 0xffff0000, RZ, 0xc0, !PT ;  /* 0xffff0000070a7812 */ /* 0x000fe200078ec0ff */
[C---:B------:R-:W-:Y:S01]  /*bb80*/  IMAD.U32 R7, R13.reuse, 0x10000, RZ ;  /* 0x000100000d077824 */ /* 0x040fe200078e00ff */
        /* <DEDUP_REMOVED lines=20> */
.L_x_94:
[----:B------:R-:W-:-:S04]  /*bcd0*/  SEL R0, RZ, 0x1, P3 ;  /* 0x00000001ff007807 */ /* 0x000fc80001800000 */
[----:B------:R-:W-:Y:S02]  /*bce0*/  LOP3.LUT R11, R11, R0, RZ, 0x3c, !PT ;  /* 0x000000000b0b7212 */ /* 0x000fe400078e3cff */
[----:B------:R-:W-:-:S07]  /*bcf0*/  SEL R0, R24, RZ, P3 ;  /* 0x000000ff18007207 */ /* 0x000fce0001800000 */
.L_x_90:
[----:B------:R-:W-:Y:S05]  /*bd00*/  BSYNC B0 ;  /* 0x0000000000007941 */ /* 0x000fea0003800000 */
.L_x_89:
[----:B------:R-:W2:Y:S04]  /*bd10*/  LDL.LU R28, [R1+0x80] ;  /* 0x00008000011c7983 */ /* 0x000ea80000300800 */
[----:B-1----:R-:W3:Y:S04]  /*bd20*/  LDL.LU R25, [R1+0x84] ;  /* 0x0000840001197983 */ /* 0x002ee80000300800 */
        /* <DEDUP_REMOVED lines=26> */
[C---:B------:R-:W-:Y:S01]  /*bed0*/  FFMA R24, R17.reuse, R41, R10 ;  /* 0x0000002911187223 */ /* 0x040fe2000000000a */
[----:B------:R-:W-:-:S04]  /*bee0*/  FFMA R26, R17, R26, R9 ;  /* 0x0000001a111a7223 */ /* 0x000fc80000000009 */
[----:B------:R-:W-:Y:S01]  /*bef0*/  F2FP.RELU.BF16.F32.PACK_AB R31, R24, R31 ;  /* 0x0000001f181f723e */ /* 0x000fe200000018ff */
[----:B------:R-:W-:-:S04]  /*bf00*/  FFMA R27, R17, R27, R8 ;  /* 0x0000001b111b7223 */ /* 0x000fc80000000008 */
[----:B------:R1:W-:Y:S01]  /*bf10*/  STSM.16.M88.4 [R21+0x200], R28 ;  /* 0x0002001c15007844 */ /* 0x0003e20000000200 */
[----:B------:R-:W-:Y:S01]  /*bf20*/  FFMA R25, R17, R40, R7 ;  /* 0x0000002811197223 */ /* 0x000fe20000000007 */
[----:B------:R-:W-:Y:S01]  /*bf30*/  F2FP.RELU.BF16.F32.PACK_AB R24, R27, R26 ;  /* 0x0000001a1b18723e */ /* 0x000fe200000018ff */
[C---:B------:R-:W-:Y:S01]  /*bf40*/  FFMA R26, R17.reuse, R39, R6 ;  /* 0x00000027111a7223 */ /* 0x040fe20000000006 */
[----:B------:R-:W-:-:S04]  /*bf50*/  FFMA R27, R17, R38, R5 ;  /* 0x00000026111b7223 */ /* 0x000fc80000000005 */
[----:B------:R-:W-:Y:S01]  /*bf60*/  F2FP.RELU.BF16.F32.PACK_AB R25, R26, R25 ;  /* 0x000000191a19723e */ /* 0x000fe200000018ff */
[C---:B------:R-:W-:Y:S01]  /*bf70*/  FFMA R36, R17.reuse, R36, R4 ;  /* 0x0000002411247223 */ /* 0x040fe20000000004 */
[----:B------:R-:W-:-:S04]  /*bf80*/  FFMA R35, R17, R35, R3 ;  /* 0x0000002311237223 */ /* 0x000fc80000000003 */
[----:B------:R-:W-:Y:S01]  /*bf90*/  F2FP.RELU.BF16.F32.PACK_AB R26, R36, R27 ;  /* 0x0000001b241a723e */ /* 0x000fe200000018ff */
[----:B------:R-:W-:-:S05]  /*bfa0*/  FFMA R38, R17, R37, R2 ;  /* 0x0000002511267223 */ /* 0x000fca0000000002 */
[----:B------:R-:W-:-:S05]  /*bfb0*/  F2FP.RELU.BF16.F32.PACK_AB R27, R38, R35 ;  /* 0x00000023261b723e */ /* 0x000fca00000018ff */
[----:B------:R1:W-:Y:S01]  /*bfc0*/  STSM.16.M88.4 [R153], R24 ;  /* 0x0000001899007844 */ /* 0x0003e20000000200 */
        /* <DEDUP_REMOVED lines=17> */
.L_x_96:
[----:B------:R-:W-:Y:S05]  /*c0e0*/  BSYNC B0 ;  /* 0x0000000000007941 */ /* 0x000fea0003800000 */
.L_x_95:
[----:B------:R-:W-:Y:S06]  /*c0f0*/  BAR.SYNC.DEFER_BLOCKING 0x1, 0x100 ;  /* 0x0044000000007b1d */ /* 0x000fec0000010000 */
[----:B------:R-:W-:Y:S04]  /*c100*/  BSSY B0, `(.L_x_97) ;  /* 0x0000009000007945 */ /* 0x000fe80003800000 */
[----:B------:R-:W-:Y:S05]  /*c110*/  @P0 BRA `(.L_x_98) ;  /* 0x00000000001c0947 */ /* 0x000fea0003800000 */
[----:B------:R-:W-:-:S13]  /*c120*/  ISETP.NE.AND P3, PT, R22, 0x3, PT ;  /* 0x000000031600780c */ /* 0x000fda0003f65270 */
[----:B------:R-:W-:Y:S05]  /*c130*/  @!P3 BRA `(.L_x_99) ;  /* 0x000000000004b947 */ /* 0x000fea0003800000 */
[----:B------:R-:W-:Y:S01]  /*c140*/  BPT.TRAP 0x1 ;  /* 0x000000040000795c */ /* 0x000fe20000300000 */
.L_x_99:
[----:B------:R-:W-:-:S04]  /*c150*/  ULEA UR4, UR5, UR49, 0x3 ;  /* 0x0000003105047291 */ /* 0x000fc8000f8e183f */
[----:B------:R-:W-:-:S04]  /*c160*/  UIADD3 UR4, UR4, 0x50, URZ ;  /* 0x0000005004047890 */ /* 0x000fc8000fffe03f */
[----:B------:R-:W-:-:S09]  /*c170*/  UPRMT UR4, UR48, 0x654, UR4 ;  /* 0x0000065430047896 */ /* 0x000fd20008000004 */
[----:B------:R-:W-:Y:S03]  /*c180*/  SYNCS.ARRIVE.TRANS64.RED.A1T0 RZ, [UR4], RZ ;  /* 0x000000ffffff79a7 */ /* 0x000fe60008100404 */
.L_x_98:
[----:B------:R-:W-:Y:S05]  /*c190*/  BSYNC B0 ;  /* 0x0000000000007941 */ /* 0x000fea0003800000 */
.L_x_97:
        /* <DEDUP_REMOVED lines=8> */
.L_x_102:
[C---:B-1----:R-:W-:Y:S01]  /*c220*/  LEA R26, R0.reuse, UR49, 0x3 ;  /* 0x00000031001a7c11 */ /* 0x042fe2000f8e18ff */
[----:B------:R-:W-:Y:S01]  /*c230*/  BSSY B1, `(.L_x_103) ;  /* 0x0000007000017945 */ /* 0x000fe20003800000 */
[----:B------:R-:W-:Y:S02]  /*c240*/  SHF.L.U32 R27, R11, 0x1f, RZ ;  /* 0x0000001f0b1b7819 */ /* 0x000fe400000006ff */
[----:B------:R-:W-:Y:S02]  /*c250*/  IADD3 R25, R0, 0x1, RZ ;  /* 0x0000000100197810 */ /* 0x000fe40007ffe0ff */
[----:B------:R-:W1:Y:S02]  /*c260*/  SYNCS.PHASECHK.TRANS64.TRYWAIT P5, [R26+URZ+0x30], R27 ;  /* 0x0000301b1a0075a7 */ /* 0x000e6400080a017f */
[----:B------:R-:W-:-:S04]  /*c270*/  ISETP.NE.AND P3, PT, R25, 0x4, PT ;  /* 0x000000041900780c */ /* 0x000fc80003f65270 */
[----:B------:R-:W-:Y:S01]  /*c280*/  SEL R24, RZ, 0x1, P3 ;  /* 0x00000001ff187807 */ /* 0x000fe20001800000 */
[----:B-1----:R-:W-:Y:S08]  /*c290*/  @!P5 BRA `(.L_x_104) ;  /* 0x000000980054d947 */ /* 0x002ff00003800000 */
.L_x_373:
[----:B------:R-:W-:Y:S05]  /*c2a0*/  BSYNC B1 ;  /* 0x0000000000017941 */ /* 0x000fea0003800000 */
.L_x_103:
[----:B------:R-:W-:Y:S05]  /*c2b0*/  @P4 BRA `(.L_x_105) ;  /* 0x0000000000944947 */ /* 0x000fea0003800000 */
[----:B------:R-:W-:Y:S01]  /*c2c0*/  IMAD R0, R0, 0x2000, R152 ;  /* 0x0000200000007824 */ /* 0x000fe200078e0298 */
[----:B------:R-:W-:Y:S05]  /*c2d0*/  WARPSYNC.ALL ;  /* 0x0000000000007948 */ /* 0x000fea0003800000 */
[----:B------:R-:W-:Y:S01]  /*c2e0*/  LEA R12, R23, R0, 0x1 ;  /* 0x00000000170c7211 */ /* 0x000fe200078e08ff */
[----:B------:R-:W2:Y:S05]  /*c2f0*/  LDSM.16.M88.4 R4, [R0] ;  /* 0x000000000004783b */ /* 0x000eaa0000000200 */
[----:B------:R-:W3:Y:S01]  /*c300*/  LDSM.16.M88.4 R12, [R12] ;  /* 0x000000000c0c783b */ /* 0x000ee20000000200 */
[----:B--2---:R-:W-:Y:S01]  /*c310*/  SHF.L.U32 R9, R5, 0x10, RZ ;  /* 0x0000001005097819 */ /* 0x004fe200000006ff */
[----:B------:R-:W-:Y:S01]  /*c320*/  IMAD.U32 R3, R4, 0x10000, RZ ;  /* 0x0001000004037824 */ /* 0x000fe200078e00ff */
[----:B------:R-:W-:Y:S01]  /*c330*/  SHF.L.U32 R31, R7, 0x10, RZ ;  /* 0x00000010071f7819 */ /* 0x000fe200000006ff */
[----:B-1----:R-:W-:Y:S01]  /*c340*/  IMAD.U32 R27, R6, 0x10000, RZ ;  /* 0x00010000061b7824 */ /* 0x002fe200078e00ff */
[----:B------:R-:W-:Y:S01]  /*c350*/  LOP3.LUT R5, R5, 0xffff0000, RZ, 0xc0, !PT ;  /* 0xffff000005057812 */ /* 0x000fe200078ec0ff */
[----:B---3--:R-:W-:Y:S01]  /*c360*/  IMAD.U32 R35, R12, 0x10000, RZ ;  /* 0x000100000c237824 */ /* 0x008fe200078e00ff */
[----:B------:R-:W-:Y:S01]  /*c370*/  LOP3.LUT R7, R7, 0xffff0000, RZ, 0xc0, !PT ;  /* 0xffff000007077812 */ /* 0x000fe200078ec0ff */
[----:B------:R-:W-:Y:S01]  /*c380*/  IMAD.U32 R43, R14, 0x10000, RZ ;  /* 0x000100000e2b7824 */ /* 0x000fe200078e00ff */
[----:B------:R-:W-:Y:S01]  /*c390*/  LOP3.LUT R19, R4, 0xffff0000, RZ, 0xc0, !PT ;  /* 0xffff000004137812 */ /* 0x000fe200078ec0ff */
[----:B------:R-:W-:Y:S01]  /*c3a0*/  FMUL R20, R16, R3 ;  /* 0x0000000310147220 */ /* 0x000fe20000400000 */
[----:B------:R-:W-:Y:S01]  /*c3b0*/  LOP3.LUT R29, R6, 0xffff0000, RZ, 0xc0, !PT ;  /* 0xffff0000061d7812 */ /* 0x000fe200078ec0ff */
[----:B------:R-:W-:Y:S01]  /*c3c0*/  FMUL R18, R16, R9 ;  /* 0x0000000910127220 */ /* 0x000fe20000400000 */
[----:B------:R-:W-:Y:S01]  /*c3d0*/  LOP3.LUT R37, R12, 0xffff0000, RZ, 0xc0, !PT ;  /* 0xffff00000c257812 */ /* 0x000fe200078ec0ff */
[C---:B------:R-:W-:Y:S01]  /*c3e0*/  FMUL R10, R16.reuse, R7 ;  /* 0x00000007100a7220 */ /* 0x040fe20000400000 */
[C---:B------:R-:W-:Y:S01]  /*c3f0*/  SHF.L.U32 R39, R13.reuse, 0x10, RZ ;  /* 0x000000100d277819 */ /* 0x040fe200000006ff */
        /* <DEDUP_REMOVED lines=17> */
.L_x_105:
[----:B------:R-:W-:Y:S02]  /*c510*/  LOP3.LUT R11, R11, R24, RZ, 0x3c, !PT ;  /* 0x000000180b0b7212 */ /* 0x000fe400078e3cff */
[----:B------:R-:W-:-:S07]  /*c520*/  SEL R0, R25, RZ, P3 ;  /* 0x000000ff19007207 */ /* 0x000fce0001800000 */
.L_x_101:
[----:B------:R-:W-:Y:S05]  /*c530*/  BSYNC B0 ;  /* 0x0000000000007941 */ /* 0x000fea0003800000 */
.L_x_100:
        /* <DEDUP_REMOVED lines=20> */
[----:B------:R-:W-:Y:S01]  /*c680*/  BSSY B0, `(.L_x_106) ;  /* 0x0000019000007945 */ /* 0x000fe20003800000 */
[----:B------:R-:W-:-:S02]  /*c690*/  F2FP.RELU.BF16.F32.PACK_AB R31, R24, R31 ;  /* 0x0000001f181f723e */ /* 0x000fc400000018ff */
[----:B------:R-:W-:Y:S02]  /*c6a0*/  F2FP.RELU.BF16.F32.PACK_AB R25, R26, R25 ;  /* 0x000000191a19723e */ /* 0x000fe400000018ff */
[----:B------:R-:W-:Y:S01]  /*c6b0*/  F2FP.RELU.BF16.F32.PACK_AB R24, R65, R64 ;  /* 0x000000404118723e */ /* 0x000fe200000018ff */
[----:B------:R1:W-:Y:S01]  /*c6c0*/  STSM.16.M88.4 [R21+0x2200], R28 ;  /* 0x0022001c15007844 */ /* 0x0003e20000000200 */
[----:B------:R-:W-:Y:S02]  /*c6d0*/  F2FP.RELU.BF16.F32.PACK_AB R26, R69, R68 ;  /* 0x00000044451a723e */ /* 0x000fe400000018ff */
        /* <DEDUP_REMOVED lines=19> */
.L_x_107:
[----:B------:R-:W-:Y:S05]  /*c810*/  BSYNC B0 ;  /* 0x0000000000007941 */ /* 0x000fea0003800000 */
.L_x_106:
[----:B------:R-:W-:Y:S06]  /*c820*/  BAR.SYNC.DEFER_BLOCKING 0x1, 0x100 ;  /* 0x0044000000007b1d */ /* 0x000fec0000010000 */
[----:B------:R-:W-:Y:S04]  /*c830*/  BSSY B0, `(.L_x_108) ;  /* 0x0000009000007945 */ /* 0x000fe80003800000 */
[----:B------:R-:W-:Y:S05]  /*c840*/  @P0 BRA `(.L_x_109) ;  /* 0x00000000001c0947 */ /* 0x000fea0003800000 */
[----:B------:R-:W-:-:S13]  /*c850*/  ISETP.NE.AND P3, PT, R22, 0x3, PT ;  /* 0x000000031600780c */ /* 0x000fda0003f65270 */
[----:B------:R-:W-:Y:S05]  /*c860*/  @!P3 BRA `(.L_x_110) ;  /* 0x000000000004b947 */ /* 0x000fea0003800000 */
[----:B------:R-:W-:Y:S01]  /*c870*/  BPT.TRAP 0x1 ;  /* 0x000000040000795c */ /* 0x000fe20000300000 */
.L_x_110:
[----:B------:R-:W-:-:S04]  /*c880*/  ULEA UR4, UR5, UR49, 0x3 ;  /* 0x0000003105047291 */ /* 0x000fc8000f8e183f */
[----:B------:R-:W-:-:S04]  /*c890*/  UIADD3 UR4, UR4, 0x50, URZ ;  /* 0x0000005004047890 */ /* 0x000fc8000fffe03f */
[----:B------:R-:W-:-:S09]  /*c8a0*/  UPRMT UR4, UR48, 0x654, UR4 ;  /* 0x0000065430047896 */ /* 0x000fd20008000004 */
[----:B------:R-:W-:Y:S03]  /*c8b0*/  SYNCS.ARRIVE.TRANS64.RED.A1T0 RZ, [UR4], RZ ;  /* 0x000000ffffff79a7 */ /* 0x000fe60008100404 */
.L_x_109:
[----:B------:R-:W-:Y:S05]  /*c8c0*/  BSYNC B0 ;  /* 0x0000000000007941 */ /* 0x000fea0003800000 */
.L_x_108:
        /* <DEDUP_REMOVED lines=8> */
.L_x_113:
[C---:B-1----:R-:W-:Y:S01]  /*c950*/  LEA R24, R0.reuse, UR49, 0x3 ;  /* 0x0000003100187c11 */ /* 0x042fe2000f8e18ff */
[----:B------:R-:W-:Y:S01]  /*c960*/  VIADD R26, R0, 0x1 ;  /* 0x00000001001a7836 */ /* 0x000fe20000000000 */
[----:B------:R-:W-:Y:S01]  /*c970*/  SHF.L.U32 R25, R11, 0x1f, RZ ;  /* 0x0000001f0b197819 */ /* 0x000fe200000006ff */
[----:B------:R-:W-:Y:S03]  /*c980*/  BSSY B1, `(.L_x_114) ;  /* 0x0000005000017945 */ /* 0x000fe60003800000 */
[----:B------:R-:W1:Y:S01]  /*c990*/  SYNCS.PHASECHK.TRANS64.TRYWAIT P5, [R24+URZ+0x30], R25 ;  /* 0x00003019180075a7 */ /* 0x000e6200080a017f */
[----:B------:R-:W-:-:S04]  /*c9a0*/  ISETP.NE.AND P3, PT, R26, 0x4, PT ;  /* 0x000000041a00780c */ /* 0x000fc80003f65270 */
[----:B------:R-:W-:Y:S01]  /*c9b0*/  SEL R28, RZ, 0x1, P3 ;  /* 0x00000001ff1c7807 */ /* 0x000fe20001800000 */
[----:B-1----:R-:W-:Y:S08]  /*c9c0*/  @!P5 BRA `(.L_x_115) ;  /* 0x00000090009cd947 */ /* 0x002ff00003800000 */
.L_x_374:
[----:B------:R-:W-:Y:S05]  /*c9d0*/  BSYNC B1 ;  /* 0x0000000000017941 */ /* 0x000fea0003800000 */
.L_x_114:
[----:B------:R-:W-:Y:S05]  /*c9e0*/  @P4 BRA `(.L_x_116) ;  /* 0x0000000000944947 */ /* 0x000fea0003800000 */
[----:B------:R-:W-:Y:S01]  /*c9f0*/  LEA R0, R0, R152, 0xd ;  /* 0x0000009800007211 */ /* 0x000fe200078e68ff */
[----:B------:R-:W-:Y:S05]  /*ca00*/  WARPSYNC.ALL ;  /* 0x0000000000007948 */ /* 0x000fea0003800000 */
[----:B------:R-:W-:Y:S01]  /*ca10*/  IMAD R12, R23, 0x2, R0 ;  /* 0x00000002170c7824 */ /* 0x000fe200078e0200 */
[----:B------:R-:W2:Y:S05]  /*ca20*/  LDSM.16.M88.4 R4, [R0] ;  /* 0x000000000004783b */ /* 0x000eaa0000000200 */
[----:B------:R-:W3:Y:S01]  /*ca30*/  LDSM.16.M88.4 R12, [R12] ;  /* 0x000000000c0c783b */ /* 0x000ee20000000200 */
[----:B--2---:R-:W-:Y:S01]  /*ca40*/  IMAD.U32 R9, R5, 0x10000, RZ ;  /* 0x0001000005097824 */ /* 0x004fe200078e00ff */
[----:B------:R-:W-:Y:S01]  /*ca50*/  SHF.L.U32 R3, R4, 0x10, RZ ;  /* 0x0000001004037819 */ /* 0x000fe200000006ff */
[----:B------:R-:W-:Y:S01]  /*ca60*/  IMAD.U32 R29, R7, 0x10000, RZ ;  /* 0x00010000071d7824 */ /* 0x000fe200078e00ff */
[----:B------:R-:W-:Y:S01]  /*ca70*/  LOP3.LUT R5, R5, 0xffff0000, RZ, 0xc0, !PT ;  /* 0xffff000005057812 */ /* 0x000fe200078ec0ff */
[----:B------:R-:W-:Y:S01]  /*ca80*/  FMUL R18, R16, R9 ;  /* 0x0000000910127220 */ /* 0x000fe20000400000 */
[----:B------:R-:W-:Y:S01]  /*ca90*/  LOP3.LUT R7, R7, 0xffff0000, RZ, 0xc0, !PT ;  /* 0xffff000007077812 */ /* 0x000fe200078ec0ff */
[----:B---3--:R-:W-:Y:S01]  /*caa0*/  IMAD.U32 R37, R13, 0x10000, RZ ;  /* 0x000100000d257824 */ /* 0x008fe200078e00ff */
[----:B------:R-:W-:Y:S01]  /*cab0*/  LOP3.LUT R19, R4, 0xffff0000, RZ, 0xc0, !PT ;  /* 0xffff000004137812 */ /* 0x000fe200078ec0ff */
[----:B------:R-:W-:Y:S01]  /*cac0*/  IMAD.U32 R45, R15, 0x10000, RZ ;  /* 0x000100000f2d7824 */ /* 0x000fe200078e00ff */
[----:B-1----:R-:W-:Y:S01]  /*cad0*/  SHF.L.U32 R25, R6, 0x10, RZ ;  /* 0x0000001006197819 */ /* 0x002fe200000006ff */
[----:B------:R-:W-:Y:S01]  /*cae0*/  FMUL R20, R16, R3 ;  /* 0x0000000310147220 */ /* 0x000fe20000400000 */
        /* <DEDUP_REMOVED lines=21> */
.L_x_116:
[----:B------:R-:W-:Y:S02]  /*cc40*/  LOP3.LUT R11, R11, R28, RZ, 0x3c, !PT ;  /* 0x0000001c0b0b7212 */ /* 0x000fe400078e3cff */
[----:B------:R-:W-:-:S07]  /*cc50*/  SEL R0, R26, RZ, P3 ;  /* 0x000000ff1a007207 */ /* 0x000fce0001800000 */
.L_x_112:
[----:B------:R-:W-:Y:S05]  /*cc60*/  BSYNC B0 ;  /* 0x0000000000007941 */ /* 0x000fea0003800000 */
.L_x_111:
        /* <DEDUP_REMOVED lines=33> */
[C---:B------:R-:W-:Y:S01]  /*ce80*/  FFMA R31, R17.reuse, R31, R7 ;  /* 0x0000001f111f7223 */ /* 0x040fe20000000007 */
        /* <DEDUP_REMOVED lines=27> */
.L_x_118:
[----:B------:R-:W-:Y:S05]  /*d040*/  BSYNC B0 ;  /* 0x0000000000007941 */ /* 0x000fea0003800000 */
.L_x_117:
[----:B------:R-:W-:Y:S06]  /*d050*/  BAR.SYNC.DEFER_BLOCKING 0x1, 0x100 ;  /* 0x0044000000007b1d */ /* 0x000fec0000010000 */
[----:B------:R-:W-:Y:S04]  /*d060*/  BSSY B0, `(.L_x_119) ;  /* 0x0000009000007945 */ /* 0x000fe80003800000 */
[----:B------:R-:W-:Y:S05]  /*d070*/  @P0 BRA `(.L_x_120) ;  /* 0x00000000001c0947 */ /* 0x000fea0003800000 */
[----:B------:R-:W-:-:S13]  /*d080*/  ISETP.NE.AND P3, PT, R22, 0x3, PT ;  /* 0x000000031600780c */ /* 0x000fda0003f65270 */
[----:B------:R-:W-:Y:S05]  /*d090*/  @!P3 BRA `(.L_x_121) ;  /* 0x000000000004b947 */ /* 0x000fea0003800000 */
[----:B------:R-:W-:Y:S01]  /*d0a0*/  BPT.TRAP 0x1 ;  /* 0x000000040000795c */ /* 0x000fe20000300000 */
.L_x_121:
[----:B------:R-:W-:-:S04]  /*d0b0*/  ULEA UR4, UR5, UR49, 0x3 ;  /* 0x0000003105047291 */ /* 0x000fc8000f8e183f */
[----:B------:R-:W-:-:S04]  /*d0c0*/  UIADD3 UR4, UR4, 0x50, URZ ;  /* 0x0000005004047890 */ /* 0x000fc8000fffe03f */
[----:B------:R-:W-:-:S09]  /*d0d0*/  UPRMT UR4, UR48, 0x654, UR4 ;  /* 0x0000065430047896 */ /* 0x000fd20008000004 */
[----:B------:R-:W-:Y:S03]  /*d0e0*/  SYNCS.ARRIVE.TRANS64.RED.A1T0 RZ, [UR4], RZ ;  /* 0x000000ffffff79a7 */ /* 0x000fe60008100404 */
.L_x_120:
[----:B------:R-:W-:Y:S05]  /*d0f0*/  BSYNC B0 ;  /* 0x0000000000007941 */ /* 0x000fea0003800000 */
.L_x_119:
        /* <DEDUP_REMOVED lines=8> */
.L_x_124:
        /* <DEDUP_REMOVED lines=8> */
.L_x_375:
[----:B------:R-:W-:Y:S05]  /*d200*/  BSYNC B1 ;  /* 0x0000000000017941 */ /* 0x000fea0003800000 */
.L_x_125:
        /* <DEDUP_REMOVED lines=38> */
.L_x_127:
[----:B------:R-:W-:Y:S02]  /*d470*/  LOP3.LUT R11, R11, R28, RZ, 0x3c, !PT ;  /* 0x0000001c0b0b7212 */ /* 0x000fe400078e3cff */
[----:B------:R-:W-:-:S07]  /*d480*/  SEL R0, R26, RZ, P3 ;  /* 0x000000ff1a007207 */ /* 0x000fce0001800000 */
.L_x_123:
[----:B------:R-:W-:Y:S05]  /*d490*/  BSYNC B0 ;  /* 0x0000000000007941 */ /* 0x000fea0003800000 */
.L_x_122:
[C---:B-1----:R-:W-:Y:S01]  /*d4a0*/  FFMA R25, R17.reuse, R74, R18 ;  /* 0x0000004a11197223 */ /* 0x042fe20000000012 */
        /* <DEDUP_REMOVED lines=44> */
.L_x_129:
[----:B------:R-:W-:Y:S05]  /*d770*/  BSYNC B0 ;  /* 0x0000000000007941 */ /* 0x000fea0003800000 */
.L_x_128:
[----:B------:R-:W-:Y:S06]  /*d780*/  BAR.SYNC.DEFER_BLOCKING 0x1, 0x100 ;  /* 0x0044000000007b1d */ /* 0x000fec0000010000 */
[----:B------:R-:W-:Y:S04]  /*d790*/  BSSY B0, `(.L_x_130) ;  /* 0x0000009000007945 */ /* 0x000fe80003800000 */
[----:B------:R-:W-:Y:S05]  /*d7a0*/  @P0 BRA `(.L_x_131) ;  /* 0x00000000001c0947 */ /* 0x000fea0003800000 */
[----:B------:R-:W-:-:S13]  /*d7b0*/  ISETP.NE.AND P3, PT, R22, 0x3, PT ;  /* 0x000000031600780c */ /* 0x000fda0003f65270 */
[----:B------:R-:W-:Y:S05]  /*d7c0*/  @!P3 BRA `(.L_x_132) ;  /* 0x000000000004b947 */ /* 0x000fea0003800000 */
[----:B------:R-:W-:Y:S01]  /*d7d0*/  BPT.TRAP 0x1 ;  /* 0x000000040000795c */ /* 0x000fe20000300000 */
.L_x_132:
[----:B------:R-:W-:-:S04]  /*d7e0*/  ULEA UR4, UR5, UR49, 0x3 ;  /* 0x0000003105047291 */ /* 0x000fc8000f8e183f */
[----:B------:R-:W-:-:S04]  /*d7f0*/  UIADD3 UR4, UR4, 0x50, URZ ;  /* 0x0000005004047890 */ /* 0x000fc8000fffe03f */
[----:B------:R-:W-:-:S09]  /*d800*/  UPRMT UR4, UR48, 0x654, UR4 ;  /* 0x0000065430047896 */ /* 0x000fd20008000004 */
[----:B------:R-:W-:Y:S03]  /*d810*/  SYNCS.ARRIVE.TRANS64.RED.A1T0 RZ, [UR4], RZ ;  /* 0x000000ffffff79a7 */ /* 0x000fe60008100404 */
.L_x_131:
[----:B------:R-:W-:Y:S05]  /*d820*/  BSYNC B0 ;  /* 0x0000000000007941 */ /* 0x000fea0003800000 */
.L_x_130:
        /* <DEDUP_REMOVED lines=8> */
.L_x_135:
        /* <DEDUP_REMOVED lines=8> */
.L_x_376:
[----:B------:R-:W-:Y:S05]  /*d930*/  BSYNC B1 ;  /* 0x0000000000017941 */ /* 0x000fea0003800000 */
.L_x_136:
        /* <DEDUP_REMOVED lines=38> */
.L_x_138:
[----:B------:R-:W-:Y:S02]  /*dba0*/  LOP3.LUT R11, R11, R28, RZ, 0x3c, !PT ;  /* 0x0000001c0b0b7212 */ /* 0x000fe400078e3cff */
[----:B------:R-:W-:-:S07]  /*dbb0*/  SEL R0, R26, RZ, P3 ;  /* 0x000000ff1a007207 */ /* 0x000fce0001800000 */
.L_x_134:
[----:B------:R-:W-:Y:S05]  /*dbc0*/  BSYNC B0 ;  /* 0x0000000000007941 */ /* 0x000fea0003800000 */
.L_x_133:
        /* <DEDUP_REMOVED lines=61> */
.L_x_140:
[----:B------:R-:W-:Y:S05]  /*dfa0*/  BSYNC B0 ;  /* 0x0000000000007941 */ /* 0x000fea0003800000 */
.L_x_139:
[----:B------:R-:W-:Y:S06]  /*dfb0*/  BAR.SYNC.DEFER_BLOCKING 0x1, 0x100 ;  /* 0x0044000000007b1d */ /* 0x000fec0000010000 */
[----:B------:R-:W-:Y:S04]  /*dfc0*/  BSSY B0, `(.L_x_141) ;  /* 0x0000009000007945 */ /* 0x000fe80003800000 */
[----:B------:R-:W-:Y:S05]  /*dfd0*/  @P0 BRA `(.L_x_142) ;  /* 0x00000000001c0947 */ /* 0x000fea0003800000 */
[----:B------:R-:W-:-:S13]  /*dfe0*/  ISETP.NE.AND P3, PT, R22, 0x3, PT ;  /* 0x000000031600780c */ /* 0x000fda0003f65270 */
[----:B------:R-:W-:Y:S05]  /*dff0*/  @!P3 BRA `(.L_x_143) ;  /* 0x000000000004b947 */ /* 0x000fea0003800000 */
[----:B------:R-:W-:Y:S01]  /*e000*/  BPT.TRAP 0x1 ;  /* 0x000000040000795c */ /* 0x000fe20000300000 */
.L_x_143:
[----:B------:R-:W-:-:S04]  /*e010*/  ULEA UR4, UR5, UR49, 0x3 ;  /* 0x0000003105047291 */ /* 0x000fc8000f8e183f */
[----:B------:R-:W-:-:S04]  /*e020*/  UIADD3 UR4, UR4, 0x50, URZ ;  /* 0x0000005004047890 */ /* 0x000fc8000fffe03f */
[----:B------:R-:W-:-:S09]  /*e030*/  UPRMT UR4, UR48, 0x654, UR4 ;  /* 0x0000065430047896 */ /* 0x000fd20008000004 */
[----:B------:R-:W-:Y:S03]  /*e040*/  SYNCS.ARRIVE.TRANS64.RED.A1T0 RZ, [UR4], RZ ;  /* 0x000000ffffff79a7 */ /* 0x000fe60008100404 */
.L_x_142:
[----:B------:R-:W-:Y:S05]  /*e050*/  BSYNC B0 ;  /* 0x0000000000007941 */ /* 0x000fea0003800000 */
.L_x_141:
        /* <DEDUP_REMOVED lines=8> */
.L_x_146:
        /* <DEDUP_REMOVED lines=8> */
.L_x_377:
[----:B------:R-:W-:Y:S05]  /*e160*/  BSYNC B1 ;  /* 0x0000000000017941 */ /* 0x000fea0003800000 */
.L_x_147:
[----:B------:R-:W-:Y:S05]  /*e170*/  @P4 BRA `(.L_x_149) ;  /* 0x0000000000944947 */ /* 0x000fea0003800000 */
[----:B------:R-:W-:Y:S01]  /*e180*/  IMAD R0, R0, 0x2000, R152 ;  /* 0x0000200000007824 */ /* 0x000fe200078e0298 */
[----:B------:R-:W-:Y:S05]  /*e190*/  WARPSYNC.ALL ;  /* 0x0000000000007948 */ /* 0x000fea0003800000 */
[----:B------:R-:W-:Y:S01]  /*e1a0*/  LEA R4, R23, R0, 0x1 ;  /* 0x0000000017047211 */ /* 0x000fe200078e08ff */
[----:B------:R-:W2:Y:S05]  /*e1b0*/  LDSM.16.M88.4 R12, [R0] ;  /* 0x00000000000c783b */ /* 0x000eaa0000000200 */
[----:B------:R-:W3:Y:S01]  /*e1c0*/  LDSM.16.M88.4 R4, [R4] ;  /* 0x000000000404783b */ /* 0x000ee20000000200 */
[C---:B--2---:R-:W-:Y:S01]  /*e1d0*/  SHF.L.U32 R9, R13.reuse, 0x10, RZ ;  /* 0x000000100d097819 */ /* 0x044fe200000006ff */
[----:B------:R-:W-:Y:S01]  /*e1e0*/  IMAD.U32 R3, R12, 0x10000, RZ ;  /* 0x000100000c037824 */ /* 0x000fe200078e00ff */
[----:B------:R-:W-:Y:S01]  /*e1f0*/  LOP3.LUT R13, R13, 0xffff0000, RZ, 0xc0, !PT ;  /* 0xffff00000d0d7812 */ /* 0x000fe200078ec0ff */
[----:B-1----:R-:W-:Y:S01]  /*e200*/  IMAD.U32 R25, R14, 0x10000, RZ ;  /* 0x000100000e197824 */ /* 0x002fe200078e00ff */
[----:B------:R-:W-:Y:S01]  /*e210*/  LOP3.LUT R19, R12, 0xffff0000, RZ, 0xc0, !PT ;  /* 0xffff00000c137812 */ /* 0x000fe200078ec0ff */
[----:B---3--:R-:W-:Y:S01]  /*e220*/  IMAD.U32 R35, R4, 0x10000, RZ ;  /* 0x0001000004237824 */ /* 0x008fe200078e00ff */
[C---:B------:R-:W-:Y:S01]  /*e230*/  SHF.L.U32 R39, R5.reuse, 0x10, RZ ;  /* 0x0000001005277819 */ /* 0x040fe200000006ff */
[----:B------:R-:W-:Y:S01]  /*e240*/  IMAD.U32 R41, R6, 0x10000, RZ ;  /* 0x0001000006297824 */ /* 0x000fe200078e00ff */
        /* <DEDUP_REMOVED lines=24> */
.L_x_149:
[----:B------:R-:W-:Y:S02]  /*e3d0*/  LOP3.LUT R11, R11, R28, RZ, 0x3c, !PT ;  /* 0x0000001c0b0b7212 */ /* 0x000fe400078e3cff */
[----:B------:R-:W-:-:S07]  /*e3e0*/  SEL R0, R26, RZ, P3 ;  /* 0x000000ff1a007207 */ /* 0x000fce0001800000 */
.L_x_145:
[----:B------:R-:W-:Y:S05]  /*e3f0*/  BSYNC B0 ;  /* 0x0000000000007941 */ /* 0x000fea0003800000 */
.L_x_144:
        /* <DEDUP_REMOVED lines=45> */
.L_x_151:
[----:B------:R-:W-:Y:S05]  /*e6d0*/  BSYNC B0 ;  /* 0x0000000000007941 */ /* 0x000fea0003800000 */
.L_x_150:
[----:B------:R-:W-:Y:S06]  /*e6e0*/  BAR.SYNC.DEFER_BLOCKING 0x1, 0x100 ;  /* 0x0044000000007b1d */ /* 0x000fec0000010000 */
[----:B------:R-:W-:Y:S04]  /*e6f0*/  BSSY B0, `(.L_x_152) ;  /* 0x0000009000007945 */ /* 0x000fe80003800000 */
[----:B------:R-:W-:Y:S05]  /*e700*/  @P0 BRA `(.L_x_153) ;  /* 0x00000000001c0947 */ /* 0x000fea0003800000 */
[----:B------:R-:W-:-:S13]  /*e710*/  ISETP.NE.AND P3, PT, R22, 0x3, PT ;  /* 0x000000031600780c */ /* 0x000fda0003f65270 */
[----:B------:R-:W-:Y:S05]  /*e720*/  @!P3 BRA `(.L_x_154) ;  /* 0x000000000004b947 */ /* 0x000fea0003800000 */
[----:B------:R-:W-:Y:S01]  /*e730*/  BPT.TRAP 0x1 ;  /* 0x000000040000795c */ /* 0x000fe20000300000 */
.L_x_154:
[----:B------:R-:W-:-:S04]  /*e740*/  ULEA UR4, UR5, UR49, 0x3 ;  /* 0x0000003105047291 */ /* 0x000fc8000f8e183f */
[----:B------:R-:W-:-:S04]  /*e750*/  UIADD3 UR4, UR4, 0x50, URZ ;  /* 0x0000005004047890 */ /* 0x000fc8000fffe03f */
[----:B------:R-:W-:-:S09]  /*e760*/  UPRMT UR4, UR48, 0x654, UR4 ;  /* 0x0000065430047896 */ /* 0x000fd20008000004 */
[----:B------:R-:W-:Y:S03]  /*e770*/  SYNCS.ARRIVE.TRANS64.RED.A1T0 RZ, [UR4], RZ ;  /* 0x000000ffffff79a7 */ /* 0x000fe60008100404 */
.L_x_153:
[----:B------:R-:W-:Y:S05]  /*e780*/  BSYNC B0 ;  /* 0x0000000000007941 */ /* 0x000fea0003800000 */
.L_x_152:
        /* <DEDUP_REMOVED lines=8> */
.L_x_157:
        /* <DEDUP_REMOVED lines=8> */
.L_x_378:
[----:B------:R-:W-:Y:S05]  /*e890*/  BSYNC B1 ;  /* 0x0000000000017941 */ /* 0x000fea0003800000 */
.L_x_158:
        /* <DEDUP_REMOVED lines=11> */
[C---:B---3--:R-:W-:Y:S01]  /*e950*/  IMAD.U32 R39, R5.reuse, 0x10000, RZ ;  /* 0x0001000005277824 */ /* 0x048fe200078e00ff */
[----:B------:R-:W-:Y:S01]  /*e960*/  LOP3.LUT R5, R5, 0xffff0000, RZ, 0xc0, !PT ;  /* 0xffff000005057812 */ /* 0x000fe200078ec0ff */
[----:B------:R-:W-:Y:S01]  /*e970*/  IMAD.U32 R45, R7, 0x10000, RZ ;  /* 0x00010000072d7824 */ /* 0x000fe200078e00ff */
[----:B------:R-:W-:Y:S01]  /*e980*/  LOP3.LUT R19, R12, 0xffff0000, RZ, 0xc0, !PT ;  /* 0xffff00000c137812 */ /* 0x000fe200078ec0ff */
[----:B------:R-:W-:Y:S01]  /*e990*/  FMUL R20, R16, R3 ;  /* 0x0000000310147220 */ /* 0x000fe20000400000 */
[----:B-1----:R-:W-:Y:S01]  /*e9a0*/  SHF.L.U32 R25, R14, 0x10, RZ ;  /* 0x000000100e197819 */ /* 0x002fe200000006ff */
        /* <DEDUP_REMOVED lines=20> */
[----:B------:R-:W-:-:S07]  /*eaf0*/  FMUL R2, R16, R47 ;  /* 0x0000002f10027220 */ /* 0x000fce0000400000 */
.L_x_160:
[----:B------:R-:W-:Y:S02]  /*eb00*/  LOP3.LUT R11, R11, R28, RZ, 0x3c, !PT ;  /* 0x0000001c0b0b7212 */ /* 0x000fe400078e3cff */
[----:B------:R-:W-:-:S07]  /*eb10*/  SEL R0, R26, RZ, P3 ;  /* 0x000000ff1a007207 */ /* 0x000fce0001800000 */
.L_x_156:
[----:B------:R-:W-:Y:S05]  /*eb20*/  BSYNC B0 ;  /* 0x0000000000007941 */ /* 0x000fea0003800000 */
.L_x_155:
        /* <DEDUP_REMOVED lines=61> */
.L_x_162:
[----:B------:R-:W-:Y:S05]  /*ef00*/  BSYNC B0 ;  /* 0x0000000000007941 */ /* 0x000fea0003800000 */
.L_x_161:
[----:B------:R-:W-:Y:S06]  /*ef10*/  BAR.SYNC.DEFER_BLOCKING 0x1, 0x100 ;  /* 0x0044000000007b1d */ /* 0x000fec0000010000 */
[----:B------:R-:W-:Y:S04]  /*ef20*/  BSSY B0, `(.L_x_163) ;  /* 0x0000009000007945 */ /* 0x000fe80003800000 */
[----:B------:R-:W-:Y:S05]  /*ef30*/  @P0 BRA `(.L_x_164) ;  /* 0x00000000001c0947 */ /* 0x000fea0003800000 */
[----:B------:R-:W-:-:S13]  /*ef40*/  ISETP.NE.AND P3, PT, R22, 0x3, PT ;  /* 0x000000031600780c */ /* 0x000fda0003f65270 */
[----:B------:R-:W-:Y:S05]  /*ef50*/  @!P3 BRA `(.L_x_165) ;  /* 0x000000000004b947 */ /* 0x000fea0003800000 */
[----:B------:R-:W-:Y:S01]  /*ef60*/  BPT.TRAP 0x1 ;  /* 0x000000040000795c */ /* 0x000fe20000300000 */
.L_x_165:
[----:B------:R-:W-:-:S04]  /*ef70*/  ULEA UR4, UR5, UR49, 0x3 ;  /* 0x0000003105047291 */ /* 0x000fc8000f8e183f */
[----:B------:R-:W-:-:S04]  /*ef80*/  UIADD3 UR4, UR4, 0x50, URZ ;  /* 0x0000005004047890 */ /* 0x000fc8000fffe03f */
[----:B------:R-:W-:-:S09]  /*ef90*/  UPRMT UR4, UR48, 0x654, UR4 ;  /* 0x0000065430047896 */ /* 0x000fd20008000004 */
[----:B------:R-:W-:Y:S03]  /*efa0*/  SYNCS.ARRIVE.TRANS64.RED.A1T0 RZ, [UR4], RZ ;  /* 0x000000ffffff79a7 */ /* 0x000fe60008100404 */
.L_x_164:
[----:B------:R-:W-:Y:S05]  /*efb0*/  BSYNC B0 ;  /* 0x0000000000007941 */ /* 0x000fea0003800000 */
.L_x_163:
        /* <DEDUP_REMOVED lines=8> */
.L_x_168:
        /* <DEDUP_REMOVED lines=8> */
.L_x_379:
[----:B------:R-:W-:Y:S05]  /*f0c0*/  BSYNC B1 ;  /* 0x0000000000017941 */ /* 0x000fea0003800000 */
.L_x_169:
        /* <DEDUP_REMOVED lines=38> */
.L_x_171:
[----:B------:R-:W-:Y:S02]  /*f330*/  LOP3.LUT R11, R11, R28, RZ, 0x3c, !PT ;  /* 0x0000001c0b0b7212 */ /* 0x000fe400078e3cff */
[----:B------:R-:W-:-:S07]  /*f340*/  SEL R0, R26, RZ, P3 ;  /* 0x000000ff1a007207 */ /* 0x000fce0001800000 */
.L_x_167:
[----:B------:R-:W-:Y:S05]  /*f350*/  BSYNC B0 ;  /* 0x0000000000007941 */ /* 0x000fea0003800000 */
.L_x_166:
        /* <DEDUP_REMOVED lines=45> */
.L_x_173:
[----:B------:R-:W-:Y:S05]  /*f630*/  BSYNC B0 ;  /* 0x0000000000007941 */ /* 0x000fea0003800000 */
.L_x_172:
[----:B------:R-:W-:Y:S06]  /*f640*/  BAR.SYNC.DEFER_BLOCKING 0x1, 0x100 ;  /* 0x0044000000007b1d */ /* 0x000fec0000010000 */
[----:B------:R-:W-:Y:S04]  /*f650*/  BSSY B0, `(.L_x_174) ;  /* 0x0000009000007945 */ /* 0x000fe80003800000 */
[----:B------:R-:W-:Y:S05]  /*f660*/  @P0 BRA `(.L_x_175) ;  /* 0x00000000001c0947 */ /* 0x000fea0003800000 */
[----:B------:R-:W-:-:S13]  /*f670*/  ISETP.NE.AND P3, PT, R22, 0x3, PT ;  /* 0x000000031600780c */ /* 0x000fda0003f65270 */
[----:B------:R-:W-:Y:S05]  /*f680*/  @!P3 BRA `(.L_x_176) ;  /* 0x000000000004b947 */ /* 0x000fea0003800000 */
[----:B------:R-:W-:Y:S01]  /*f690*/  BPT.TRAP 0x1 ;  /* 0x000000040000795c */ /* 0x000fe20000300000 */
.L_x_176:
[----:B------:R-:W-:-:S04]  /*f6a0*/  ULEA UR4, UR5, UR49, 0x3 ;  /* 0x0000003105047291 */ /* 0x000fc8000f8e183f */
[----:B------:R-:W-:-:S04]  /*f6b0*/  UIADD3 UR4, UR4, 0x50, URZ ;  /* 0x0000005004047890 */ /* 0x000fc8000fffe03f */
[----:B------:R-:W-:-:S09]  /*f6c0*/  UPRMT UR4, UR48, 0x654, UR4 ;  /* 0x0000065430047896 */ /* 0x000fd20008000004 */
[----:B------:R-:W-:Y:S03]  /*f6d0*/  SYNCS.ARRIVE.TRANS64.RED.A1T0 RZ, [UR4], RZ ;  /* 0x000000ffffff79a7 */ /* 0x000fe60008100404 */
.L_x_175:
[----:B------:R-:W-:Y:S05]  /*f6e0*/  BSYNC B0 ;  /* 0x0000000000007941 */ /* 0x000fea0003800000 */
.L_x_174:
        /* <DEDUP_REMOVED lines=8> */
.L_x_179:
        /* <DEDUP_REMOVED lines=8> */
.L_x_380:
[----:B------:R-:W-:Y:S05]  /*f7f0*/  BSYNC B1 ;  /* 0x0000000000017941 */ /* 0x000fea0003800000 */
.L_x_180:
        /* <DEDUP_REMOVED lines=11> */
[----:B------:R-:W-:Y:S01]  /*f8b0*/  SHF.L.U32 R13, R6, 0x10, RZ ;  /* 0x00000010060d7819 */ /* 0x000fe200000006ff */
[----:B---3--:R-:W-:Y:S01]  /*f8c0*/  IMAD.U32 R39, R29, 0x10000, RZ ;  /* 0x000100001d277824 */ /* 0x008fe200078e00ff */
[----:B------:R-:W-:Y:S01]  /*f8d0*/  LOP3.LUT R7, R7, 0xffff0000, RZ, 0xc0, !PT ;  /* 0xffff000007077812 */ /* 0x000fe200078ec0ff */
[----:B------:R-:W-:Y:S01]  /*f8e0*/  IMAD.U32 R45, R31, 0x10000, RZ ;  /* 0x000100001f2d7824 */ /* 0x000fe200078e00ff */
[----:B------:R-:W-:Y:S01]  /*f8f0*/  LOP3.LUT R19, R4, 0xffff0000, RZ, 0xc0, !PT ;  /* 0xffff000004137812 */ /* 0x000fe200078ec0ff */
[----:B------:R-:W-:Y:S01]  /*f900*/  FMUL R20, R16, R3 ;  /* 0x0000000310147220 */ /* 0x000fe20000400000 */
[----:B-1----:R-:W-:Y:S01]  /*f910*/  LOP3.LUT R25, R6, 0xffff0000, RZ, 0xc0, !PT ;  /* 0xffff000006197812 */ /* 0x002fe200078ec0ff */
        /* <DEDUP_REMOVED lines=20> */
.L_x_182:
[----:B------:R-:W-:Y:S02]  /*fa60*/  LOP3.LUT R11, R11, R36, RZ, 0x3c, !PT ;  /* 0x000000240b0b7212 */ /* 0x000fe400078e3cff */
[----:B------:R-:W-:-:S07]  /*fa70*/  SEL R0, R26, RZ, P3 ;  /* 0x000000ff1a007207 */ /* 0x000fce0001800000 */
.L_x_178:
[----:B------:R-:W-:Y:S05]  /*fa80*/  BSYNC B0 ;  /* 0x0000000000007941 */ /* 0x000fea0003800000 */
.L_x_177:
        /* <DEDUP_REMOVED lines=61> */
.L_x_184:
[----:B------:R-:W-:Y:S05]  /*fe60*/  BSYNC B0 ;  /* 0x0000000000007941 */ /* 0x000fea0003800000 */
.L_x_183:
[----:B------:R-:W-:Y:S06]  /*fe70*/  BAR.SYNC.DEFER_BLOCKING 0x1, 0x100 ;  /* 0x0044000000007b1d */ /* 0x000fec0000010000 */
[----:B------:R-:W-:Y:S04]  /*fe80*/  BSSY B0, `(.L_x_185) ;  /* 0x0000009000007945 */ /* 0x000fe80003800000 */
[----:B------:R-:W-:Y:S05]  /*fe90*/  @P0 BRA `(.L_x_186) ;  /* 0x00000000001c0947 */ /* 0x000fea0003800000 */
[----:B------:R-:W-:-:S13]  /*fea0*/  ISETP.NE.AND P3, PT, R22, 0x3, PT ;  /* 0x000000031600780c */ /* 0x000fda0003f65270 */
[----:B------:R-:W-:Y:S05]  /*feb0*/  @!P3 BRA `(.L_x_187) ;  /* 0x000000000004b947 */ /* 0x000fea0003800000 */
[----:B------:R-:W-:Y:S01]  /*fec0*/  BPT.TRAP 0x1 ;  /* 0x000000040000795c */ /* 0x000fe20000300000 */
.L_x_187:
[----:B------:R-:W-:-:S04]  /*fed0*/  ULEA UR4, UR5, UR49, 0x3 ;  /* 0x0000003105047291 */ /* 0x000fc8000f8e183f */
[----:B------:R-:W-:-:S04]  /*fee0*/  UIADD3 UR4, UR4, 0x50, URZ ;  /* 0x0000005004047890 */ /* 0x000fc8000fffe03f */
[----:B------:R-:W-:-:S09]  /*fef0*/  UPRMT UR4, UR48, 0x654, UR4 ;  /* 0x0000065430047896 */ /* 0x000fd20008000004 */
[----:B------:R-:W-:Y:S03]  /*ff00*/  SYNCS.ARRIVE.TRANS64.RED.A1T0 RZ, [UR4], RZ ;  /* 0x000000ffffff79a7 */ /* 0x000fe60008100404 */
.L_x_186:
[----:B------:R-:W-:Y:S05]  /*ff10*/  BSYNC B0 ;  /* 0x0000000000007941 */ /* 0x000fea0003800000 */
.L_x_185:
        /* <DEDUP_REMOVED lines=8> */
.L_x_190:
        /* <DEDUP_REMOVED lines=8> */
.L_x_381:
[----:B------:R-:W-:Y:S05]  /*10020*/  BSYNC B1 ;  /* 0x0000000000017941 */ /* 0x000fea0003800000 */
.L_x_191:
        /* <DEDUP_REMOVED lines=9> */
[----:B------:R-:W-:Y:S01]  /*100c0*/  IMAD.U32 R13, R6, 0x10000, RZ ;  /* 0x00010000060d7824 */ /* 0x000fe200078e00ff */
[----:B------:R-:W-:Y:S01]  /*100d0*/  LOP3.LUT R5, R5, 0xffff0000, RZ, 0xc0, !PT ;  /* 0xffff000005057812 */ /* 0x000fe200078ec0ff */
[----:B---3--:R-:W-:Y:S01]  /*100e0*/  IMAD.U32 R35, R28, 0x10000, RZ ;  /* 0x000100001c237824 */ /* 0x008fe200078e00ff */
[----:B------:R-:W-:Y:S01]  /*100f0*/  LOP3.LUT R7, R7, 0xffff0000, RZ, 0xc0, !PT ;  /* 0xffff000007077812 */ /* 0x000fe200078ec0ff */
[----:B------:R-:W-:Y:S01]  /*10100*/  IMAD.U32 R41, R30, 0x10000, RZ ;  /* 0x000100001e297824 */ /* 0x000fe200078e00ff */
[----:B------:R-:W-:Y:S01]  /*10110*/  SHF.L.U32 R39, R29, 0x10, RZ ;  /* 0x000000101d277819 */ /* 0x000fe200000006ff */
[C---:B------:R-:W-:Y:S01]  /*10120*/  FMUL R20, R16.reuse, R3 ;  /* 0x0000000310147220 */ /* 0x040fe20000400000 */
[----:B------:R-:W-:Y:S01]  /*10130*/  SHF.L.U32 R45, R31, 0x10, RZ ;  /* 0x000000101f2d7819 */ /* 0x000fe200000006ff */
[----:B------:R-:W-:Y:S01]  /*10140*/  FMUL R18, R16, R9 ;  /* 0x0000000910127220 */ /* 0x000fe20000400000 */
[----:B------:R-:W-:Y:S01]  /*10150*/  LOP3.LUT R19, R4, 0xffff0000, RZ, 0xc0, !PT ;  /* 0xffff000004137812 */ /* 0x000fe200078ec0ff */
[----:B------:R-:W-:Y:S01]  /*10160*/  FMUL R15, R16, R5 ;  /* 0x00000005100f7220 */ /* 0x000fe20000400000 */
[----:B-1----:R-:W-:Y:S01]  /*10170*/  LOP3.LUT R25, R6, 0xffff0000, RZ, 0xc0, !PT ;  /* 0xffff000006197812 */ /* 0x002fe200078ec0ff */
[----:B------:R-:W-:Y:S01]  /*10180*/  FMUL R14, R16, R13 ;  /* 0x0000000d100e7220 */ /* 0x000fe20000400000 */
[----:B------:R-:W-:Y:S01]  /*10190*/  LOP3.LUT R37, R28, 0xffff0000, RZ, 0xc0, !PT ;  /* 0xffff00001c257812 */ /* 0x000fe200078ec0ff */
[C---:B------:R-:W-:Y:S01]  /*101a0*/  FMUL R10, R16.reuse, R7 ;  /* 0x00000007100a7220 */ /* 0x040fe20000400000 */
[----:B------:R-:W-:Y:S01]  /*101b0*/  LOP3.LUT R29, R29, 0xffff0000, RZ, 0xc0, !PT ;  /* 0xffff00001d1d7812 */ /* 0x000fe200078ec0ff */
        /* <DEDUP_REMOVED lines=13> */
.L_x_193:
[----:B------:R-:W-:Y:S02]  /*10290*/  LOP3.LUT R11, R11, R36, RZ, 0x3c, !PT ;  /* 0x000000240b0b7212 */ /* 0x000fe400078e3cff */
[----:B------:R-:W-:-:S07]  /*102a0*/  SEL R0, R26, RZ, P3 ;  /* 0x000000ff1a007207 */ /* 0x000fce0001800000 */
.L_x_189:
[----:B------:R-:W-:Y:S05]  /*102b0*/  BSYNC B0 ;  /* 0x0000000000007941 */ /* 0x000fea0003800000 */
.L_x_188:
        /* <DEDUP_REMOVED lines=23> */
[----:B------:R-:W-:Y:S02]  /*10430*/  F2FP.RELU.BF16.F32.PACK_AB R129, R131, R130 ;  /* 0x000000828381723e */ /* 0x000fe400000018ff */
[----:B------:R-:W-:Y:S01]  /*10440*/  F2FP.RELU.BF16.F32.PACK_AB R130, R133, R132 ;  /* 0x000000848582723e */ /* 0x000fe200000018ff */
[----:B------:R1:W-:Y:S01]  /*10450*/  STSM.16.M88.4 [R21+0x2200], R24 ;  /* 0x0022001815007844 */ /* 0x0003e20000000200 */
        /* <DEDUP_REMOVED lines=19> */
.L_x_195:
[----:B------:R-:W-:Y:S05]  /*10590*/  BSYNC B0 ;  /* 0x0000000000007941 */ /* 0x000fea0003800000 */
.L_x_194:
[----:B------:R-:W-:Y:S06]  /*105a0*/  BAR.SYNC.DEFER_BLOCKING 0x1, 0x100 ;  /* 0x0044000000007b1d */ /* 0x000fec0000010000 */
[----:B------:R-:W-:Y:S04]  /*105b0*/  BSSY B0, `(.L_x_196) ;  /* 0x0000009000007945 */ /* 0x000fe80003800000 */
[----:B------:R-:W-:Y:S05]  /*105c0*/  @P0 BRA `(.L_x_197) ;  /* 0x00000000001c0947 */ /* 0x000fea0003800000 */
[----:B------:R-:W-:-:S13]  /*105d0*/  ISETP.NE.AND P3, PT, R22, 0x3, PT ;  /* 0x000000031600780c */ /* 0x000fda0003f65270 */
[----:B------:R-:W-:Y:S05]  /*105e0*/  @!P3 BRA `(.L_x_198) ;  /* 0x000000000004b947 */ /* 0x000fea0003800000 */
[----:B------:R-:W-:Y:S01]  /*105f0*/  BPT.TRAP 0x1 ;  /* 0x000000040000795c */ /* 0x000fe20000300000 */
.L_x_198:
[----:B------:R-:W-:-:S04]  /*10600*/  ULEA UR4, UR5, UR49, 0x3 ;  /* 0x0000003105047291 */ /* 0x000fc8000f8e183f */
[----:B------:R-:W-:-:S04]  /*10610*/  UIADD3 UR4, UR4, 0x50, URZ ;  /* 0x0000005004047890 */ /* 0x000fc8000fffe03f */
[----:B------:R-:W-:-:S09]  /*10620*/  UPRMT UR4, UR48, 0x654, UR4 ;  /* 0x0000065430047896 */ /* 0x000fd20008000004 */
[----:B------:R-:W-:Y:S03]  /*10630*/  SYNCS.ARRIVE.TRANS64.RED.A1T0 RZ, [UR4], RZ ;  /* 0x000000ffffff79a7 */ /* 0x000fe60008100404 */
.L_x_197:
[----:B------:R-:W-:Y:S05]  /*10640*/  BSYNC B0 ;  /* 0x0000000000007941 */ /* 0x000fea0003800000 */
.L_x_196:
        /* <DEDUP_REMOVED lines=8> */
.L_x_201:
        /* <DEDUP_REMOVED lines=8> */
.L_x_382:
[----:B------:R-:W-:Y:S05]  /*10750*/  BSYNC B1 ;  /* 0x0000000000017941 */ /* 0x000fea0003800000 */
.L_x_202:
        /* <DEDUP_REMOVED lines=38> */
.L_x_204:
[----:B------:R-:W-:Y:S02]  /*109c0*/  LOP3.LUT R11, R11, R34, RZ, 0x3c, !PT ;  /* 0x000000220b0b7212 */ /* 0x000fe400078e3cff */
[----:B------:R-:W-:-:S07]  /*109d0*/  SEL R0, R26, RZ, P3 ;  /* 0x000000ff1a007207 */ /* 0x000fce0001800000 */
.L_x_200:
[----:B------:R-:W-:Y:S05]  /*109e0*/  BSYNC B0 ;  /* 0x0000000000007941 */ /* 0x000fea0003800000 */
.L_x_199:
        /* <DEDUP_REMOVED lines=61> */
.L_x_206:
[----:B------:R-:W-:Y:S05]  /*10dc0*/  BSYNC B0 ;  /* 0x0000000000007941 */ /* 0x000fea0003800000 */
.L_x_205:
[----:B------:R-:W-:Y:S06]  /*10dd0*/  BAR.SYNC.DEFER_BLOCKING 0x1, 0x100 ;  /* 0x0044000000007b1d */ /* 0x000fec0000010000 */
[----:B------:R-:W-:Y:S04]  /*10de0*/  BSSY B0, `(.L_x_207) ;  /* 0x0000009000007945 */ /* 0x000fe80003800000 */
[----:B------:R-:W-:Y:S05]  /*10df0*/  @P0 BRA `(.L_x_208) ;  /* 0x00000000001c0947 */ /* 0x000fea0003800000 */
[----:B------:R-:W-:-:S13]  /*10e00*/  ISETP.NE.AND P3, PT, R22, 0x3, PT ;  /* 0x000000031600780c */ /* 0x000fda0003f65270 */
[----:B------:R-:W-:Y:S05]  /*10e10*/  @!P3 BRA `(.L_x_209) ;  /* 0x000000000004b947 */ /* 0x000fea0003800000 */
[----:B------:R-:W-:Y:S01]  /*10e20*/  BPT.TRAP 0x1 ;  /* 0x000000040000795c */ /* 0x000fe20000300000 */
.L_x_209:
[----:B------:R-:W-:-:S04]  /*10e30*/  ULEA UR4, UR5, UR49, 0x3 ;  /* 0x0000003105047291 */ /* 0x000fc8000f8e183f */
[----:B------:R-:W-:-:S04]  /*10e40*/  UIADD3 UR4, UR4, 0x50, URZ ;  /* 0x0000005004047890 */ /* 0x000fc8000fffe03f */
[----:B------:R-:W-:-:S09]  /*10e50*/  UPRMT UR4, UR48, 0x654, UR4 ;  /* 0x0000065430047896 */ /* 0x000fd20008000004 */
[----:B------:R-:W-:Y:S03]  /*10e60*/  SYNCS.ARRIVE.TRANS64.RED.A1T0 RZ, [UR4], RZ ;  /* 0x000000ffffff79a7 */ /* 0x000fe60008100404 */
.L_x_208:
[----:B------:R-:W-:Y:S05]  /*10e70*/  BSYNC B0 ;  /* 0x0000000000007941 */ /* 0x000fea0003800000 */
.L_x_207:
        /* <DEDUP_REMOVED lines=8> */
.L_x_212:
[----:B------:R-:W-:Y:S01]  /*10f00*/  SHF.L.U32 R11, R11, 0x1f, RZ ;  /* 0x0000001f0b0b7819 */ /* 0x000fe200000006ff */
[----:B------:R-:W-:Y:S01]  /*10f10*/  BSSY B1, `(.L_x_213) ;  /* 0x0000004000017945 */ /* 0x000fe20003800000 */
[----:B-1----:R-:W-:-:S04]  /*10f20*/  LEA R24, R0, UR49, 0x3 ;  /* 0x0000003100187c11 */ /* 0x002fc8000f8e18ff */
[----:B------:R-:W1:Y:S02]  /*10f30*/  SYNCS.PHASECHK.TRANS64.TRYWAIT P3, [R24+URZ+0x30], R11 ;  /* 0x0000300b180075a7 */ /* 0x000e64000806017f */
[----:B-1----:R-:W-:Y:S05]  /*10f40*/  @!P3 BRA `(.L_x_214) ;  /* 0x0000004c00f0b947 */ /* 0x002fea0003800000 */
.L_x_383:
[----:B------:R-:W-:Y:S05]  /*10f50*/  BSYNC B1 ;  /* 0x0000000000017941 */ /* 0x000fea0003800000 */
.L_x_213:
[----:B------:R-:W-:Y:S05]  /*10f60*/  @P4 BRA `(.L_x_211) ;  /* 0x0000000000944947 */ /* 0x000fea0003800000 */
[----:B------:R-:W-:Y:S01]  /*10f70*/  LEA R0, R0, R152, 0xd ;  /* 0x0000009800007211 */ /* 0x000fe200078e68ff */
[----:B------:R-:W-:Y:S05]  /*10f80*/  WARPSYNC.ALL ;  /* 0x0000000000007948 */ /* 0x000fea0003800000 */
[----:B------:R-:W-:Y:S01]  /*10f90*/  IMAD R2, R23, 0x2, R0 ;  /* 0x0000000217027824 */ /* 0x000fe200078e0200 */
[----:B------:R-:W2:Y:S04]  /*10fa0*/  LDSM.16.M88.4 R4, [R0] ;  /* 0x000000000004783b */ /* 0x000ea80000000200 */
[----:B------:R-:W3:Y:S01]  /*10fb0*/  LDSM.16.M88.4 R28, [R2] ;  /* 0x00000000021c783b */ /* 0x000ee20000000200 */
[----:B--2---:R-:W-:Y:S01]  /*10fc0*/  IMAD.U32 R9, R5, 0x10000, RZ ;  /* 0x0001000005097824 */ /* 0x004fe200078e00ff */
[C---:B------:R-:W-:Y:S01]  /*10fd0*/  SHF.L.U32 R3, R4.reuse, 0x10, RZ ;  /* 0x0000001004037819 */ /* 0x040fe200000006ff */
[----:B------:R-:W-:Y:S01]  /*10fe0*/  IMAD.U32 R25, R7, 0x10000, RZ ;  /* 0x0001000007197824 */ /* 0x000fe200078e00ff */
[----:B------:R-:W-:Y:S01]  /*10ff0*/  LOP3.LUT R5, R5, 0xffff0000, RZ, 0xc0, !PT ;  /* 0xffff000005057812 */ /* 0x000fe200078ec0ff */
[----:B---3--:R-:W-:Y:S01]  /*11000*/  IMAD.U32 R35, R29, 0x10000, RZ ;  /* 0x000100001d237824 */ /* 0x008fe200078e00ff */
[----:B------:R-:W-:Y:S01]  /*11010*/  LOP3.LUT R7, R7, 0xffff0000, RZ, 0xc0, !PT ;  /* 0xffff000007077812 */ /* 0x000fe200078ec0ff */
[----:B------:R-:W-:Y:S01]  /*11020*/  IMAD.U32 R41, R31, 0x10000, RZ ;  /* 0x000100001f297824 */ /* 0x000fe200078e00ff */
[----:B------:R-:W-:Y:S01]  /*11030*/  LOP3.LUT R19, R4, 0xffff0000, RZ, 0xc0, !PT ;  /* 0xffff000004137812 */ /* 0x000fe200078ec0ff */
[----:B------:R-:W-:Y:S01]  /*11040*/  FMUL R20, R16, R3 ;  /* 0x0000000310147220 */ /* 0x000fe20000400000 */
        /* <DEDUP_REMOVED lines=23> */
.L_x_211:
[----:B------:R-:W-:Y:S05]  /*111c0*/  BSYNC B0 ;  /* 0x0000000000007941 */ /* 0x000fea0003800000 */
.L_x_210:
        /* <DEDUP_REMOVED lines=26> */
[----:B-1----:R-:W-:-:S05]  /*11370*/  F2FP.RELU.BF16.F32.PACK_AB R11, R2, R3 ;  /* 0x00000003020b723e */ /* 0x002fca00000018ff */
[----:B------:R2:W-:Y:S01]  /*11380*/  STSM.16.M88.4 [R32], R8 ;  /* 0x0000000820007844 */ /* 0x0005e20000000200 */
[----:B------:R-:W-:Y:S01]  /*11390*/  @!PT LDS RZ, [RZ] ;  /* 0x00000000fffff984 */ /* 0x000fe20000000800 */
[----:B------:R-:W-:Y:S01]  /*113a0*/  @!PT LDS RZ, [RZ] ;  /* 0x00000000fffff984 */ /* 0x000fe20000000800 */
[----:B------:R-:W-:Y:S01]  /*113b0*/  @!PT LDS RZ, [RZ] ;  /* 0x00000000fffff984 */ /* 0x000fe20000000800 */
[----:B------:R-:W-:Y:S01]  /*113c0*/  @!PT LDS RZ, [RZ] ;  /* 0x00000000fffff984 */ /* 0x000fe20000000800 */
[----:B------:R1:W-:Y:S06]  /*113d0*/  MEMBAR.ALL.CTA ;  /* 0x0000000000007992 */ /* 0x0003ec0000008000 */
[----:B-1----:R-:W1:Y:S02]  /*113e0*/  FENCE.VIEW.ASYNC.S ;  /* 0x00000000000073c6 */ /* 0x002e640000000000 */
[----:B-1----:R-:W-:Y:S06]  /*113f0*/  BAR.SYNC.DEFER_BLOCKING 0x1, 0x100 ;  /* 0x0044000000007b1d */ /* 0x002fec0000010000 */
        /* <DEDUP_REMOVED lines=9> */
[----:B-1----:R-:W-:-:S04]  /*11490*/  DEPBAR.LE SB0, 0x1 ;  /* 0x000080400000791a */ /* 0x002fc80000000000 */
.L_x_216:
[----:B------:R-:W-:Y:S05]  /*114a0*/  BSYNC B0 ;  /* 0x0000000000007941 */ /* 0x000fea0003800000 */
.L_x_215:
[----:B------:R-:W-:Y:S06]  /*114b0*/  BAR.SYNC.DEFER_BLOCKING 0x1, 0x100 ;  /* 0x0044000000007b1d */ /* 0x000fec0000010000 */
[----:B------:R-:W-:Y:S04]  /*114c0*/  BSSY B0, `(.L_x_217) ;  /* 0x0000009000007945 */ /* 0x000fe80003800000 */
[----:B------:R-:W-:Y:S05]  /*114d0*/  @P0 BRA `(.L_x_218) ;  /* 0x00000000001c0947 */ /* 0x000fea0003800000 */
[----:B------:R-:W-:-:S13]  /*114e0*/  ISETP.NE.AND P0, PT, R22, 0x3, PT ;  /* 0x000000031600780c */ /* 0x000fda0003f05270 */
[----:B------:R-:W-:Y:S05]  /*114f0*/  @!P0 BRA `(.L_x_219) ;  /* 0x0000000000048947 */ /* 0x000fea0003800000 */
[----:B------:R-:W-:Y:S01]  /*11500*/  BPT.TRAP 0x1 ;  /* 0x000000040000795c */ /* 0x000fe20000300000 */
.L_x_219:
[----:B------:R-:W-:-:S04]  /*11510*/  ULEA UR4, UR36, UR49, 0x3 ;  /* 0x0000003124047291 */ /* 0x000fc8000f8e183f */
[----:B------:R-:W-:-:S04]  /*11520*/  UIADD3 UR4, UR4, 0x50, URZ ;  /* 0x0000005004047890 */ /* 0x000fc8000fffe03f */
[----:B------:R-:W-:-:S09]  /*11530*/  UPRMT UR4, UR48, 0x654, UR4 ;  /* 0x0000065430047896 */ /* 0x000fd20008000004 */
[----:B------:R-:W-:Y:S03]  /*11540*/  SYNCS.ARRIVE.TRANS64.RED.A1T0 RZ, [UR4], RZ ;  /* 0x000000ffffff79a7 */ /* 0x000fe60008100404 */
.L_x_218:
[----:B------:R-:W-:Y:S05]  /*11550*/  BSYNC B0 ;  /* 0x0000000000007941 */ /* 0x000fea0003800000 */
.L_x_217:
[----:B------:R-:W3:Y:S01]  /*11560*/  LDL.LU R25, [R1+0x204] ;  /* 0x0002040001197983 */ /* 0x000ee20000300800 */
[----:B------:R-:W-:-:S03]  /*11570*/  ULDC.64 UR4, c[0x0][0x8f8] ;  /* 0x00023e0000047ab9 */ /* 0x000fc60000000a00 */
[----:B------:R-:W4:Y:S01]  /*11580*/  LDL.LU R24, [R1+0x200] ;  /* 0x0002000001187983 */ /* 0x000f220000300800 */
[----:B------:R-:W-:Y:S01]  /*11590*/  UIADD3 UR36, UR36, 0x1, URZ ;  /* 0x0000000124247890 */ /* 0x000fe2000fffe03f */
[----:B------:R-:W-:Y:S01]  /*115a0*/  PRMT R0, RZ, 0x7610, R0 ;  /* 0x00007610ff007816 */ /* 0x000fe20000000000 */
[----:B------:R-:W-:Y:S01]  /*115b0*/  UMOV UR43, 0xffffffff ;  /* 0xffffffff002b7882 */ /* 0x000fe20000000000 */
[----:B------:R-:W-:Y:S01]  /*115c0*/  MOV R19, 0xffffffff ;  /* 0xffffffff00137802 */ /* 0x000fe20000000f00 */
[----:B------:R-:W-:Y:S01]  /*115d0*/  UISETP.NE.AND UP0, UPT, UR36, 0x4, UPT ;  /* 0x000000042400788c */ /* 0x000fe2000bf05270 */
[----:B------:R-:W-:-:S03]  /*115e0*/  IMAD.MOV.U32 R18, RZ, RZ, -0x1 ;  /* 0xffffffffff127424 */ /* 0x000fc600078e00ff */
[----:B------:R-:W-:Y:S01]  /*115f0*/  USEL UR36, UR36, URZ, UP0 ;  /* 0x0000003f24247287 */ /* 0x000fe20008000000 */
[----:B----4-:R-:W-:-:S04]  /*11600*/  IADD3 R24, P0, R24, UR46, RZ ;  /* 0x0000002e18187c10 */ /* 0x010fc8000ff1e0ff */
[----:B---3--:R-:W-:Y:S01]  /*11610*/  IADD3.X R25, R25, UR38, RZ, P0, !PT ;  /* 0x0000002619197c10 */ /* 0x008fe200087fe4ff */
[----:B------:R1:W-:Y:S01]  /*11620*/  STL [R1+0x200], R24 ;  /* 0x0002001801007387 */ /* 0x0003e20000100800 */
[----:B------:R-:W-:-:S03]  /*11630*/  ISETP.GE.U32.AND P0, PT, R24, UR4, PT ;  /* 0x0000000418007c0c */ /* 0x000fc6000bf06070 */
[----:B------:R1:W-:Y:S01]  /*11640*/  STL [R1+0x204], R25 ;  /* 0x0002041901007387 */ /* 0x0003e20000100800 */
[----:B------:R-:W-:-:S13]  /*11650*/  ISETP.GE.U32.AND.EX P0, PT, R25, UR5, PT, P0 ;  /* 0x0000000519007c0c */ /* 0x000fda000bf06100 */
[----:B-1----:R-:W-:Y:S05]  /*11660*/  @P0 BRA `(.L_x_220) ;  /* 0x0000000400740947 */ /* 0x002fea0003800000 */
[----:B------:R-:W1:Y:S01]  /*11670*/  S2R R18, SR_CTAID.X ;  /* 0x0000000000127919 */ /* 0x000e620000002500 */
[----:B--2---:R-:W2:Y:S01]  /*11680*/  LDC.64 R8, c[0x0][0x8d0] ;  /* 0x00023400ff087b82 */ /* 0x004ea20000000a00 */
[----:B------:R-:W-:Y:S01]  /*11690*/  ULDC UR4, c[0x0][0x150] ;  /* 0x0000540000047ab9 */ /* 0x000fe20000000800 */
[----:B------:R-:W-:Y:S01]  /*116a0*/  MOV R6, R24 ;  /* 0x0000001800067202 */ /* 0x000fe20000000f00 */
[----:B------:R-:W3:Y:S01]  /*116b0*/  S2R R20, SR_CTAID.Y ;  /* 0x0000000000147919 */ /* 0x000ee20000002600 */
[----:B------:R-:W-:-:S04]  /*116c0*/  IMAD.MOV.U32 R7, RZ, RZ, R25 ;  /* 0x000000ffff077224 */ /* 0x000fc800078e0019 */
[----:B------:R-:W4:Y:S08]  /*116d0*/  LDC R21, c[0x0][0x144] ;  /* 0x00005100ff157b82 */ /* 0x000f300000000800 */
[----:B------:R-:W3:Y:S08]  /*116e0*/  LDC R10, c[0x0][0x8d8] ;  /* 0x00023600ff0a7b82 */ /* 0x000ef00000000800 */
[----:B------:R-:W3:Y:S01]  /*116f0*/  LDC.64 R14, c[0x0][0x8c8] ;  /* 0x00023200ff0e7b82 */ /* 0x000ee20000000a00 */
[----:B--2---:R-:W-:-:S04]  /*11700*/  ISETP.NE.U32.AND P0, PT, R8, RZ, PT ;  /* 0x000000ff0800720c */ /* 0x004fc80003f05070 */
[----:B------:R-:W-:Y:S02]  /*11710*/  ISETP.NE.AND.EX P0, PT, R9, RZ, PT, P0 ;  /* 0x000000ff0900720c */ /* 0x000fe40003f05300 */
[----:B-1----:R-:W-:-:S05]  /*11720*/  I2FP.F32.U32 R0, R18 ;  /* 0x0000001200007245 */ /* 0x002fca0000201000 */
[----:B------:R-:W-:-:S04]  /*11730*/  FMUL R0, R0, UR4 ;  /* 0x0000000400007c20 */ /* 0x000fc80008400000 */
[----:B------:R1:W2:Y:S02]  /*11740*/  F2I.U32.TRUNC.NTZ R19, R0 ;  /* 0x0000000000137305 */ /* 0x0002a4000020f000 */
[----:B----4-:R-:W-:Y:S05]  /*11750*/  @!P0 BRA `(.L_x_221) ;  /* 0x0000000000288947 */ /* 0x010fea0003800000 */
[----:B-1----:R-:W1:Y:S02]  /*11760*/  LDC R0, c[0x0][0x8dc] ;  /* 0x00023700ff007b82 */ /* 0x002e640000000800 */
[----:B-1----:R-:W-:-:S04]  /*11770*/  IADD3 R7, P0, R24, R0, RZ ;  /* 0x0000000018077210 */ /* 0x002fc80007f1e0ff */
[----:B------:R-:W-:-:S05]  /*11780*/  IADD3.X R11, RZ, R25, RZ, P0, !PT ;  /* 0x00000019ff0b7210 */ /* 0x000fca00007fe4ff */
[----:B------:R-:W-:-:S04]  /*11790*/  IMAD.WIDE.U32 R2, R11, R8, RZ ;  /* 0x000000080b027225 */ /* 0x000fc800078e00ff */
[----:B------:R-:W-:-:S04]  /*117a0*/  IMAD.WIDE.U32 R4, P0, R7, R9, R2 ;  /* 0x0000000907047225 */ /* 0x000fc80007800002 */
[----:B------:R-:W-:Y:S01]  /*117b0*/  IMAD.WIDE.U32 R2, R7, R8, RZ ;  /* 0x0000000807027225 */ /* 0x000fe200078e00ff */
[----:B------:R-:W-:-:S03]  /*117c0*/  MOV R6, R5 ;  /* 0x0000000500067202 */ /* 0x000fc60000000f00 */
[----:B------:R-:W-:Y:S01]  /*117d0*/  IMAD.X R7, RZ, RZ, RZ, P0 ;  /* 0x000000ffff077224 */ /* 0x000fe200000e06ff */
[----:B------:R-:W-:-:S05]  /*117e0*/  IADD3 RZ, P0, R3, R4, RZ ;  /* 0x0000000403ff7210 */ /* 0x000fca0007f1e0ff */
[----:B------:R-:W-:-:S08]  /*117f0*/  IMAD.WIDE.U32.X R6, R11, R9, R6, P0 ;  /* 0x000000090b067225 */ /* 0x000fd000000e0406 */
.L_x_221:
[-CC-:B---3--:R-:W-:Y:S01]  /*11800*/  SHF.R.U64 R28, R6, R10.reuse, R7.reuse ;  /* 0x0000000a061c7219 */ /* 0x188fe20000001207 */
[----:B------:R-:W3:Y:S01]  /*11810*/  LDC.64 R12, c[0x0][0x8e8] ;  /* 0x00023a00ff0c7b82 */ /* 0x000ee20000000a00 */
[----:B-1----:R-:W-:Y:S01]  /*11820*/  SHF.R.U32.HI R0, RZ, R10, R7 ;  /* 0x0000000aff007219 */ /* 0x002fe20000011607 */
[----:B------:R-:W-:Y:S01]  /*11830*/  IMAD.MOV.U32 R2, RZ, RZ, R24 ;  /* 0x000000ffff027224 */ /* 0x000fe200078e0018 */
[----:B------:R-:W-:Y:S01]  /*11840*/  IADD3 R5, P0, RZ, -R28, RZ ;  /* 0x8000001cff057210 */ /* 0x000fe20007f1e0ff */
[----:B------:R-:W-:Y:S01]  /*11850*/  ULDC UR4, c[0x0][0x154] ;  /* 0x0000550000047ab9 */ /* 0x000fe20000000800 */
[----:B--2---:R-:W-:Y:S01]  /*11860*/  IADD3 R19, -R19, RZ, RZ ;  /* 0x000000ff13137210 */ /* 0x004fe20007ffe1ff */
[----:B------:R-:W-:Y:S02]  /*11870*/  IMAD.MOV.U32 R7, RZ, RZ, 0x1 ;  /* 0x00000001ff077424 */ /* 0x000fe400078e00ff */
[----:B------:R-:W1:Y:S01]  /*11880*/  LDC R4, c[0x0][0x8c0] ;  /* 0x00023000ff047b82 */ /* 0x000e620000000800 */
[----:B------:R-:W-:-:S02]  /*11890*/  IMAD.X R3, RZ, RZ, ~R0, P0 ;  /* 0x000000ffff037224 */ /* 0x000fc400000e0e00 */
[----:B------:R-:W-:Y:S02]  /*118a0*/  IMAD R24, R21, R19, R18 ;  /* 0x0000001315187224 */ /* 0x000fe400078e0212 */
[-C--:B------:R-:W-:Y:S01]  /*118b0*/  IMAD R0, R3, R14.reuse, RZ ;  /* 0x0000000e03007224 */ /* 0x080fe200078e02ff */
[----:B------:R-:W-:Y:S02]  /*118c0*/  MOV R3, R25 ;  /* 0x0000001900037202 */ /* 0x000fe40000000f00 */
[----:B------:R-:W2:Y:S01]  /*118d0*/  LDC R6, c[0x0][0x8b0] ;  /* 0x00022c00ff067b82 */ /* 0x000ea20000000800 */
[----:B------:R-:W-:-:S04]  /*118e0*/  IMAD.WIDE.U32 R2, R5, R14, R2 ;  /* 0x0000000e05027225 */ /* 0x000fc800078e0002 */
[----:B------:R-:W-:-:S03]  /*118f0*/  IMAD R5, R5, R15, R0 ;  /* 0x0000000f05057224 */ /* 0x000fc600078e0200 */
[----:B------:R-:W4:Y:S01]  /*11900*/  LDC R26, c[0x0][0x900] ;  /* 0x00024000ff1a7b82 */ /* 0x000f220000000800 */
[----:B------:R-:W-:Y:S01]  /*11910*/  I2FP.F32.U32 R0, R20 ;  /* 0x0000001400007245 */ /* 0x000fe20000201000 */
[----:B------:R-:W-:Y:S01]  /*11920*/  IMAD.IADD R3, R3, 0x1, R5 ;  /* 0x0000000103037824 */ /* 0x000fe200078e0205 */
[----:B---3--:R-:W-:-:S03]  /*11930*/  ISETP.NE.U32.AND P0, PT, R12, RZ, PT ;  /* 0x000000ff0c00720c */ /* 0x008fc60003f05070 */
[----:B------:R-:W-:Y:S01]  /*11940*/  FMUL R0, R0, UR4 ;  /* 0x0000000400007c20 */ /* 0x000fe20008400000 */
[----:B------:R-:W-:Y:S01]  /*11950*/  MOV R5, 0xffffffff ;  /* 0xffffffff00057802 */ /* 0x000fe20000000f00 */
[----:B------:R-:W3:Y:S01]  /*11960*/  LDC R15, c[0x0][0x148] ;  /* 0x00005200ff0f7b82 */ /* 0x000ee20000000800 */
[----:B------:R-:W-:Y:S01]  /*11970*/  ISETP.NE.AND.EX P0, PT, R13, RZ, PT, P0 ;  /* 0x000000ff0d00720c */ /* 0x000fe20003f05300 */
[----:B------:R2:W3:Y:S01]  /*11980*/  F2I.U32.TRUNC.NTZ R14, R0 ;  /* 0x00000000000e7305 */ /* 0x0004e2000020f000 */
[-CC-:B-1----:R-:W-:Y:S02]  /*11990*/  SHF.R.U64 R10, R2, R4.reuse, R3.reuse ;  /* 0x00000004020a7219 */ /* 0x182fe40000001203 */
[----:B------:R-:W-:-:S03]  /*119a0*/  SHF.R.U32.HI R3, RZ, R4, R3 ;  /* 0x00000004ff037219 */ /* 0x000fc60000011603 */
[----:B------:R-:W1:Y:S01]  /*119b0*/  LDC R18, c[0x0][0x8a8] ;  /* 0x00022a00ff127b82 */ /* 0x000e620000000800 */
[-CC-:B--2---:R-:W-:Y:S02]  /*119c0*/  SHF.R.U64 R8, R10, R6.reuse, R3.reuse ;  /* 0x000000060a087219 */ /* 0x184fe40000001203 */
[----:B------:R-:W-:-:S05]  /*119d0*/  SHF.R.U32.HI R3, RZ, R6, R3 ;  /* 0x00000006ff037219 */ /* 0x000fca0000011603 */
[----:B------:R-:W2:Y:S01]  /*119e0*/  LDC R21, c[0x0][0x8f0] ;  /* 0x00023c00ff157b82 */ /* 0x000ea20000000800 */
[-C--:B----4-:R-:W-:Y:S02]  /*119f0*/  SHF.L.U32 R5, R5, R26.reuse, RZ ;  /* 0x0000001a05057219 */ /* 0x090fe400000006ff */
[-CC-:B------:R-:W-:Y:S02]  /*11a00*/  SHF.R.U64 R11, R8, R26.reuse, R3.reuse ;  /* 0x0000001a080b7219 */ /* 0x180fe40000001203 */
[-C--:B------:R-:W-:Y:S02]  /*11a10*/  SHF.R.U32.HI R3, RZ, R26.reuse, R3 ;  /* 0x0000001aff037219 */ /* 0x080fe40000011603 */
[----:B------:R-:W-:Y:S01]  /*11a20*/  SHF.L.U32 R26, R7, R26, RZ ;  /* 0x0000001a071a7219 */ /* 0x000fe200000006ff */
[----:B------:R-:W4:Y:S01]  /*11a30*/  LDC R25, c[0x0][0x8e0] ;  /* 0x00023800ff197b82 */ /* 0x000f220000000800 */
[----:B------:R-:W-:Y:S02]  /*11a40*/  LOP3.LUT R19, RZ, R5, RZ, 0x33, !PT ;  /* 0x00000005ff137212 */ /* 0x000fe400078e33ff */
[----:B------:R-:W-:-:S05]  /*11a50*/  MOV R2, R11 ;  /* 0x0000000b00027202 */ /* 0x000fca0000000f00 */
[----:B------:R-:W1:Y:S01]  /*11a60*/  LDC R27, c[0x0][0x8b8] ;  /* 0x00022e00ff1b7b82 */ /* 0x000e620000000800 */
[----:B------:R-:W-:Y:S05]  /*11a70*/  @!P0 BRA `(.L_x_222) ;  /* 0x0000000000288947 */ /* 0x000fea0003800000 */
[----:B------:R-:W5:Y:S02]  /*11a80*/  LDC R0, c[0x0][0x8f4] ;  /* 0x00023d00ff007b82 */ /* 0x000f640000000800 */
[----:B-----5:R-:W-:-:S05]  /*11a90*/  IADD3 R7, P0, R11, R0, RZ ;  /* 0x000000000b077210 */ /* 0x020fca0007f1e0ff */
[----:B------:R-:W-:-:S04]  /*11aa0*/  IMAD.X R9, RZ, RZ, R3, P0 ;  /* 0x000000ffff097224 */ /* 0x000fc800000e0603 */
[----:B------:R-:W-:-:S04]  /*11ab0*/  IMAD.WIDE.U32 R2, R9, R12, RZ ;  /* 0x0000000c09027225 */ /* 0x000fc800078e00ff */
[----:B------:R-:W-:-:S04]  /*11ac0*/  IMAD.WIDE.U32 R4, P0, R7, R13, R2 ;  /* 0x0000000d07047225 */ /* 0x000fc80007800002 */
[----:B------:R-:W-:Y:S01]  /*11ad0*/  IMAD.WIDE.U32 R2, R7, R12, RZ ;  /* 0x0000000c07027225 */ /* 0x000fe200078e00ff */
[----:B------:R-:W-:-:S03]  /*11ae0*/  IADD3.X R7, RZ, RZ, RZ, P0, !PT ;  /* 0x000000ffff077210 */ /* 0x000fc600007fe4ff */
[----:B------:R-:W-:Y:S01]  /*11af0*/  IMAD.MOV.U32 R6, RZ, RZ, R5 ;  /* 0x000000ffff067224 */ /* 0x000fe200078e0005 */
[----:B------:R-:W-:-:S05]  /*11b00*/  IADD3 RZ, P0, R3, R4, RZ ;  /* 0x0000000403ff7210 */ /* 0x000fca0007f1e0ff */
[----:B------:R-:W-:-:S08]  /*11b10*/  IMAD.WIDE.U32.X R2, R9, R13, R6, P0 ;  /* 0x0000000d09027225 */ /* 0x000fd000000e0406 */
.L_x_222:
[----:B------:R-:W5:Y:S01]  /*11b20*/  LDC R4, c[0x0][0x904] ;  /* 0x00024100ff047b82 */ /* 0x000f620000000800 */
[----:B--2---:R-:W-:Y:S01]  /*11b30*/  SHF.R.U64 R0, R2, R21, R3 ;  /* 0x0000001502007219 */ /* 0x004fe20000001203 */
[----:B-1----:R-:W-:Y:S01]  /*11b40*/  VIADD R3, R18, 0xffffffff ;  /* 0xffffffff12037836 */ /* 0x002fe20000000000 */
[----:B------:R-:W-:Y:S02]  /*11b50*/  LOP3.LUT R19, R8, R19, RZ, 0xc0, !PT ;  /* 0x0000001308137212 */ /* 0x000fe400078ec0ff */
[----:B---3--:R-:W-:Y:S02]  /*11b60*/  IADD3 R14, -R14, RZ, RZ ;  /* 0x000000ff0e0e7210 */ /* 0x008fe40007ffe1ff */
[----:B------:R-:W-:Y:S01]  /*11b70*/  IADD3 R2, -R0, RZ, RZ ;  /* 0x000000ff00027210 */ /* 0x000fe20007ffe1ff */
[----:B------:R-:W-:Y:S01]  /*11b80*/  IMAD R19, R26, R0, R19 ;  /* 0x000000001a137224 */ /* 0x000fe200078e0213 */
[----:B------:R-:W-:Y:S02]  /*11b90*/  LOP3.LUT R3, R10, R3, RZ, 0xc0, !PT ;  /* 0x000000030a037212 */ /* 0x000fe400078ec0ff */
[----:B------:R-:W-:Y:S01]  /*11ba0*/  R2UR UR43, R28 ;  /* 0x000000001c2b72ca */ /* 0x000fe200000e0000 */
[----:B----4-:R-:W-:-:S02]  /*11bb0*/  IMAD R0, R2, R25, R11 ;  /* 0x0000001902007224 */ /* 0x010fc400078e020b */
[----:B------:R-:W-:Y:S02]  /*11bc0*/  IMAD.MOV.U32 R2, RZ, RZ, 0x1 ;  /* 0x00000001ff027424 */ /* 0x000fe400078e00ff */
[----:B------:R-:W-:Y:S01]  /*11bd0*/  IMAD R0, R0, R18, R3 ;  /* 0x0000001200007224 */ /* 0x000fe200078e0203 */
[----:B-----5:R-:W-:-:S13]  /*11be0*/  ISETP.NE.AND P0, PT, R4, 0x1, PT ;  /* 0x000000010400780c */ /* 0x020fda0003f05270 */
[----:B------:R-:W-:-:S04]  /*11bf0*/  @P0 IMAD R24, R15, R14, R20 ;  /* 0x0000000e0f180224 */ /* 0x000fc800078e0214 */
[----:B------:R-:W-:-:S05]  /*11c00*/  IMAD R19, R19, R27, R24 ;  /* 0x0000001b13137224 */ /* 0x000fca00078e0218 */
[----:B------:R-:W-:Y:S02]  /*11c10*/  SEL R18, R0, R19, !P0 ;  /* 0x0000001300127207 */ /* 0x000fe40004000000 */
[----:B------:R-:W-:Y:S02]  /*11c20*/  SEL R19, R19, R0, !P0 ;  /* 0x0000000013137207 */ /* 0x000fe40004000000 */
[----:B------:R-:W-:-:S07]  /*11c30*/  PRMT R0, R2, 0x7610, R0 ;  /* 0x0000761002007816 */ /* 0x000fce0000000000 */
.L_x_220:
[----:B------:R-:W-:Y:S01]  /*11c40*/  LOP3.LUT P0, RZ, R0, 0xff, RZ, 0xc0, !PT ;  /* 0x000000ff00ff7812 */ /* 0x000fe2000780c0ff */
[----:B------:R-:W-:Y:S02]  /*11c50*/  UIMAD.WIDE.U32 UR4, UR52, -0x55555555, URZ ;  /* 0xaaaaaaab340478a5 */ /* 0x000fe4000f8e003f */
[----:B------:R-:W-:Y:S02]  /*11c60*/  UIADD3 UR39, UR39, 0x10, URZ ;  /* 0x0000001027277890 */ /* 0x000fe4000fffe03f */
[----:B------:R-:W-:-:S04]  /*11c70*/  USHF.R.U32.HI UR4, URZ, 0x1, UR5 ;  /* 0x000000013f047899 */ /* 0x000fc80008011605 */
[----:B------:R-:W-:-:S04]  /*11c80*/  UIMAD UR40, UR4, -0x3, UR52 ;  /* 0xfffffffd042878a4 */ /* 0x000fc8000f8e0234 */
[----:B------:R-:W-:Y:S08]  /*11c90*/  @P0 BRA `(.L_x_223) ;  /* 0xfffffef800140947 */ /* 0x000ff0000383ffff */
[----:B------:R-:W-:-:S13]  /*11ca0*/  PLOP3.LUT P0, PT, PT, PT, PT, 0x8, 0x0 ;  /* 0x000000000000781c */ /* 0x000fda0003f0e170 */
.L_x_18:
[----:B------:R-:W-:Y:S05]  /*11cb0*/  @P0 BRA `(.L_x_10) ;  /* 0x0000003c00300947 */ /* 0x000fea0003800000 */
[----:B------:R-:W-:Y:S01]  /*11cc0*/  ULDC.64 UR6, c[0x0][0x588] ;  /* 0x0001620000067ab9 */ /* 0x000fe20000000a00 */
[----:B------:R-:W-:Y:S01]  /*11cd0*/  ISETP.NE.AND.EX P1, PT, R160, RZ, PT, P1 ;  /* 0x000000ffa000720c */ /* 0x000fe20003f25310 */
[----:B------:R-:W-:-:S04]  /*11ce0*/  DEPBAR.LE SB0, 0x0 ;  /* 0x000080000000791a */ /* 0x000fc80000000000 */
[----:B------:R-:W-:Y:S01]  /*11cf0*/  ISETP.NE.U32.AND P0, PT, RZ, UR6, PT ;  /* 0x00000006ff007c0c */ /* 0x000fe2000bf05070 */
[----:B------:R-:W-:Y:S03]  /*11d00*/  BSSY B0, `(.L_x_224) ;  /* 0x0000014000007945 */ /* 0x000fe60003800000 */
[----:B------:R-:W-:-:S13]  /*11d10*/  ISETP.NE.AND.EX P0, PT, RZ, UR7, PT, P0 ;  /* 0x00000007ff007c0c */ /* 0x000fda000bf05300 */
[----:B------:R-:W-:Y:S05]  /*11d20*/  @P0 BRA P1, `(.L_x_225) ;  /* 0x0000000000440947 */ /* 0x000fea0000800000 */
[----:B------:R-:W-:-:S04]  /*11d30*/  ISETP.NE.U32.AND P0, PT, R157, RZ, PT ;  /* 0x000000ff9d00720c */ /* 0x000fc80003f05070 */
[----:B------:R-:W-:-:S13]  /*11d40*/  ISETP.NE.AND.EX P0, PT, R160, RZ, PT, P0 ;  /* 0x000000ffa000720c */ /* 0x000fda0003f05300 */
[----:B------:R-:W-:Y:S05]  /*11d50*/  @!P0 BRA `(.L_x_226) ;  /* 0x00000000002c8947 */ /* 0x000fea0003800000 */
[----:B------:R-:W-:-:S13]  /*11d60*/  LOP3.LUT P0, RZ, R159, 0xff, RZ, 0xc0, !PT ;  /* 0x000000ff9fff7812 */ /* 0x000fda000780c0ff */
[----:B------:R-:W-:Y:S05]  /*11d70*/  @!P0 BRA `(.L_x_227) ;  /* 0x0000000000108947 */ /* 0x000fea0003800000 */
[----:B-----5:R-:W-:-:S13]  /*11d80*/  FSETP.NEU.AND P0, PT, R16, RZ, PT ;  /* 0x000000ff1000720b */ /* 0x020fda0003f0d000 */
[----:B------:R-:W-:Y:S05]  /*11d90*/  @!P0 BREAK B0 ;  /* 0x0000000000008942 */ /* 0x000fea0003800000 */
[----:B------:R-:W-:Y:S05]  /*11da0*/  @P0 BRA `(.L_x_225) ;  /* 0x0000000000240947 */ /* 0x000fea0003800000 */
[----:B------:R-:W-:Y:S05]  /*11db0*/  BRA `(.L_x_10) ;  /* 0x0000003800f07947 */ /* 0x000fea0003800000 */
.L_x_227:
[----:B------:R-:W-:-:S04]  /*11dc0*/  ISETP.NE.U32.AND P0, PT, RZ, UR6, PT ;  /* 0x00000006ff007c0c */ /* 0x000fc8000bf05070 */
[----:B------:R-:W-:-:S13]  /*11dd0*/  ISETP.NE.AND.EX P0, PT, RZ, UR7, PT, P0 ;  /* 0x00000007ff007c0c */ /* 0x000fda000bf05300 */
[----:B------:R-:W-:Y:S05]  /*11de0*/  @!P0 BREAK B0 ;  /* 0x0000000000008942 */ /* 0x000fea0003800000 */
[----:B------:R-:W-:Y:S05]  /*11df0*/  @P0 BRA `(.L_x_225) ;  /* 0x0000000000100947 */ /* 0x000fea0003800000 */
[----:B------:R-:W-:Y:S05]  /*11e00*/  BRA `(.L_x_10) ;  /* 0x0000003800dc7947 */ /* 0x000fea0003800000 */
.L_x_226:
[----:B-----5:R-:W-:-:S13]  /*11e10*/  FSETP.NEU.AND P0, PT, R16, RZ, PT ;  /* 0x000000ff1000720b */ /* 0x020fda0003f0d000 */
[----:B------:R-:W-:Y:S05]  /*11e20*/  @!P0 BREAK B0 ;  /* 0x0000000000008942 */ /* 0x000fea0003800000 */
[----:B------:R-:W-:Y:S05]  /*11e30*/  @!P0 BRA `(.L_x_10) ;  /* 0x0000003800d08947 */ /* 0x000fea0003800000 */
.L_x_225:
[----:B------:R-:W-:Y:S05]  /*11e40*/  BSYNC B0 ;  /* 0x0000000000007941 */ /* 0x000fea0003800000 */
.L_x_224:
[----:B------:R-:W3:Y:S02]  /*11e50*/  LDL.LU R0, [R1+0x210] ;  /* 0x0002100001007983 */ /* 0x000ee40000300800 */
[----:B---3--:R-:W-:-:S04]  /*11e60*/  LOP3.LUT R0, R0, 0x1, RZ, 0xfc, !PT ;  /* 0x0000000100007812 */ /* 0x008fc800078efcff */
[----:B------:R-:W-:-:S13]  /*11e70*/  ISETP.NE.AND P0, PT, R0, 0x3, PT ;  /* 0x000000030000780c */ /* 0x000fda0003f05270 */
[----:B------:R-:W-:Y:S05]  /*11e80*/  @!P0 BRA `(.L_x_228) ;  /* 0x0000000000048947 */ /* 0x000fea0003800000 */
[----:B------:R-:W-:Y:S01]  /*11e90*/  BPT.TRAP 0x1 ;  /* 0x000000040000795c */ /* 0x000fe20000300000 */
.L_x_228:
[----:B------:R-:W3:Y:S01]  /*11ea0*/  S2UR UR5, SR_CgaCtaId ;  /* 0x00000000000579c3 */ /* 0x000ee20000008800 */
[----:B------:R-:W-:Y:S02]  /*11eb0*/  UMOV UR4, 0x400 ;  /* 0x0000040000047882 */ /* 0x000fe40000000000 */
[----:B---3--:R-:W-:-:S04]  /*11ec0*/  ULEA UR4, UR5, UR4, 0x18 ;  /* 0x0000000405047291 */ /* 0x008fc8000f8ec03f */
[----:B------:R-:W-:-:S04]  /*11ed0*/  ULEA UR4, UR36, UR4, 0x3 ;  /* 0x0000000424047291 */ /* 0x000fc8000f8e183f */
[----:B------:R-:W-:-:S04]  /*11ee0*/  UIADD3 UR4, UR4, 0x50, URZ ;  /* 0x0000005004047890 */ /* 0x000fc8000fffe03f */
[----:B------:R-:W-:-:S09]  /*11ef0*/  UPRMT UR4, UR5, 0x654, UR4 ;  /* 0x0000065405047896 */ /* 0x000fd20008000004 */
[----:B------:R-:W-:Y:S01]  /*11f00*/  SYNCS.ARRIVE.TRANS64.RED.A1T0 RZ, [UR4], RZ ;  /* 0x000000ffffff79a7 */ /* 0x000fe20008100404 */
[----:B------:R-:W-:Y:S05]  /*11f10*/  BRA `(.L_x_10) ;  /* 0x0000003800987947 */ /* 0x000fea0003800000 */
.L_x_9:
[----:B------:R-:W2:Y:S01]  /*11f20*/  LDL R21, [R1+0x200] ;  /* 0x0002000001157983 */ /* 0x000ea20000100800 */
[----:B------:R-:W-:-:S03]  /*11f30*/  ULDC.64 UR4, c[0x0][0x8f8] ;  /* 0x00023e0000047ab9 */ /* 0x000fc60000000a00 */
[----:B------:R-:W3:Y:S01]  /*11f40*/  LDL R163, [R1+0x204] ;  /* 0x0002040001a37983 */ /* 0x000ee20000100800 */
[----:B------:R-:W-:Y:S01]  /*11f50*/  PRMT R9, RZ, 0x7610, R9 ;  /* 0x00007610ff097816 */ /* 0x000fe20000000009 */
[----:B------:R-:W-:Y:S01]  /*11f60*/  IMAD.MOV.U32 R2, RZ, RZ, -0x1 ;  /* 0xffffffffff027424 */ /* 0x000fe200078e00ff */
[----:B------:R-:W-:Y:S02]  /*11f70*/  MOV R3, 0xffffffff ;  /* 0xffffffff00037802 */ /* 0x000fe40000000f00 */
[----:B------:R-:W-:Y:S02]  /*11f80*/  MOV R10, 0xffffffff ;  /* 0xffffffff000a7802 */ /* 0x000fe40000000f00 */
[----:B--2---:R-:W-:-:S04]  /*11f90*/  ISETP.GE.U32.AND P1, PT, R21, UR4, PT ;  /* 0x0000000415007c0c */ /* 0x004fc8000bf26070 */
[----:B---3--:R-:W-:-:S13]  /*11fa0*/  ISETP.GE.U32.AND.EX P1, PT, R163, UR5, PT, P1 ;  /* 0x00000005a3007c0c */ /* 0x008fda000bf26110 */
[----:B------:R-:W-:Y:S05]  /*11fb0*/  @P1 BRA `(.L_x_229) ;  /* 0x0000000400681947 */ /* 0x000fea0003800000 */
[----:B------:R-:W1:Y:S01]  /*11fc0*/  LDC.64 R14, c[0x0][0x8d0] ;  /* 0x00023400ff0e7b82 */ /* 0x000e620000000a00 */
[----:B------:R-:W-:Y:S01]  /*11fd0*/  IMAD.MOV.U32 R12, RZ, RZ, R21 ;  /* 0x000000ffff0c7224 */ /* 0x000fe200078e0015 */
[----:B------:R-:W-:-:S06]  /*11fe0*/  MOV R13, R163 ;  /* 0x000000a3000d7202 */ /* 0x000fcc0000000f00 */
[----:B------:R-:W2:Y:S08]  /*11ff0*/  LDC R16, c[0x0][0x8d8] ;  /* 0x00023600ff107b82 */ /* 0x000eb00000000800 */
[----:B------:R-:W3:Y:S01]  /*12000*/  LDC.64 R18, c[0x0][0x8c8] ;  /* 0x00023200ff127b82 */ /* 0x000ee20000000a00 */
[----:B-1----:R-:W-:-:S04]  /*12010*/  ISETP.NE.U32.AND P1, PT, R14, RZ, PT ;  /* 0x000000ff0e00720c */ /* 0x002fc80003f25070 */
[----:B------:R-:W-:-:S13]  /*12020*/  ISETP.NE.AND.EX P1, PT, R15, RZ, PT, P1 ;  /* 0x000000ff0f00720c */ /* 0x000fda0003f25310 */
[----:B--23--:R-:W-:Y:S05]  /*12030*/  @!P1 BRA `(.L_x_230) ;  /* 0x0000000000289947 */ /* 0x00cfea0003800000 */
[----:B------:R-:W1:Y:S02]  /*12040*/  LDC R2, c[0x0][0x8dc] ;  /* 0x00023700ff027b82 */ /* 0x000e640000000800 */
[----:B-1----:R-:W-:-:S05]  /*12050*/  IADD3 R9, P1, R21, R2, RZ ;  /* 0x0000000215097210 */ /* 0x002fca0007f3e0ff */
        /* <DEDUP_REMOVED lines=8> */
.L_x_230:
[--C-:B------:R-:W-:Y:S01]  /*120e0*/  SHF.R.U64 R14, R12, R16, R13.reuse ;  /* 0x000000100c0e7219 */ /* 0x100fe2000000120d */
[----:B------:R-:W1:Y:S01]  /*120f0*/  LDC R20, c[0x0][0x8c0] ;  /* 0x00023000ff147b82 */ /* 0x000e620000000800 */
[----:B------:R-:W-:Y:S01]  /*12100*/  I2FP.F32.U32 R10, R4 ;  /* 0x00000004000a7245 */ /* 0x000fe20000201000 */
[----:B------:R-:W-:Y:S01]  /*12110*/  ULDC UR4, c[0x0][0x150] ;  /* 0x0000540000047ab9 */ /* 0x000fe20000000800 */
[----:B------:R-:W-:Y:S02]  /*12120*/  SHF.R.U32.HI R2, RZ, R16, R13 ;  /* 0x00000010ff027219 */ /* 0x000fe4000001160d */
[----:B------:R-:W-:Y:S01]  /*12130*/  IADD3 R5, P1, RZ, -R14, RZ ;  /* 0x8000000eff057210 */ /* 0x000fe20007f3e0ff */
[----:B------:R-:W-:Y:S01]  /*12140*/  FMUL R11, R10, UR4 ;  /* 0x000000040a0b7c20 */ /* 0x000fe20008400000 */
[----:B------:R-:W-:Y:S01]  /*12150*/  MOV R3, R163 ;  /* 0x000000a300037202 */ /* 0x000fe20000000f00 */
[----:B------:R-:W2:Y:S01]  /*12160*/  LDC.64 R22, c[0x0][0x8e8] ;  /* 0x00023a00ff167b82 */ /* 0x000ea20000000a00 */
[----:B------:R-:W-:Y:S01]  /*12170*/  IADD3.X R9, RZ, ~R2, RZ, P1, !PT ;  /* 0x80000002ff097210 */ /* 0x000fe20000ffe4ff */
[----:B------:R-:W-:Y:S01]  /*12180*/  IMAD.MOV.U32 R2, RZ, RZ, R21 ;  /* 0x000000ffff027224 */ /* 0x000fe200078e0015 */
[----:B------:R-:W-:Y:S01]  /*12190*/  ULDC UR4, c[0x0][0x154] ;  /* 0x0000550000047ab9 */ /* 0x000fe20000000800 */
[----:B------:R-:W3:Y:S02]  /*121a0*/  F2I.U32.TRUNC.NTZ R11, R11 ;  /* 0x0000000b000b7305 */ /* 0x000ee4000020f000 */
[----:B------:R-:W-:-:S02]  /*121b0*/  IMAD R10, R9, R18, RZ ;  /* 0x00000012090a7224 */ /* 0x000fc400078e02ff */
[----:B------:R-:W4:Y:S01]  /*121c0*/  LDC R13, c[0x0][0x144] ;  /* 0x00005100ff0d7b82 */ /* 0x000f220000000800 */
[----:B------:R-:W-:-:S04]  /*121d0*/  IMAD.WIDE.U32 R2, R5, R18, R2 ;  /* 0x0000001205027225 */ /* 0x000fc800078e0002 */
[----:B------:R-:W-:Y:S02]  /*121e0*/  IMAD R5, R5, R19, R10 ;  /* 0x0000001305057224 */ /* 0x000fe400078e020a */
[----:B------:R-:W-:Y:S01]  /*121f0*/  IMAD.MOV.U32 R10, RZ, RZ, -0x1 ;  /* 0xffffffffff0a7424 */ /* 0x000fe200078e00ff */
[----:B------:R-:W5:Y:S01]  /*12200*/  LDC R16, c[0x0][0x8b0] ;  /* 0x00022c00ff107b82 */ /* 0x000f620000000800 */
[----:B------:R-:W-:Y:S01]  /*12210*/  IMAD.IADD R3, R3, 0x1, R5 ;  /* 0x0000000103037824 */ /* 0x000fe200078e0205 */
[----:B------:R-:W-:-:S04]  /*12220*/  I2FP.F32.U32 R5, R8 ;  /* 0x0000000800057245 */ /* 0x000fc80000201000 */
[-CC-:B-1----:R-:W-:Y:S01]  /*12230*/  SHF.R.U64 R12, R2, R20.reuse, R3.reuse ;  /* 0x00000014020c7219 */ /* 0x182fe20000001203 */
[----:B------:R-:W-:Y:S01]  /*12240*/  FMUL R5, R5, UR4 ;  /* 0x0000000405057c20 */ /* 0x000fe20008400000 */
[----:B------:R-:W1:Y:S01]  /*12250*/  LDC R9, c[0x0][0x900] ;  /* 0x00024000ff097b82 */ /* 0x000e620000000800 */
[----:B---3--:R-:W-:Y:S02]  /*12260*/  IADD3 R2, -R11, RZ, RZ ;  /* 0x000000ff0b027210 */ /* 0x008fe40007ffe1ff */
[----:B--2---:R-:W-:Y:S02]  /*12270*/  ISETP.NE.U32.AND P1, PT, R22, RZ, PT ;  /* 0x000000ff1600720c */ /* 0x004fe40003f25070 */
[----:B------:R-:W-:Y:S02]  /*12280*/  SHF.R.U32.HI R3, RZ, R20, R3 ;  /* 0x00000014ff037219 */ /* 0x000fe40000011603 */
[----:B------:R-:W-:Y:S01]  /*12290*/  ISETP.NE.AND.EX P1, PT, R23, RZ, PT, P1 ;  /* 0x000000ff1700720c */ /* 0x000fe20003f25310 */
[----:B------:R-:W2:Y:S01]  /*122a0*/  LDC R19, c[0x0][0x148] ;  /* 0x00005200ff137b82 */ /* 0x000ea20000000800 */
[----:B----4-:R-:W-:Y:S01]  /*122b0*/  IMAD R20, R13, R2, R4 ;  /* 0x000000020d147224 */ /* 0x010fe200078e0204 */
[----:B------:R-:W-:-:S06]  /*122c0*/  MOV R4, 0x1 ;  /* 0x0000000100047802 */ /* 0x000fcc0000000f00 */
[----:B------:R-:W3:Y:S01]  /*122d0*/  LDC R18, c[0x0][0x8a8] ;  /* 0x00022a00ff127b82 */ /* 0x000ee20000000800 */
[-CC-:B-----5:R-:W-:Y:S02]  /*122e0*/  SHF.R.U64 R15, R12, R16.reuse, R3.reuse ;  /* 0x000000100c0f7219 */ /* 0x1a0fe40000001203 */
[----:B------:R-:W-:Y:S02]  /*122f0*/  SHF.R.U32.HI R2, RZ, R16, R3 ;  /* 0x00000010ff027219 */ /* 0x000fe40000011603 */
[----:B------:R4:W1:Y:S03]  /*12300*/  F2I.U32.TRUNC.NTZ R16, R5 ;  /* 0x0000000500107305 */ /* 0x000866000020f000 */
[----:B------:R-:W2:Y:S01]  /*12310*/  LDC R21, c[0x0][0x8f0] ;  /* 0x00023c00ff157b82 */ /* 0x000ea20000000800 */
[-C--:B-1----:R-:W-:Y:S02]  /*12320*/  SHF.R.U64 R17, R15, R9.reuse, R2 ;  /* 0x000000090f117219 */ /* 0x082fe40000001202 */
[----:B------:R-:W-:-:S02]  /*12330*/  SHF.L.U32 R10, R10, R9, RZ ;  /* 0x000000090a0a7219 */ /* 0x000fc400000006ff */
[-C--:B------:R-:W-:Y:S01]  /*12340*/  SHF.R.U32.HI R3, RZ, R9.reuse, R2 ;  /* 0x00000009ff037219 */ /* 0x080fe20000011602 */
[----:B------:R-:W-:Y:S01]  /*12350*/  IMAD.MOV.U32 R2, RZ, RZ, R17 ;  /* 0x000000ffff027224 */ /* 0x000fe200078e0011 */
[----:B------:R-:W-:Y:S01]  /*12360*/  SHF.L.U32 R25, R4, R9, RZ ;  /* 0x0000000904197219 */ /* 0x000fe200000006ff */
[----:B------:R-:W1:Y:S01]  /*12370*/  LDC R24, c[0x0][0x8e0] ;  /* 0x00023800ff187b82 */ /* 0x000e620000000800 */
[----:B------:R-:W-:-:S07]  /*12380*/  LOP3.LUT R26, RZ, R10, RZ, 0x33, !PT ;  /* 0x0000000aff1a7212 */ /* 0x000fce00078e33ff */
[----:B------:R-:W1:Y:S01]  /*12390*/  LDC R27, c[0x0][0x8b8] ;  /* 0x00022e00ff1b7b82 */ /* 0x000e620000000800 */
[----:B----4-:R-:W-:Y:S05]  /*123a0*/  @!P1 BRA `(.L_x_231) ;  /* 0x0000000000289947 */ /* 0x010fea0003800000 */
[----:B------:R-:W4:Y:S02]  /*123b0*/  LDC R2, c[0x0][0x8f4] ;  /* 0x00023d00ff027b82 */ /* 0x000f240000000800 */
[----:B----4-:R-:W-:-:S04]  /*123c0*/  IADD3 R9, P1, R17, R2, RZ ;  /* 0x0000000211097210 */ /* 0x010fc80007f3e0ff */
        /* <DEDUP_REMOVED lines=8> */
.L_x_231:
[----:B------:R-:W4:Y:S01]  /*12450*/  LDC R4, c[0x0][0x904] ;  /* 0x00024100ff047b82 */ /* 0x000f220000000800 */
[----:B--2---:R-:W-:Y:S01]  /*12460*/  SHF.R.U64 R3, R2, R21, R3 ;  /* 0x0000001502037219 */ /* 0x004fe20000001203 */
[----:B------:R-:W-:Y:S01]  /*12470*/  IMAD.MOV R16, RZ, RZ, -R16 ;  /* 0x000000ffff107224 */ /* 0x000fe200078e0a10 */
[----:B------:R-:W-:Y:S01]  /*12480*/  LOP3.LUT R2, R15, R26, RZ, 0xc0, !PT ;  /* 0x0000001a0f027212 */ /* 0x000fe200078ec0ff */
[----:B------:R-:W-:Y:S01]  /*12490*/  IMAD.MOV.U32 R10, RZ, RZ, R14 ;  /* 0x000000ffff0a7224 */ /* 0x000fe200078e000e */
[----:B---3--:R-:W-:Y:S02]  /*124a0*/  IADD3 R5, R18, -0x1, RZ ;  /* 0xffffffff12057810 */ /* 0x008fe40007ffe0ff */
[----:B------:R-:W-:Y:S02]  /*124b0*/  MOV R9, 0x1 ;  /* 0x0000000100097802 */ /* 0x000fe40000000f00 */
[----:B------:R-:W-:Y:S02]  /*124c0*/  LOP3.LUT R5, R12, R5, RZ, 0xc0, !PT ;  /* 0x000000050c057212 */ /* 0x000fe400078ec0ff */
[----:B----4-:R-:W-:Y:S01]  /*124d0*/  ISETP.NE.AND P1, PT, R4, 0x1, PT ;  /* 0x000000010400780c */ /* 0x010fe20003f25270 */
[----:B------:R-:W-:-:S02]  /*124e0*/  IMAD.MOV R4, RZ, RZ, -R3 ;  /* 0x000000ffff047224 */ /* 0x000fc400078e0a03 */
[----:B------:R-:W-:Y:S02]  /*124f0*/  IMAD R3, R25, R3, R2 ;  /* 0x0000000319037224 */ /* 0x000fe400078e0202 */
[----:B-1----:R-:W-:-:S04]  /*12500*/  IMAD R2, R4, R24, R17 ;  /* 0x0000001804027224 */ /* 0x002fc800078e0211 */
[----:B------:R-:W-:-:S04]  /*12510*/  IMAD R4, R2, R18, R5 ;  /* 0x0000001202047224 */ /* 0x000fc800078e0205 */
[----:B------:R-:W-:-:S04]  /*12520*/  @P1 IMAD R20, R19, R16, R8 ;  /* 0x0000001013141224 */ /* 0x000fc800078e0208 */
[----:B------:R-:W-:-:S05]  /*12530*/  IMAD R3, R3, R27, R20 ;  /* 0x0000001b03037224 */ /* 0x000fca00078e0214 */
[----:B------:R-:W-:Y:S02]  /*12540*/  SEL R2, R4, R3, !P1 ;  /* 0x0000000304027207 */ /* 0x000fe40004800000 */
[----:B------:R-:W-:-:S07]  /*12550*/  SEL R3, R3, R4, !P1 ;  /* 0x0000000403037207 */ /* 0x000fce0004800000 */
.L_x_229:
[----:B------:R-:W-:-:S08]  /*12560*/  NOP ;  /* 0x0000000000007918 */ /* 0x000fd00000000000 */
[----:B------:R-:W1:-:S00]  /*12570*/  USETMAXREG.DEALLOC.CTAPOOL 0x18 ;  /* 0x00000018000079c8 */ /* 0x000e4000080e0500 */
[----:B-1----:R-:W-:-:S13]  /*12580*/  ISETP.NE.AND P1, PT, R0, 0x1, PT ;  /* 0x000000010000780c */ /* 0x002fda0003f25270 */
[----:B------:R-:W-:Y:S05]  /*12590*/  @!P1 BRA `(.L_x_10) ;  /* 0x0000003000f89947 */ /* 0x000fea0003800000 */
[----:B------:R-:W-:Y:S05]  /*125a0*/  @!P4 BRA `(.L_x_232) ;  /* 0x000000240020c947 */ /* 0x000fea0003800000 */
[----:B------:R-:W-:-:S13]  /*125b0*/  ISETP.NE.OR P0, PT, R0, 0x2, P0 ;  /* 0x000000020000780c */ /* 0x000fda0000705670 */
[----:B------:R-:W-:Y:S05]  /*125c0*/  @P0 BRA `(.L_x_10) ;  /* 0x0000003000ec0947 */ /* 0x000fea0003800000 */
[----:B------:R-:W-:-:S13]  /*125d0*/  LOP3.LUT P1, RZ, R9, 0xff, RZ, 0xc0, !PT ;  /* 0x000000ff09ff7812 */ /* 0x000fda000782c0ff */
[----:B------:R-:W-:Y:S05]  /*125e0*/  @!P1 BRA `(.L_x_233) ;  /* 0x0000000000189947 */ /* 0x000fea0003800000 */
[----:B------:R-:W-:Y:S01]  /*125f0*/  UMOV UR4, 0x400 ;  /* 0x0000040000047882 */ /* 0x000fe20000000000 */
[----:B------:R-:W-:Y:S01]  /*12600*/  MOV R0, RZ ;  /* 0x000000ff00007202 */ /* 0x000fe20000000f00 */
[----:B------:R-:W-:-:S03]  /*12610*/  ULEA UR4, UR37, UR4, 0x18 ;  /* 0x0000000425047291 */ /* 0x000fc6000f8ec03f */
[----:B------:R-:W-:-:S06]  /*12620*/  SHF.L.U32 R0, R0, 0x1f, RZ ;  /* 0x0000001f00007819 */ /* 0x000fcc00000006ff */
[----:B------:R-:W1:Y:S02]  /*12630*/  SYNCS.PHASECHK.TRANS64.TRYWAIT P0, [UR4+0x78], R0 ;  /* 0x00007800ff0075a7 */ /* 0x000e640008000144 */
[----:B-1----:R-:W-:Y:S05]  /*12640*/  @!P0 BRA `(.L_x_234) ;  /* 0x0000003800448947 */ /* 0x002fea0003800000 */
.L_x_233:
[----:B-1----:R-:W-:Y:S01]  /*12650*/  PRMT R0, RZ, 0x7610, R0 ;  /* 0x00007610ff007816 */ /* 0x002fe20000000000 */
[----:B------:R-:W-:Y:S06]  /*12660*/  @P3 BRA `(.L_x_235) ;  /* 0x0000000000243947 */ /* 0x000fec0003800000 */
[----:B------:R-:W-:Y:S02]  /*12670*/  ULDC.64 UR4, c[0x0][0x588] ;  /* 0x0001620000047ab9 */ /* 0x000fe40000000a00 */
[----:B------:R-:W-:-:S04]  /*12680*/  ISETP.NE.U32.AND P0, PT, RZ, UR4, PT ;  /* 0x00000004ff007c0c */ /* 0x000fc8000bf05070 */
[----:B------:R-:W-:-:S13]  /*12690*/  ISETP.NE.AND.EX P0, PT, RZ, UR5, PT, P0 ;  /* 0x00000005ff007c0c */ /* 0x000fda000bf05300 */
[----:B------:R-:W-:Y:S05]  /*126a0*/  @!P0 BRA `(.L_x_236) ;  /* 0x00000000000c8947 */ /* 0x000fea0003800000 */
[----:B------:R1:W5:Y:S01]  /*126b0*/  LDG.E R6, desc[UR54][R6.64] ;  /* 0x0000003606067981 */ /* 0x000362000c1e1900 */
[----:B------:R-:W-:Y:S01]  /*126c0*/  IMAD.MOV.U32 R0, RZ, RZ, 0x1 ;  /* 0x00000001ff007424 */ /* 0x000fe200078e00ff */
[----:B------:R-:W-:Y:S06]  /*126d0*/  BRA `(.L_x_235) ;  /* 0x0000000000087947 */ /* 0x000fec0003800000 */
.L_x_236:
[----:B------:R-:W2:Y:S01]  /*126e0*/  LDC R6, c[0x0][0x580] ;  /* 0x00016000ff067b82 */ /* 0x000ea20000000800 */
[----:B------:R-:W-:-:S07]  /*126f0*/  MOV R0, 0x1 ;  /* 0x0000000100007802 */ /* 0x000fce0000000f00 */
.L_x_235:
[----:B------:R-:W-:Y:S05]  /*12700*/  @!P1 BRA `(.L_x_237) ;  /* 0x00000020004c9947 */ /* 0x000fea0003800000 */
[----:B------:R-:W3:Y:S01]  /*12710*/  LDL R5, [R1+0x210] ;  /* 0x0002100001057983 */ /* 0x000ee20000100800 */
[----:B------:R-:W4:Y:S01]  /*12720*/  LDC R17, c[0x0][0x900] ;  /* 0x00024000ff117b82 */ /* 0x000f220000000800 */
[----:B------:R-:W-:Y:S01]  /*12730*/  IMAD.MOV.U32 R4, RZ, RZ, -0x1 ;  /* 0xffffffffff047424 */ /* 0x000fe200078e00ff */
[----:B------:R-:W-:Y:S01]  /*12740*/  MOV R8, 0x1 ;  /* 0x0000000100087802 */ /* 0x000fe20000000f00 */
[----:B------:R-:W-:Y:S01]  /*12750*/  ULDC.64 UR30, c[0x0][0x198] ;  /* 0x00006600001e7ab9 */ /* 0x000fe20000000a00 */
[----:B------:R-:W-:Y:S01]  /*12760*/  ULDC.64 UR6, c[0x0][0x588] ;  /* 0x0001620000067ab9 */ /* 0x000fe20000000a00 */
[----:B------:R-:W-:Y:S01]  /*12770*/  ULDC.64 UR4, c[0x0][0x8f8] ;  /* 0x00023e0000047ab9 */ /* 0x000fe20000000a00 */
[----:B------:R-:W-:Y:S02]  /*12780*/  ULDC.64 UR14, c[0x0][0x590] ;  /* 0x00016400000e7ab9 */ /* 0x000fe40000000a00 */
[----:B------:R-:W1:Y:S01]  /*12790*/  LDC R18, c[0x0][0x8a8] ;  /* 0x00022a00ff127b82 */ /* 0x000e620000000800 */
[----:B----4-:R-:W-:-:S02]  /*127a0*/  SHF.L.U32 R4, R4, R17, RZ ;  /* 0x0000001104047219 */ /* 0x010fc400000006ff */
[----:B------:R-:W-:Y:S02]  /*127b0*/  SHF.L.U32 R17, R8, R17, RZ ;  /* 0x0000001108117219 */ /* 0x000fe400000006ff */
[----:B------:R-:W-:Y:S01]  /*127c0*/  LOP3.LUT R14, RZ, R4, RZ, 0x33, !PT ;  /* 0x00000004ff0e7212 */ /* 0x000fe200078e33ff */
[----:B-1----:R-:W-:Y:S01]  /*127d0*/  VIADD R18, R18, 0xffffffff ;  /* 0xffffffff12127836 */ /* 0x002fe20000000000 */
[----:B---3--:R-:W-:-:S07]  /*127e0*/  LOP3.LUT R16, R5, 0x2, RZ, 0xfc, !PT ;  /* 0x0000000205107812 */ /* 0x008fce00078efcff */
.L_x_341:
[----:B------:R-:W-:Y:S02]  /*127f0*/  ISETP.NE.U32.AND P0, PT, RZ, UR14, PT ;  /* 0x0000000eff007c0c */ /* 0x000fe4000bf05070 */
[----:B------:R-:W-:Y:S02]  /*12800*/  R2UR UR51, R3 ;  /* 0x00000000033372ca */ /* 0x000fe400000e0000 */
[----:B------:R-:W-:Y:S02]  /*12810*/  R2UR UR50, R2 ;  /* 0x00000000023272ca */ /* 0x000fe400000e0000 */
[----:B------:R-:W-:-:S09]  /*12820*/  ISETP.NE.AND.EX P0, PT, RZ, UR15, PT, P0 ;  /* 0x0000000fff007c0c */ /* 0x000fd2000bf05300 */
[----:B------:R-:W-:Y:S02]  /*12830*/  USHF.L.U32 UR51, UR51, 0x8, URZ ;  /* 0x0000000833337899 */ /* 0x000fe4000800063f */
[----:B------:R-:W-:Y:S02]  /*12840*/  USHF.L.U32 UR50, UR50, 0x8, URZ ;  /* 0x0000000832327899 */ /* 0x000fe4000800063f */
[----:B------:R-:W-:Y:S10]  /*12850*/  @!P0 BRA `(.L_x_238) ;  /* 0x00000000002c8947 */ /* 0x000ff40003800000 */
[----:B------:R-:W-:-:S04]  /*12860*/  ISETP.NE.U32.AND P1, PT, RZ, UR6, PT ;  /* 0x00000006ff007c0c */ /* 0x000fc8000bf25070 */
[----:B------:R-:W-:-:S13]  /*12870*/  ISETP.NE.AND.EX P1, PT, RZ, UR7, PT, P1 ;  /* 0x00000007ff007c0c */ /* 0x000fda000bf25310 */
[----:B------:R-:W-:Y:S05]  /*12880*/  @!P1 BRA `(.L_x_239) ;  /* 0x0000000000189947 */ /* 0x000fea0003800000 */
[----:B------:R-:W1:Y:S01]  /*12890*/  LDC.64 R2, c[0x0][0x588] ;  /* 0x00016200ff027b82 */ /* 0x000e620000000a00 */
[----:B------:R-:W-:-:S04]  /*128a0*/  IMAD R5, R10, UR14, RZ ;  /* 0x0000000e0a057c24 */ /* 0x000fc8000f8e02ff */
[----:B-1----:R-:W-:-:S05]  /*128b0*/  IMAD.WIDE R2, R5, 0x4, R2 ;  /* 0x0000000405027825 */ /* 0x002fca00078e0202 */
[----:B--2--5:R1:W5:Y:S01]  /*128c0*/  LDG.E R6, desc[UR54][R2.64] ;  /* 0x0000003602067981 */ /* 0x024362000c1e1900 */
[----:B------:R-:W-:Y:S01]  /*128d0*/  MOV R0, 0x1 ;  /* 0x0000000100007802 */ /* 0x000fe20000000f00 */
[----:B------:R-:W-:Y:S06]  /*128e0*/  BRA `(.L_x_238) ;  /* 0x0000000000087947 */ /* 0x000fec0003800000 */
.L_x_239:
[----:B--2--5:R-:W3:Y:S01]  /*128f0*/  LDC R6, c[0x0][0x580] ;  /* 0x00016000ff067b82 */ /* 0x024ee20000000800 */
[----:B------:R-:W-:-:S07]  /*12900*/  IMAD.MOV.U32 R0, RZ, RZ, 0x1 ;  /* 0x00000001ff007424 */ /* 0x000fce00078e00ff */
.L_x_238:
[----:B------:R-:W-:Y:S05]  /*12910*/  @!P0 BRA `(.L_x_240) ;  /* 0x00000000001c8947 */ /* 0x000fea0003800000 */
[----:B------:R-:W-:-:S13]  /*12920*/  LOP3.LUT P2, RZ, R0, 0xff, RZ, 0xc0, !PT ;  /* 0x000000ff00ff7812 */ /* 0x000fda000784c0ff */
[----:B-1----:R-:W1:Y:S02]  /*12930*/  @!P2 LDC.64 R2, c[0x0][0x588] ;  /* 0x00016200ff02ab82 */ /* 0x002e640000000a00 */
[----:B-1----:R-:W-:-:S04]  /*12940*/  @!P2 ISETP.NE.U32.AND P0, PT, R2, RZ, PT ;  /* 0x000000ff0200a20c */ /* 0x002fc80003f05070 */
[----:B------:R-:W-:Y:S02]  /*12950*/  @!P2 ISETP.NE.AND.EX P1, PT, R3, RZ, PT, P0 ;  /* 0x000000ff0300a20c */ /* 0x000fe40003f25300 */
[----:B--23-5:R-:W-:Y:S02]  /*12960*/  @P2 FSETP.EQ.AND P0, PT, R6, RZ, PT ;  /* 0x000000ff0600220b */ /* 0x02cfe40003f02000 */
[----:B------:R-:W-:Y:S01]  /*12970*/  @!P2 PLOP3.LUT P0, PT, P1, PT, PT, 0x8, 0x0 ;  /* 0x000000000000a81c */ /* 0x000fe20000f0e170 */
[----:B------:R-:W-:-:S12]  /*12980*/  BRA `(.L_x_241) ;  /* 0x0000000000047947 */ /* 0x000fd80003800000 */
.L_x_240:
[----:B--23-5:R-:W-:-:S13]  /*12990*/  FSETP.EQ.AND P0, PT, R6, RZ, PT ;  /* 0x000000ff0600720b */ /* 0x02cfda0003f02000 */
.L_x_241:
[----:B------:R-:W-:Y:S02]  /*129a0*/  ISETP.NE.AND P2, PT, R16, 0x3, PT ;  /* 0x000000031000780c */ /* 0x000fe40003f45270 */
[----:B------:R-:W-:-:S04]  /*129b0*/  ELECT P1, URZ, PT ;  /* 0x00000000003f782f */ /* 0x000fc80003820000 */
[----:B------:R-:W-:-:S07]  /*129c0*/  PLOP3.LUT P0, PT, P1, P0, PT, 0x20, 0x0 ;  /* 0x000000000000781c */ /* 0x000fce0000f00470 */
[----:B------:R-:W-:Y:S06]  /*129d0*/  @!P2 BRA `(.L_x_242) ;  /* 0x000000000004a947 */ /* 0x000fec0003800000 */
[----:B------:R-:W-:Y:S01]  /*129e0*/  BPT.TRAP 0x1 ;  /* 0x000000040000795c */ /* 0x000fe20000300000 */
.L_x_242:
[----:B------:R-:W2:Y:S01]  /*129f0*/  S2UR UR37, SR_CgaCtaId ;  /* 0x00000000002579c3 */ /* 0x000ea20000008800 */
[----:B------:R-:W-:Y:S01]  /*12a00*/  UMOV UR13, 0x400 ;  /* 0x00000400000d7882 */ /* 0x000fe20000000000 */
[----:B-1----:R-:W-:-:S04]  /*12a10*/  MOV R2, 0x1 ;  /* 0x0000000100027802 */ /* 0x002fc80000000f00 */
[----:B------:R-:W-:Y:S01]  /*12a20*/  SHF.L.U32 R2, R2, 0x1f, RZ ;  /* 0x0000001f02027819 */ /* 0x000fe200000006ff */
[----:B--2---:R-:W-:-:S09]  /*12a30*/  ULEA UR13, UR37, UR13, 0x18 ;  /* 0x0000000d250d7291 */ /* 0x004fd2000f8ec03f */
[----:B------:R-:W1:Y:S02]  /*12a40*/  SYNCS.PHASECHK.TRANS64.TRYWAIT P1, [UR13+0x50], R2 ;  /* 0x00005002ff0075a7 */ /* 0x000e64000802014d */
[----:B-1----:R-:W-:Y:S05]  /*12a50*/  @!P1 BRA `(.L_x_243) ;  /* 0x0000003400589947 */ /* 0x002fea0003800000 */
.L_x_384:
[----:B------:R-:W-:Y:S04]  /*12a60*/  BSSY B0, `(.L_x_244) ;  /* 0x000000e000007945 */ /* 0x000fe80003800000 */
[----:B------:R-:W-:Y:S05]  /*12a70*/  @!P0 BRA `(.L_x_245) ;  /* 0x0000000000308947 */ /* 0x000fea0003800000 */
[----:B------:R-:W-:Y:S01]  /*12a80*/  R2UR UR52, R10 ;  /* 0x000000000a3472ca */ /* 0x000fe200000e0000 */
[----:B------:R-:W-:Y:S02]  /*12a90*/  UIADD3 UR8, UP0, UR30, 0x3f0, URZ ;  /* 0x000003f01e087890 */ /* 0x000fe4000ff1e03f */
[----:B------:R-:W-:Y:S02]  /*12aa0*/  UIADD3 UR48, UR13, 0x200, URZ ;  /* 0x000002000d307890 */ /* 0x000fe4000fffe03f */
[----:B------:R-:W-:Y:S02]  /*12ab0*/  UIADD3 UR49, UR13, 0x30, URZ ;  /* 0x000000300d317890 */ /* 0x000fe4000fffe03f */
[----:B------:R-:W-:Y:S01]  /*12ac0*/  UIADD3.X UR9, URZ, UR31, URZ, UP0, !UPT ;  /* 0x0000001f3f097290 */ /* 0x000fe200087fe43f */
[----:B------:R-:W-:Y:S01]  /*12ad0*/  UMOV UR10, 0x0 ;  /* 0x00000000000a7882 */ /* 0x000fe20000000000 */
[----:B------:R-:W-:-:S07]  /*12ae0*/  UMOV UR11, 0x10000000 ;  /* 0x10000000000b7882 */ /* 0x000fce0000000000 */
[----:B------:R2:W-:Y:S02]  /*12af0*/  UTMALDG.3D [UR48], [UR8], desc[UR10] ;  /* 0x00000a30080075b4 */ /* 0x0005e40008011000 */
[----:B--2---:R-:W-:Y:S05]  /*12b00*/  @!P2 BRA `(.L_x_246) ;  /* 0x000000000004a947 */ /* 0x004fea0003800000 */
[----:B------:R-:W-:Y:S01]  /*12b10*/  BPT.TRAP 0x1 ;  /* 0x000000040000795c */ /* 0x000fe20000300000 */
.L_x_246:
[----:B-1----:R-:W1:Y:S02]  /*12b20*/  LDC R3, c[0x0][0x800] ;  /* 0x00020000ff037b82 */ /* 0x002e640000000800 */
[----:B-1----:R2:W-:Y:S02]  /*12b30*/  SYNCS.ARRIVE.TRANS64.RED.A0TR RZ, [UR13+0x30], R3 ;  /* 0x00003003ffff79a7 */ /* 0x0025e4000830040d */
.L_x_245:
[----:B------:R-:W-:Y:S05]  /*12b40*/  BSYNC B0 ;  /* 0x0000000000007941 */ /* 0x000fea0003800000 */
.L_x_244:
[----:B------:R-:W-:Y:S05]  /*12b50*/  @!P2 BRA `(.L_x_247) ;  /* 0x000000000004a947 */ /* 0x000fea0003800000 */
[----:B------:R-:W-:Y:S01]  /*12b60*/  BPT.TRAP 0x1 ;  /* 0x000000040000795c */ /* 0x000fe20000300000 */
.L_x_247:
[----:B------:R-:W-:-:S04]  /*12b70*/  UIADD3 UR41, UR13, 0x30, URZ ;  /* 0x000000300d297890 */ /* 0x000fc8000fffe03f */
[----:B------:R-:W-:-:S09]  /*12b80*/  UPRMT UR29, UR37, 0x654, UR41 ;  /* 0x00000654251d7896 */ /* 0x000fd20008000029 */
[----:B------:R-:W-:Y:S01]  /*12b90*/  SYNCS.ARRIVE.TRANS64.RED.A1T0 RZ, [UR29], RZ ;  /* 0x000000ffffff79a7 */ /* 0x000fe2000810041d */
[----:B------:R-:W-:Y:S05]  /*12ba0*/  @!P2 BRA `(.L_x_248) ;  /* 0x000000000004a947 */ /* 0x000fea0003800000 */
[----:B------:R-:W-:Y:S01]  /*12bb0*/  BPT.TRAP 0x1 ;  /* 0x000000040000795c */ /* 0x000fe20000300000 */
.L_x_248:
[----:B------:R-:W3:Y:S02]  /*12bc0*/  SYNCS.PHASECHK.TRANS64.TRYWAIT P1, [UR13+0x58], R2 ;  /* 0x00005802ff0075a7 */ /* 0x000ee4000802014d */
[----:B---3--:R-:W-:Y:S05]  /*12bd0*/  @!P1 BRA `(.L_x_249) ;  /* 0x0000003400109947 */ /* 0x008fea0003800000 */
.L_x_385:
[----:B------:R-:W-:Y:S04]  /*12be0*/  BSSY B0, `(.L_x_250) ;  /* 0x0000010000007945 */ /* 0x000fe80003800000 */
[----:B------:R-:W-:Y:S05]  /*12bf0*/  @!P0 BRA `(.L_x_251) ;  /* 0x0000000000388947 */ /* 0x000fea0003800000 */
[----:B------:R-:W-:Y:S01]  /*12c00*/  UIADD3 UR16, UP0, UR30, 0x3f0, URZ ;  /* 0x000003f01e107890 */ /* 0x000fe2000ff1e03f */
[----:B------:R-:W-:Y:S01]  /*12c10*/  R2UR UR12, R10 ;  /* 0x000000000a0c72ca */ /* 0x000fe200000e0000 */
[----:B------:R-:W-:Y:S02]  /*12c20*/  UIADD3 UR11, UR51, 0x80, URZ ;  /* 0x00000080330b7890 */ /* 0x000fe4000fffe03f */
[----:B------:R-:W-:Y:S02]  /*12c30*/  UIADD3 UR8, UR13, 0x2200, URZ ;  /* 0x000022000d087890 */ /* 0x000fe4000fffe03f */
[----:B------:R-:W-:Y:S02]  /*12c40*/  UIADD3 UR9, UR13, 0x38, URZ ;  /* 0x000000380d097890 */ /* 0x000fe4000fffe03f */
[----:B------:R-:W-:Y:S01]  /*12c50*/  UIADD3.X UR17, URZ, UR31, URZ, UP0, !UPT ;  /* 0x0000001f3f117290 */ /* 0x000fe200087fe43f */
[----:B------:R-:W-:Y:S01]  /*12c60*/  UMOV UR18, 0x0 ;  /* 0x0000000000127882 */ /* 0x000fe20000000000 */
[----:B------:R-:W-:Y:S01]  /*12c70*/  UMOV UR19, 0x10000000 ;  /* 0x1000000000137882 */ /* 0x000fe20000000000 */
[----:B------:R-:W-:-:S06]  /*12c80*/  UMOV UR10, UR50 ;  /* 0x00000032000a7c82 */ /* 0x000fcc0008000000 */
[----:B------:R3:W-:Y:S02]  /*12c90*/  UTMALDG.3D [UR8], [UR16], desc[UR18] ;  /* 0x00001208100075b4 */ /* 0x0007e40008011000 */
[----:B---3--:R-:W-:Y:S05]  /*12ca0*/  @!P2 BRA `(.L_x_252) ;  /* 0x000000000004a947 */ /* 0x008fea0003800000 */
[----:B------:R-:W-:Y:S01]  /*12cb0*/  BPT.TRAP 0x1 ;  /* 0x000000040000795c */ /* 0x000fe20000300000 */
.L_x_252:
[----:B-12---:R-:W1:Y:S02]  /*12cc0*/  LDC R3, c[0x0][0x800] ;  /* 0x00020000ff037b82 */ /* 0x006e640000000800 */
[----:B-1----:R3:W-:Y:S02]  /*12cd0*/  SYNCS.ARRIVE.TRANS64.RED.A0TR RZ, [UR13+0x38], R3 ;  /* 0x00003803ffff79a7 */ /* 0x0027e4000830040d */
.L_x_251:
[----:B------:R-:W-:Y:S05]  /*12ce0*/  BSYNC B0 ;  /* 0x0000000000007941 */ /* 0x000fea0003800000 */
.L_x_250:
[----:B------:R-:W-:Y:S05]  /*12cf0*/  @!P2 BRA `(.L_x_253) ;  /* 0x000000000004a947 */ /* 0x000fea0003800000 */
[----:B------:R-:W-:Y:S01]  /*12d00*/  BPT.TRAP 0x1 ;  /* 0x000000040000795c */ /* 0x000fe20000300000 */
.L_x_253:
[----:B------:R-:W-:Y:S02]  /*12d10*/  UIADD3 UR33, UR13, 0x38, URZ ;  /* 0x000000380d217890 */ /* 0x000fe4000fffe03f */
[----:B------:R-:W-:Y:S02]  /*12d20*/  UIADD3 UR10, UR50, 0x20, URZ ;  /* 0x00000020320a7890 */ /* 0x000fe4000fffe03f */
[----:B------:R-:W-:-:S09]  /*12d30*/  UPRMT UR23, UR37, 0x654, UR33 ;  /* 0x0000065425177896 */ /* 0x000fd20008000021 */
[----:B------:R-:W-:Y:S01]  /*12d40*/  SYNCS.ARRIVE.TRANS64.RED.A1T0 RZ, [UR23], RZ ;  /* 0x000000ffffff79a7 */ /* 0x000fe20008100417 */
[----:B------:R-:W-:Y:S05]  /*12d50*/  @!P2 BRA `(.L_x_254) ;  /* 0x000000000004a947 */ /* 0x000fea0003800000 */
[----:B------:R-:W-:Y:S01]  /*12d60*/  BPT.TRAP 0x1 ;  /* 0x000000040000795c */ /* 0x000fe20000300000 */
.L_x_254:
[----:B------:R-:W4:Y:S02]  /*12d70*/  SYNCS.PHASECHK.TRANS64.TRYWAIT P1, [UR13+0x60], R2 ;  /* 0x00006002ff0075a7 */ /* 0x000f24000802014d */
[----:B----4-:R-:W-:Y:S05]  /*12d80*/  @!P1 BRA `(.L_x_255) ;  /* 0x0000003000bc9947 */ /* 0x010fea0003800000 */
.L_x_386:
        /* <DEDUP_REMOVED lines=8> */
[----:B------:R-:W-:Y:S01]  /*12e10*/  UMOV UR19, 0x10000000 ;  /* 0x1000000000137882 */ /* 0x000fe20000000000 */
[----:B------:R-:W-:-:S06]  /*12e20*/  UMOV UR11, UR51 ;  /* 0x00000033000b7c82 */ /* 0x000fcc0008000000 */
[----:B------:R4:W-:Y:S02]  /*12e30*/  UTMALDG.3D [UR8], [UR16], desc[UR18] ;  /* 0x00001208100075b4 */ /* 0x0009e40008011000 */
[----:B----4-:R-:W-:Y:S05]  /*12e40*/  @!P2 BRA `(.L_x_258) ;  /* 0x000000000004a947 */ /* 0x010fea0003800000 */
[----:B------:R-:W-:Y:S01]  /*12e50*/  BPT.TRAP 0x1 ;  /* 0x000000040000795c */ /* 0x000fe20000300000 */
.L_x_258:
[----:B-123--:R-:W1:Y:S02]  /*12e60*/  LDC R3, c[0x0][0x800] ;  /* 0x00020000ff037b82 */ /* 0x00ee640000000800 */
[----:B-1----:R4:W-:Y:S02]  /*12e70*/  SYNCS.ARRIVE.TRANS64.RED.A0TR RZ, [UR13+0x40], R3 ;  /* 0x00004003ffff79a7 */ /* 0x0029e4000830040d */
.L_x_257:
[----:B------:R-:W-:Y:S05]  /*12e80*/  BSYNC B0 ;  /* 0x0000000000007941 */ /* 0x000fea0003800000 */
.L_x_256:
[----:B------:R-:W-:Y:S05]  /*12e90*/  @!P2 BRA `(.L_x_259) ;  /* 0x000000000004a947 */ /* 0x000fea0003800000 */
[----:B------:R-:W-:Y:S01]  /*12ea0*/  BPT.TRAP 0x1 ;  /* 0x000000040000795c */ /* 0x000fe20000300000 */
.L_x_259:
[----:B------:R-:W-:-:S04]  /*12eb0*/  UIADD3 UR25, UR13, 0x40, URZ ;  /* 0x000000400d197890 */ /* 0x000fc8000fffe03f */
[----:B------:R-:W-:-:S09]  /*12ec0*/  UPRMT UR21, UR37, 0x654, UR25 ;  /* 0x0000065425157896 */ /* 0x000fd20008000019 */
[----:B------:R-:W-:Y:S01]  /*12ed0*/  SYNCS.ARRIVE.TRANS64.RED.A1T0 RZ, [UR21], RZ ;  /* 0x000000ffffff79a7 */ /* 0x000fe20008100415 */
[----:B------:R-:W-:Y:S05]  /*12ee0*/  @!P2 BRA `(.L_x_260) ;  /* 0x000000000004a947 */ /* 0x000fea0003800000 */
[----:B------:R-:W-:Y:S01]  /*12ef0*/  BPT.TRAP 0x1 ;  /* 0x000000040000795c */ /* 0x000fe20000300000 */
.L_x_260:
[----:B------:R-:W5:Y:S02]  /*12f00*/  SYNCS.PHASECHK.TRANS64.TRYWAIT P1, [UR13+0x68], R2 ;  /* 0x00006802ff0075a7 */ /* 0x000f64000802014d */
[----:B-----5:R-:W-:Y:S05]  /*12f10*/  @!P1 BRA `(.L_x_261) ;  /* 0x0000003000709947 */ /* 0x020fea0003800000 */
.L_x_387:
        /* <DEDUP_REMOVED lines=9> */
[----:B------:R-:W-:-:S07]  /*12fb0*/  UMOV UR19, 0x10000000 ;  /* 0x1000000000137882 */ /* 0x000fce0000000000 */
[----:B------:R1:W-:Y:S02]  /*12fc0*/  UTMALDG.3D [UR8], [UR16], desc[UR18] ;  /* 0x00001208100075b4 */ /* 0x0003e40008011000 */
[----:B-1----:R-:W-:Y:S05]  /*12fd0*/  @!P2 BRA `(.L_x_264) ;  /* 0x000000000004a947 */ /* 0x002fea0003800000 */
[----:B------:R-:W-:Y:S01]  /*12fe0*/  BPT.TRAP 0x1 ;  /* 0x000000040000795c */ /* 0x000fe20000300000 */
.L_x_264:
[----:B--234-:R-:W1:Y:S02]  /*12ff0*/  LDC R3, c[0x0][0x800] ;  /* 0x00020000ff037b82 */ /* 0x01ce640000000800 */
[----:B-1----:R1:W-:Y:S02]  /*13000*/  SYNCS.ARRIVE.TRANS64.RED.A0TR RZ, [UR13+0x48], R3 ;  /* 0x00004803ffff79a7 */ /* 0x0023e4000830040d */
.L_x_263:
[----:B------:R-:W-:Y:S05]  /*13010*/  BSYNC B0 ;  /* 0x0000000000007941 */ /* 0x000fea0003800000 */
.L_x_262:
[----:B------:R-:W-:Y:S05]  /*13020*/  @!P2 BRA `(.L_x_265) ;  /* 0x000000000004a947 */ /* 0x000fea0003800000 */
[----:B------:R-:W-:Y:S01]  /*13030*/  BPT.TRAP 0x1 ;  /* 0x000000040000795c */ /* 0x000fe20000300000 */
.L_x_265:
[----:B------:R-:W-:Y:S02]  /*13040*/  UIADD3 UR17, UR13, 0x48, URZ ;  /* 0x000000480d117890 */ /* 0x000fe4000fffe03f */
[----:B------:R-:W-:Y:S02]  /*13050*/  UIADD3 UR42, UR50, 0x40, URZ ;  /* 0x00000040322a7890 */ /* 0x000fe4000fffe03f */
[----:B------:R-:W-:-:S09]  /*13060*/  UPRMT UR22, UR37, 0x654, UR17 ;  /* 0x0000065425167896 */ /* 0x000fd20008000011 */
[----:B------:R-:W-:Y:S01]  /*13070*/  SYNCS.ARRIVE.TRANS64.RED.A1T0 RZ, [UR22], RZ ;  /* 0x000000ffffff79a7 */ /* 0x000fe20008100416 */
[----:B------:R-:W-:Y:S05]  /*13080*/  @!P2 BRA `(.L_x_266) ;  /* 0x000000000004a947 */ /* 0x000fea0003800000 */
[----:B------:R-:W-:Y:S01]  /*13090*/  BPT.TRAP 0x1 ;  /* 0x000000040000795c */ /* 0x000fe20000300000 */
.L_x_266:
[----:B-1234-:R-:W-:-:S04]  /*130a0*/  SHF.L.U32 R3, RZ, 0x1f, RZ ;  /* 0x0000001fff037819 */ /* 0x01efc800000006ff */
[----:B------:R-:W1:Y:S02]  /*130b0*/  SYNCS.PHASECHK.TRANS64.TRYWAIT P1, [UR13+0x50], R3 ;  /* 0x00005003ff0075a7 */ /* 0x000e64000802014d */
[----:B-1----:R-:W-:Y:S05]  /*130c0*/  @!P1 BRA `(.L_x_267) ;  /* 0x00000030001c9947 */ /* 0x002fea0003800000 */
.L_x_388:
[----:B------:R-:W-:Y:S04]  /*130d0*/  BSSY B0, `(.L_x_268) ;  /* 0x000000e000007945 */ /* 0x000fe80003800000 */
[----:B------:R-:W-:Y:S05]  /*130e0*/  @!P0 BRA `(.L_x_269) ;  /* 0x0000000000308947 */ /* 0x000fea0003800000 */
[----:B------:R-:W-:Y:S01]  /*130f0*/  R2UR UR44, R10 ;  /* 0x000000000a2c72ca */ /* 0x000fe200000e0000 */
[----:B------:R-:W-:Y:S02]  /*13100*/  UIADD3 UR8, UP0, UR30, 0x3f0, URZ ;  /* 0x000003f01e087890 */ /* 0x000fe4000ff1e03f */
[----:B------:R-:W-:Y:S02]  /*13110*/  UIADD3 UR40, UR13, 0x200, URZ ;  /* 0x000002000d287890 */ /* 0x000fe4000fffe03f */
[----:B------:R-:W-:Y:S01]  /*13120*/  UIADD3.X UR9, URZ, UR31, URZ, UP0, !UPT ;  /* 0x0000001f3f097290 */ /* 0x000fe200087fe43f */
[----:B------:R-:W-:Y:S01]  /*13130*/  UMOV UR10, 0x0 ;  /* 0x00000000000a7882 */ /* 0x000fe20000000000 */
[----:B------:R-:W-:Y:S01]  /*13140*/  UMOV UR11, 0x10000000 ;  /* 0x10000000000b7882 */ /* 0x000fe20000000000 */
[----:B------:R-:W-:-:S06]  /*13150*/  UMOV UR43, UR51 ;  /* 0x00000033002b7c82 */ /* 0x000fcc0008000000 */
[----:B------:R2:W-:Y:S02]  /*13160*/  UTMALDG.3D [UR40], [UR8], desc[UR10] ;  /* 0x00000a28080075b4 */ /* 0x0005e40008011000 */
[----:B--2---:R-:W-:Y:S05]  /*13170*/  @!P2 BRA `(.L_x_270) ;  /* 0x000000000004a947 */ /* 0x004fea0003800000 */
[----:B------:R-:W-:Y:S01]  /*13180*/  BPT.TRAP 0x1 ;  /* 0x000000040000795c */ /* 0x000fe20000300000 */
.L_x_270:
[----:B-1----:R-:W1:Y:S02]  /*13190*/  LDC R4, c[0x0][0x800] ;  /* 0x00020000ff047b82 */ /* 0x002e640000000800 */
[----:B-1----:R2:W-:Y:S02]  /*131a0*/  SYNCS.ARRIVE.TRANS64.RED.A0TR RZ, [UR13+0x30], R4 ;  /* 0x00003004ffff79a7 */ /* 0x0025e4000830040d */
.L_x_269:
[----:B------:R-:W-:Y:S05]  /*131b0*/  BSYNC B0 ;  /* 0x0000000000007941 */ /* 0x000fea0003800000 */
.L_x_268:
[----:B------:R-:W-:Y:S05]  /*131c0*/  @!P2 BRA `(.L_x_271) ;  /* 0x000000000004a947 */ /* 0x000fea0003800000 */
[----:B------:R-:W-:Y:S01]  /*131d0*/  BPT.TRAP 0x1 ;  /* 0x000000040000795c */ /* 0x000fe20000300000 */
.L_x_271:
[----:B------:R-:W-:Y:S01]  /*131e0*/  SYNCS.ARRIVE.TRANS64.RED.A1T0 RZ, [UR29], RZ ;  /* 0x000000ffffff79a7 */ /* 0x000fe2000810041d */
[----:B------:R-:W-:Y:S05]  /*131f0*/  @!P2 BRA `(.L_x_272) ;  /* 0x000000000004a947 */ /* 0x000fea0003800000 */
[----:B------:R-:W-:Y:S01]  /*13200*/  BPT.TRAP 0x1 ;  /* 0x000000040000795c */ /* 0x000fe20000300000 */
.L_x_272:
[----:B------:R-:W3:Y:S02]  /*13210*/  SYNCS.PHASECHK.TRANS64.TRYWAIT P1, [UR13+0x58], R3 ;  /* 0x00005803ff0075a7 */ /* 0x000ee4000802014d */
[----:B---3--:R-:W-:Y:S05]  /*13220*/  @!P1 BRA `(.L_x_273) ;  /* 0x0000002c00dc9947 */ /* 0x008fea0003800000 */
.L_x_389:
        /* <DEDUP_REMOVED lines=13> */
.L_x_276:
[----:B-12---:R-:W1:Y:S02]  /*13300*/  LDC R4, c[0x0][0x800] ;  /* 0x00020000ff047b82 */ /* 0x006e640000000800 */
[----:B-1----:R3:W-:Y:S02]  /*13310*/  SYNCS.ARRIVE.TRANS64.RED.A0TR RZ, [UR13+0x38], R4 ;  /* 0x00003804ffff79a7 */ /* 0x0027e4000830040d */
.L_x_275:
[----:B------:R-:W-:Y:S05]  /*13320*/  BSYNC B0 ;  /* 0x0000000000007941 */ /* 0x000fea0003800000 */
.L_x_274:
[----:B------:R-:W-:Y:S05]  /*13330*/  @!P2 BRA `(.L_x_277) ;  /* 0x000000000004a947 */ /* 0x000fea0003800000 */
[----:B------:R-:W-:Y:S01]  /*13340*/  BPT.TRAP 0x1 ;  /* 0x000000040000795c */ /* 0x000fe20000300000 */
.L_x_277:
[----:B------:R-:W-:Y:S01]  /*13350*/  SYNCS.ARRIVE.TRANS64.RED.A1T0 RZ, [UR23], RZ ;  /* 0x000000ffffff79a7 */ /* 0x000fe20008100417 */
[----:B------:R-:W-:Y:S01]  /*13360*/  UIADD3 UR26, UR50, 0x60, URZ ;  /* 0x00000060321a7890 */ /* 0x000fe2000fffe03f */
[----:B------:R-:W-:Y:S11]  /*13370*/  @!P2 BRA `(.L_x_278) ;  /* 0x000000000004a947 */ /* 0x000ff60003800000 */
[----:B------:R-:W-:Y:S01]  /*13380*/  BPT.TRAP 0x1 ;  /* 0x000000040000795c */ /* 0x000fe20000300000 */
.L_x_278:
[----:B------:R-:W4:Y:S02]  /*13390*/  SYNCS.PHASECHK.TRANS64.TRYWAIT P1, [UR13+0x60], R3 ;  /* 0x00006003ff0075a7 */ /* 0x000f24000802014d */
[----:B----4-:R-:W-:Y:S05]  /*133a0*/  @!P1 BRA `(.L_x_279) ;  /* 0x0000002c00949947 */ /* 0x010fea0003800000 */
.L_x_390:
        /* <DEDUP_REMOVED lines=12> */
.L_x_282:
[----:B-123--:R-:W1:Y:S02]  /*13470*/  LDC R4, c[0x0][0x800] ;  /* 0x00020000ff047b82 */ /* 0x00ee640000000800 */
[----:B-1----:R4:W-:Y:S02]  /*13480*/  SYNCS.ARRIVE.TRANS64.RED.A0TR RZ, [UR13+0x40], R4 ;  /* 0x00004004ffff79a7 */ /* 0x0029e4000830040d */
.L_x_281:
[----:B------:R-:W-:Y:S05]  /*13490*/  BSYNC B0 ;  /* 0x0000000000007941 */ /* 0x000fea0003800000 */
.L_x_280:
[----:B------:R-:W-:Y:S05]  /*134a0*/  @!P2 BRA `(.L_x_283) ;  /* 0x000000000004a947 */ /* 0x000fea0003800000 */
[----:B------:R-:W-:Y:S01]  /*134b0*/  BPT.TRAP 0x1 ;  /* 0x000000040000795c */ /* 0x000fe20000300000 */
.L_x_283:
[----:B------:R-:W-:Y:S01]  /*134c0*/  SYNCS.ARRIVE.TRANS64.RED.A1T0 RZ, [UR21], RZ ;  /* 0x000000ffffff79a7 */ /* 0x000fe20008100415 */
[----:B------:R-:W-:Y:S05]  /*134d0*/  @!P2 BRA `(.L_x_284) ;  /* 0x000000000004a947 */ /* 0x000fea0003800000 */
[----:B------:R-:W-:Y:S01]  /*134e0*/  BPT.TRAP 0x1 ;  /* 0x000000040000795c */ /* 0x000fe20000300000 */
.L_x_284:
[----:B------:R-:W5:Y:S02]  /*134f0*/  SYNCS.PHASECHK.TRANS64.TRYWAIT P1, [UR13+0x68], R3 ;  /* 0x00006803ff0075a7 */ /* 0x000f64000802014d */
[----:B-----5:R-:W-:Y:S05]  /*13500*/  @!P1 BRA `(.L_x_285) ;  /* 0x0000002c00549947 */ /* 0x020fea0003800000 */
.L_x_391:
        /* <DEDUP_REMOVED lines=11> */
[----:B-1----:R-:W-:Y:S05]  /*135c0*/  @!P2 BRA `(.L_x_288) ;  /* 0x000000000004a947 */ /* 0x002fea0003800000 */
[----:B------:R-:W-:Y:S01]  /*135d0*/  BPT.TRAP 0x1 ;  /* 0x000000040000795c */ /* 0x000fe20000300000 */
.L_x_288:
[----:B--234-:R-:W1:Y:S02]  /*135e0*/  LDC R4, c[0x0][0x800] ;  /* 0x00020000ff047b82 */ /* 0x01ce640000000800 */
[----:B-1----:R1:W-:Y:S02]  /*135f0*/  SYNCS.ARRIVE.TRANS64.RED.A0TR RZ, [UR13+0x48], R4 ;  /* 0x00004804ffff79a7 */ /* 0x0023e4000830040d */
.L_x_287:
[----:B------:R-:W-:Y:S05]  /*13600*/  BSYNC B0 ;  /* 0x0000000000007941 */ /* 0x000fea0003800000 */
.L_x_286:
[----:B------:R-:W-:Y:S05]  /*13610*/  @!P2 BRA `(.L_x_289) ;  /* 0x000000000004a947 */ /* 0x000fea0003800000 */
[----:B------:R-:W-:Y:S01]  /*13620*/  BPT.TRAP 0x1 ;  /* 0x000000040000795c */ /* 0x000fe20000300000 */
.L_x_289:
[----:B------:R-:W-:Y:S01]  /*13630*/  SYNCS.ARRIVE.TRANS64.RED.A1T0 RZ, [UR22], RZ ;  /* 0x000000ffffff79a7 */ /* 0x000fe20008100416 */
[----:B------:R-:W-:Y:S01]  /*13640*/  UIADD3 UR10, UR50, 0x80, URZ ;  /* 0x00000080320a7890 */ /* 0x000fe2000fffe03f */
[----:B------:R-:W-:Y:S11]  /*13650*/  @!P2 BRA `(.L_x_290) ;  /* 0x000000000004a947 */ /* 0x000ff60003800000 */
[----:B------:R-:W-:Y:S01]  /*13660*/  BPT.TRAP 0x1 ;  /* 0x000000040000795c */ /* 0x000fe20000300000 */
.L_x_290:
[----:B------:R-:W5:Y:S02]  /*13670*/  SYNCS.PHASECHK.TRANS64.TRYWAIT P1, [UR13+0x50], R2 ;  /* 0x00005002ff0075a7 */ /* 0x000f64000802014d */
[----:B-----5:R-:W-:Y:S05]  /*13680*/  @!P1 BRA `(.L_x_291) ;  /* 0x0000002c000c9947 */ /* 0x020fea0003800000 */
.L_x_392:
        /* <DEDUP_REMOVED lines=8> */
[----:B------:R-:W-:Y:S01]  /*13710*/  UMOV UR9, UR41 ;  /* 0x0000002900097c82 */ /* 0x000fe20008000000 */
[----:B------:R-:W-:-:S05]  /*13720*/  UMOV UR11, UR51 ;  /* 0x00000033000b7c82 */ /* 0x000fca0008000000 */
[----:B------:R1:W-:Y:S02]  /*13730*/  UTMALDG.3D [UR8], [UR18], desc[UR26] ;  /* 0x00001a08120075b4 */ /* 0x0003e40008011000 */
[----:B-1----:R-:W-:Y:S05]  /*13740*/  @!P2 BRA `(.L_x_294) ;  /* 0x000000000004a947 */ /* 0x002fea0003800000 */
[----:B------:R-:W-:Y:S01]  /*13750*/  BPT.TRAP 0x1 ;  /* 0x000000040000795c */ /* 0x000fe20000300000 */
.L_x_294:
[----:B--234-:R-:W1:Y:S02]  /*13760*/  LDC R4, c[0x0][0x800] ;  /* 0x00020000ff047b82 */ /* 0x01ce640000000800 */
[----:B-1----:R1:W-:Y:S02]  /*13770*/  SYNCS.ARRIVE.TRANS64.RED.A0TR RZ, [UR13+0x30], R4 ;  /* 0x00003004ffff79a7 */ /* 0x0023e4000830040d */
.L_x_293:
[----:B------:R-:W-:Y:S05]  /*13780*/  BSYNC B0 ;  /* 0x0000000000007941 */ /* 0x000fea0003800000 */
.L_x_292:
[----:B------:R-:W-:Y:S05]  /*13790*/  @!P2 BRA `(.L_x_295) ;  /* 0x000000000004a947 */ /* 0x000fea0003800000 */
[----:B------:R-:W-:Y:S01]  /*137a0*/  BPT.TRAP 0x1 ;  /* 0x000000040000795c */ /* 0x000fe20000300000 */
.L_x_295:
[----:B------:R-:W-:Y:S01]  /*137b0*/  SYNCS.ARRIVE.TRANS64.RED.A1T0 RZ, [UR29], RZ ;  /* 0x000000ffffff79a7 */ /* 0x000fe2000810041d */
[----:B------:R-:W-:Y:S05]  /*137c0*/  @!P2 BRA `(.L_x_296) ;  /* 0x000000000004a947 */ /* 0x000fea0003800000 */
[----:B------:R-:W-:Y:S01]  /*137d0*/  BPT.TRAP 0x1 ;  /* 0x000000040000795c */ /* 0x000fe20000300000 */
.L_x_296:
[----:B------:R-:W5:Y:S02]  /*137e0*/  SYNCS.PHASECHK.TRANS64.TRYWAIT P1, [UR13+0x58], R2 ;  /* 0x00005802ff0075a7 */ /* 0x000f64000802014d */
[----:B-----5:R-:W-:Y:S05]  /*137f0*/  @!P1 BRA `(.L_x_297) ;  /* 0x0000002800c89947 */ /* 0x020fea0003800000 */
.L_x_393:
        /* <DEDUP_REMOVED lines=13> */
.L_x_300:
[----:B--234-:R-:W1:Y:S02]  /*138d0*/  LDC R4, c[0x0][0x800] ;  /* 0x00020000ff047b82 */ /* 0x01ce640000000800 */
[----:B-1----:R1:W-:Y:S02]  /*138e0*/  SYNCS.ARRIVE.TRANS64.RED.A0TR RZ, [UR13+0x38], R4 ;  /* 0x00003804ffff79a7 */ /* 0x0023e4000830040d */
.L_x_299:
[----:B------:R-:W-:Y:S05]  /*138f0*/  BSYNC B0 ;  /* 0x0000000000007941 */ /* 0x000fea0003800000 */
.L_x_298:
[----:B------:R-:W-:Y:S05]  /*13900*/  @!P2 BRA `(.L_x_301) ;  /* 0x000000000004a947 */ /* 0x000fea0003800000 */
[----:B------:R-:W-:Y:S01]  /*13910*/  BPT.TRAP 0x1 ;  /* 0x000000040000795c */ /* 0x000fe20000300000 */
.L_x_301:
[----:B------:R-:W-:Y:S01]  /*13920*/  SYNCS.ARRIVE.TRANS64.RED.A1T0 RZ, [UR23], RZ ;  /* 0x000000ffffff79a7 */ /* 0x000fe20008100417 */
[----:B------:R-:W-:Y:S01]  /*13930*/  UIADD3 UR10, UR50, 0xa0, URZ ;  /* 0x000000a0320a7890 */ /* 0x000fe2000fffe03f */
[----:B------:R-:W-:Y:S11]  /*13940*/  @!P2 BRA `(.L_x_302) ;  /* 0x000000000004a947 */ /* 0x000ff60003800000 */
[----:B------:R-:W-:Y:S01]  /*13950*/  BPT.TRAP 0x1 ;  /* 0x000000040000795c */ /* 0x000fe20000300000 */
.L_x_302:
[----:B------:R-:W5:Y:S02]  /*13960*/  SYNCS.PHASECHK.TRANS64.TRYWAIT P1, [UR13+0x60], R2 ;  /* 0x00006002ff0075a7 */ /* 0x000f64000802014d */
[----:B-----5:R-:W-:Y:S05]  /*13970*/  @!P1 BRA `(.L_x_303) ;  /* 0x0000002800809947 */ /* 0x020fea0003800000 */
.L_x_394:
        /* <DEDUP_REMOVED lines=13> */
.L_x_306:
[----:B--234-:R-:W1:Y:S02]  /*13a50*/  LDC R4, c[0x0][0x800] ;  /* 0x00020000ff047b82 */ /* 0x01ce640000000800 */
[----:B-1----:R1:W-:Y:S02]  /*13a60*/  SYNCS.ARRIVE.TRANS64.RED.A0TR RZ, [UR13+0x40], R4 ;  /* 0x00004004ffff79a7 */ /* 0x0023e4000830040d */
.L_x_305:
[----:B------:R-:W-:Y:S05]  /*13a70*/  BSYNC B0 ;  /* 0x0000000000007941 */ /* 0x000fea0003800000 */
.L_x_304:
[----:B------:R-:W-:Y:S05]  /*13a80*/  @!P2 BRA `(.L_x_307) ;  /* 0x000000000004a947 */ /* 0x000fea0003800000 */
[----:B------:R-:W-:Y:S01]  /*13a90*/  BPT.TRAP 0x1 ;  /* 0x000000040000795c */ /* 0x000fe20000300000 */
.L_x_307:
[----:B------:R-:W-:Y:S01]  /*13aa0*/  SYNCS.ARRIVE.TRANS64.RED.A1T0 RZ, [UR21], RZ ;  /* 0x000000ffffff79a7 */ /* 0x000fe20008100415 */
[----:B------:R-:W-:Y:S05]  /*13ab0*/  @!P2 BRA `(.L_x_308) ;  /* 0x000000000004a947 */ /* 0x000fea0003800000 */
[----:B------:R-:W-:Y:S01]  /*13ac0*/  BPT.TRAP 0x1 ;  /* 0x000000040000795c */ /* 0x000fe20000300000 */
.L_x_308:
[----:B------:R-:W5:Y:S02]  /*13ad0*/  SYNCS.PHASECHK.TRANS64.TRYWAIT P1, [UR13+0x68], R2 ;  /* 0x00006802ff0075a7 */ /* 0x000f64000802014d */
[----:B-----5:R-:W-:Y:S05]  /*13ae0*/  @!P1 BRA `(.L_x_309) ;  /* 0x00000028003c9947 */ /* 0x020fea0003800000 */
.L_x_395:
        /* <DEDUP_REMOVED lines=13> */
.L_x_312:
[----:B------:R-:W1:Y:S02]  /*13bc0*/  LDC R2, c[0x0][0x800] ;  /* 0x00020000ff027b82 */ /* 0x000e640000000800 */
[----:B-1----:R1:W-:Y:S02]  /*13bd0*/  SYNCS.ARRIVE.TRANS64.RED.A0TR RZ, [UR13+0x48], R2 ;  /* 0x00004802ffff79a7 */ /* 0x0023e4000830040d */
.L_x_311:
[----:B------:R-:W-:Y:S05]  /*13be0*/  BSYNC B0 ;  /* 0x0000000000007941 */ /* 0x000fea0003800000 */
.L_x_310:
[----:B------:R-:W-:Y:S05]  /*13bf0*/  @!P2 BRA `(.L_x_313) ;  /* 0x000000000004a947 */ /* 0x000fea0003800000 */
[----:B------:R-:W-:Y:S01]  /*13c00*/  BPT.TRAP 0x1 ;  /* 0x000000040000795c */ /* 0x000fe20000300000 */
.L_x_313:
[----:B------:R-:W-:Y:S01]  /*13c10*/  SYNCS.ARRIVE.TRANS64.RED.A1T0 RZ, [UR22], RZ ;  /* 0x000000ffffff79a7 */ /* 0x000fe20008100416 */
[----:B------:R-:W-:Y:S01]  /*13c20*/  UIADD3 UR10, UR50, 0xc0, URZ ;  /* 0x000000c0320a7890 */ /* 0x000fe2000fffe03f */
[----:B------:R-:W-:Y:S11]  /*13c30*/  @!P2 BRA `(.L_x_314) ;  /* 0x000000000004a947 */ /* 0x000ff60003800000 */
[----:B------:R-:W-:Y:S01]  /*13c40*/  BPT.TRAP 0x1 ;  /* 0x000000040000795c */ /* 0x000fe20000300000 */
.L_x_314:
[----:B------:R-:W5:Y:S02]  /*13c50*/  SYNCS.PHASECHK.TRANS64.TRYWAIT P1, [UR13+0x50], R3 ;  /* 0x00005003ff0075a7 */ /* 0x000f64000802014d */
[----:B-----5:R-:W-:Y:S05]  /*13c60*/  @!P1 BRA `(.L_x_315) ;  /* 0x0000002400f49947 */ /* 0x020fea0003800000 */
.L_x_396:
        /* <DEDUP_REMOVED lines=13> */
.L_x_318:
[----:B------:R-:W1:Y:S02]  /*13d40*/  LDC R2, c[0x0][0x800] ;  /* 0x00020000ff027b82 */ /* 0x000e640000000800 */
[----:B-1----:R1:W-:Y:S02]  /*13d50*/  SYNCS.ARRIVE.TRANS64.RED.A0TR RZ, [UR13+0x30], R2 ;  /* 0x00003002ffff79a7 */ /* 0x0023e4000830040d */
.L_x_317:
[----:B------:R-:W-:Y:S05]  /*13d60*/  BSYNC B0 ;  /* 0x0000000000007941 */ /* 0x000fea0003800000 */
.L_x_316:
[----:B------:R-:W-:Y:S05]  /*13d70*/  @!P2 BRA `(.L_x_319) ;  /* 0x000000000004a947 */ /* 0x000fea0003800000 */
[----:B------:R-:W-:Y:S01]  /*13d80*/  BPT.TRAP 0x1 ;  /* 0x000000040000795c */ /* 0x000fe20000300000 */
.L_x_319:
[----:B------:R-:W-:Y:S01]  /*13d90*/  SYNCS.ARRIVE.TRANS64.RED.A1T0 RZ, [UR29], RZ ;  /* 0x000000ffffff79a7 */ /* 0x000fe2000810041d */
[----:B------:R-:W-:Y:S05]  /*13da0*/  @!P2 BRA `(.L_x_320) ;  /* 0x000000000004a947 */ /* 0x000fea0003800000 */
[----:B------:R-:W-:Y:S01]  /*13db0*/  BPT.TRAP 0x1 ;  /* 0x000000040000795c */ /* 0x000fe20000300000 */
.L_x_320:
[----:B------:R-:W5:Y:S02]  /*13dc0*/  SYNCS.PHASECHK.TRANS64.TRYWAIT P1, [UR13+0x58], R3 ;  /* 0x00005803ff0075a7 */ /* 0x000f64000802014d */
[----:B-----5:R-:W-:Y:S05]  /*13dd0*/  @!P1 BRA `(.L_x_321) ;  /* 0x0000002400b09947 */ /* 0x020fea0003800000 */
.L_x_397:
        /* <DEDUP_REMOVED lines=13> */
.L_x_324:
[----:B------:R-:W1:Y:S02]  /*13eb0*/  LDC R2, c[0x0][0x800] ;  /* 0x00020000ff027b82 */ /* 0x000e640000000800 */
[----:B-1----:R1:W-:Y:S02]  /*13ec0*/  SYNCS.ARRIVE.TRANS64.RED.A0TR RZ, [UR13+0x38], R2 ;  /* 0x00003802ffff79a7 */ /* 0x0023e4000830040d */
.L_x_323:
[----:B------:R-:W-:Y:S05]  /*13ed0*/  BSYNC B0 ;  /* 0x0000000000007941 */ /* 0x000fea0003800000 */
.L_x_322:
[----:B------:R-:W-:Y:S05]  /*13ee0*/  @!P2 BRA `(.L_x_325) ;  /* 0x000000000004a947 */ /* 0x000fea0003800000 */
[----:B------:R-:W-:Y:S01]  /*13ef0*/  BPT.TRAP 0x1 ;  /* 0x000000040000795c */ /* 0x000fe20000300000 */
.L_x_325:
[----:B------:R-:W-:Y:S01]  /*13f00*/  SYNCS.ARRIVE.TRANS64.RED.A1T0 RZ, [UR23], RZ ;  /* 0x000000ffffff79a7 */ /* 0x000fe20008100417 */
[----:B------:R-:W-:Y:S01]  /*13f10*/  UIADD3 UR10, UR50, 0xe0, URZ ;  /* 0x000000e0320a7890 */ /* 0x000fe2000fffe03f */
[----:B------:R-:W-:Y:S11]  /*13f20*/  @!P2 BRA `(.L_x_326) ;  /* 0x000000000004a947 */ /* 0x000ff60003800000 */
[----:B------:R-:W-:Y:S01]  /*13f30*/  BPT.TRAP 0x1 ;  /* 0x000000040000795c */ /* 0x000fe20000300000 */
.L_x_326:
[----:B------:R-:W5:Y:S02]  /*13f40*/  SYNCS.PHASECHK.TRANS64.TRYWAIT P1, [UR13+0x60], R3 ;  /* 0x00006003ff0075a7 */ /* 0x000f64000802014d */
[----:B-----5:R-:W-:Y:S05]  /*13f50*/  @!P1 BRA `(.L_x_327) ;  /* 0x0000002400689947 */ /* 0x020fea0003800000 */
.L_x_398:
        /* <DEDUP_REMOVED lines=13> */
.L_x_330:
[----:B------:R-:W1:Y:S02]  /*14030*/  LDC R2, c[0x0][0x800] ;  /* 0x00020000ff027b82 */ /* 0x000e640000000800 */
[----:B-1----:R1:W-:Y:S02]  /*14040*/  SYNCS.ARRIVE.TRANS64.RED.A0TR RZ, [UR13+0x40], R2 ;  /* 0x00004002ffff79a7 */ /* 0x0023e4000830040d */
.L_x_329:
[----:B------:R-:W-:Y:S05]  /*14050*/  BSYNC B0 ;  /* 0x0000000000007941 */ /* 0x000fea0003800000 */
.L_x_328:
[----:B------:R-:W-:Y:S05]  /*14060*/  @!P2 BRA `(.L_x_331) ;  /* 0x000000000004a947 */ /* 0x000fea0003800000 */
[----:B------:R-:W-:Y:S01]  /*14070*/  BPT.TRAP 0x1 ;  /* 0x000000040000795c */ /* 0x000fe20000300000 */
.L_x_331:
[----:B------:R-:W-:Y:S01]  /*14080*/  SYNCS.ARRIVE.TRANS64.RED.A1T0 RZ, [UR21], RZ ;  /* 0x000000ffffff79a7 */ /* 0x000fe20008100415 */
[----:B------:R-:W-:Y:S05]  /*14090*/  @!P2 BRA `(.L_x_332) ;  /* 0x000000000004a947 */ /* 0x000fea0003800000 */
[----:B------:R-:W-:Y:S01]  /*140a0*/  BPT.TRAP 0x1 ;  /* 0x000000040000795c */ /* 0x000fe20000300000 */
.L_x_332:
[----:B------:R-:W5:Y:S02]  /*140b0*/  SYNCS.PHASECHK.TRANS64.TRYWAIT P1, [UR13+0x68], R3 ;  /* 0x00006803ff0075a7 */ /* 0x000f64000802014d */
[----:B-----5:R-:W-:Y:S05]  /*140c0*/  @!P1 BRA `(.L_x_333) ;  /* 0x0000002400249947 */ /* 0x020fea0003800000 */
.L_x_399:
        /* <DEDUP_REMOVED lines=13> */
.L_x_336:
[----:B------:R-:W1:Y:S02]  /*141a0*/  LDC R2, c[0x0][0x800] ;  /* 0x00020000ff027b82 */ /* 0x000e640000000800 */
[----:B-1----:R1:W-:Y:S02]  /*141b0*/  SYNCS.ARRIVE.TRANS64.RED.A0TR RZ, [UR13+0x48], R2 ;  /* 0x00004802ffff79a7 */ /* 0x0023e4000830040d */
.L_x_335:
[----:B------:R-:W-:Y:S05]  /*141c0*/  BSYNC B0 ;  /* 0x0000000000007941 */ /* 0x000fea0003800000 */
.L_x_334:
[----:B------:R-:W-:Y:S05]  /*141d0*/  @!P2 BRA `(.L_x_337) ;  /* 0x000000000004a947 */ /* 0x000fea0003800000 */
[----:B------:R-:W-:Y:S01]  /*141e0*/  BPT.TRAP 0x1 ;  /* 0x000000040000795c */ /* 0x000fe20000300000 */
.L_x_337:
[----:B------:R-:W5:Y:S01]  /*141f0*/  LDL.LU R15, [R1+0x204] ;  /* 0x00020400010f7983 */ /* 0x000f620000300800 */
[----:B------:R-:W-:Y:S03]  /*14200*/  SYNCS.ARRIVE.TRANS64.RED.A1T0 RZ, [UR22], RZ ;  /* 0x000000ffffff79a7 */ /* 0x000fe60008100416 */
[----:B------:R-:W5:Y:S01]  /*14210*/  LDL.LU R13, [R1+0x200] ;  /* 0x00020000010d7983 */ /* 0x000f620000300800 */
[----:B-1234-:R-:W-:Y:S01]  /*14220*/  PRMT R4, RZ, 0x7610, R4 ;  /* 0x00007610ff047816 */ /* 0x01efe20000000004 */
[----:B------:R-:W-:Y:S01]  /*14230*/  IMAD.MOV.U32 R3, RZ, RZ, -0x1 ;  /* 0xffffffffff037424 */ /* 0x000fe200078e00ff */
[----:B------:R-:W-:Y:S01]  /*14240*/  MOV R2, 0xffffffff ;  /* 0xffffffff00027802 */ /* 0x000fe20000000f00 */
[----:B------:R-:W-:Y:S01]  /*14250*/  IMAD.MOV.U32 R10, RZ, RZ, -0x1 ;  /* 0xffffffffff0a7424 */ /* 0x000fe200078e00ff */
[----:B-----5:R-:W-:-:S04]  /*14260*/  IADD3 R13, P0, R13, UR46, RZ ;  /* 0x0000002e0d0d7c10 */ /* 0x020fc8000ff1e0ff */
[----:B------:R-:W-:Y:S01]  /*14270*/  IADD3.X R15, R15, UR38, RZ, P0, !PT ;  /* 0x000000260f0f7c10 */ /* 0x000fe200087fe4ff */
[----:B------:R1:W-:Y:S01]  /*14280*/  STL [R1+0x200], R13 ;  /* 0x0002000d01007387 */ /* 0x0003e20000100800 */
[----:B------:R-:W-:-:S03]  /*14290*/  ISETP.GE.U32.AND P0, PT, R13, UR4, PT ;  /* 0x000000040d007c0c */ /* 0x000fc6000bf06070 */
[----:B------:R1:W-:Y:S01]  /*142a0*/  STL [R1+0x204], R15 ;  /* 0x0002040f01007387 */ /* 0x0003e20000100800 */
[----:B------:R-:W-:-:S13]  /*142b0*/  ISETP.GE.U32.AND.EX P0, PT, R15, UR5, PT, P0 ;  /* 0x000000050f007c0c */ /* 0x000fda000bf06100 */
[----:B-1----:R-:W-:Y:S05]  /*142c0*/  @P0 BRA `(.L_x_338) ;  /* 0x0000000400540947 */ /* 0x002fea0003800000 */
[----:B------:R-:W1:Y:S01]  /*142d0*/  LDC.64 R8, c[0x0][0x8d0] ;  /* 0x00023400ff087b82 */ /* 0x000e620000000a00 */
[----:B------:R-:W-:Y:S01]  /*142e0*/  MOV R2, R13 ;  /* 0x0000000d00027202 */ /* 0x000fe20000000f00 */
[----:B------:R-:W-:Y:S01]  /*142f0*/  IMAD.MOV.U32 R3, RZ, RZ, R15 ;  /* 0x000000ffff037224 */ /* 0x000fe200078e000f */
[----:B-1----:R-:W-:-:S04]  /*14300*/  ISETP.NE.U32.AND P0, PT, R8, RZ, PT ;  /* 0x000000ff0800720c */ /* 0x002fc80003f05070 */
[----:B------:R-:W-:-:S13]  /*14310*/  ISETP.NE.AND.EX P0, PT, R9, RZ, PT, P0 ;  /* 0x000000ff0900720c */ /* 0x000fda0003f05300 */
[----:B------:R-:W-:Y:S05]  /*14320*/  @!P0 BRA `(.L_x_339) ;  /* 0x0000000000288947 */ /* 0x000fea0003800000 */
[----:B------:R-:W1:Y:S02]  /*14330*/  LDC R2, c[0x0][0x8dc] ;  /* 0x00023700ff027b82 */ /* 0x000e640000000800 */
[----:B-1----:R-:W-:-:S04]  /*14340*/  IADD3 R3, P0, R13, R2, RZ ;  /* 0x000000020d037210 */ /* 0x002fc80007f1e0ff */
[----:B------:R-:W-:-:S05]  /*14350*/  IADD3.X R7, RZ, R15, RZ, P0, !PT ;  /* 0x0000000fff077210 */ /* 0x000fca00007fe4ff */
[----:B------:R-:W-:-:S04]  /*14360*/  IMAD.WIDE.U32 R4, R7, R8, RZ ;  /* 0x0000000807047225 */ /* 0x000fc800078e00ff */
[----:B------:R-:W-:-:S04]  /*14370*/  IMAD.WIDE.U32 R4, P0, R3, R9, R4 ;  /* 0x0000000903047225 */ /* 0x000fc80007800004 */
[----:B------:R-:W-:Y:S01]  /*14380*/  IMAD.WIDE.U32 R2, R3, R8, RZ ;  /* 0x0000000803027225 */ /* 0x000fe200078e00ff */
[----:B------:R-:W-:-:S04]  /*14390*/  MOV R2, R5 ;  /* 0x0000000500027202 */ /* 0x000fc80000000f00 */
[----:B------:R-:W-:Y:S01]  /*143a0*/  IADD3 RZ, P1, R3, R4, RZ ;  /* 0x0000000403ff7210 */ /* 0x000fe20007f3e0ff */
[----:B------:R-:W-:-:S04]  /*143b0*/  IMAD.X R3, RZ, RZ, RZ, P0 ;  /* 0x000000ffff037224 */ /* 0x000fc800000e06ff */
[----:B------:R-:W-:-:S08]  /*143c0*/  IMAD.WIDE.U32.X R2, R7, R9, R2, P1 ;  /* 0x0000000907027225 */ /* 0x000fd000008e0402 */
.L_x_339:
[----:B------:R-:W1:Y:S01]  /*143d0*/  S2R R7, SR_CTAID.X ;  /* 0x0000000000077919 */ /* 0x000e620000002500 */
[----:B------:R-:W2:Y:S01]  /*143e0*/  LDC R11, c[0x0][0x904] ;  /* 0x00024100ff0b7b82 */ /* 0x000ea20000000800 */
[----:B------:R-:W-:Y:S01]  /*143f0*/  ULDC UR8, c[0x0][0x150] ;  /* 0x0000540000087ab9 */ /* 0x000fe20000000800 */
[----:B------:R-:W3:Y:S06]  /*14400*/  S2R R4, SR_CTAID.Y ;  /* 0x0000000000047919 */ /* 0x000eec0000002600 */
[----:B------:R-:W4:Y:S08]  /*14410*/  LDC R10, c[0x0][0x144] ;  /* 0x00005100ff0a7b82 */ /* 0x000f300000000800 */
[----:B------:R-:W5:Y:S01]  /*14420*/  LDC R8, c[0x0][0x8d8] ;  /* 0x00023600ff087b82 */ /* 0x000f620000000800 */
[----:B--2---:R-:W-:-:S02]  /*14430*/  ISETP.NE.AND P2, PT, R11, 0x1, PT ;  /* 0x000000010b00780c */ /* 0x004fc40003f45270 */
[----:B-1----:R-:W-:-:S05]  /*14440*/  I2FP.F32.U32 R5, R7 ;  /* 0x0000000700057245 */ /* 0x002fca0000201000 */
[----:B------:R-:W-:Y:S01]  /*14450*/  FMUL R9, R5, UR8 ;  /* 0x0000000805097c20 */ /* 0x000fe20008400000 */
[----:B---3--:R-:W-:Y:S01]  /*14460*/  I2FP.F32.U32 R5, R4 ;  /* 0x0000000400057245 */ /* 0x008fe20000201000 */
[----:B------:R-:W-:-:S04]  /*14470*/  ULDC UR8, c[0x0][0x154] ;  /* 0x0000550000087ab9 */ /* 0x000fc80000000800 */
[----:B------:R-:W-:Y:S01]  /*14480*/  FMUL R12, R5, UR8 ;  /* 0x00000008050c7c20 */ /* 0x000fe20008400000 */
[----:B------:R-:W1:Y:S01]  /*14490*/  F2I.U32.TRUNC.NTZ R9, R9 ;  /* 0x0000000900097305 */ /* 0x000e62000020f000 */
[----:B------:R-:W2:Y:S07]  /*144a0*/  LDC R5, c[0x0][0x148] ;  /* 0x00005200ff057b82 */ /* 0x000eae0000000800 */
[----:B------:R-:W3:Y:S01]  /*144b0*/  F2I.U32.TRUNC.NTZ R12, R12 ;  /* 0x0000000c000c7305 */ /* 0x000ee2000020f000 */
[----:B-1----:R-:W-:-:S04]  /*144c0*/  IMAD.MOV R11, RZ, RZ, -R9 ;  /* 0x000000ffff0b7224 */ /* 0x002fc800078e0a09 */
[----:B----4-:R-:W-:Y:S01]  /*144d0*/  IMAD R7, R10, R11, R7 ;  /* 0x0000000b0a077224 */ /* 0x010fe200078e0207 */
[----:B---3--:R-:W-:Y:S02]  /*144e0*/  IADD3 R10, -R12, RZ, RZ ;  /* 0x000000ff0c0a7210 */ /* 0x008fe40007ffe1ff */
[----:B------:R-:W1:Y:S03]  /*144f0*/  LDC R12, c[0x0][0x8c0] ;  /* 0x00023000ff0c7b82 */ /* 0x000e660000000800 */
[----:B--2---:R-:W-:Y:S01]  /*14500*/  @P2 IMAD R7, R5, R10, R4 ;  /* 0x0000000a05072224 */ /* 0x004fe200078e0204 */
[-CC-:B-----5:R-:W-:Y:S02]  /*14510*/  SHF.R.U64 R10, R2, R8.reuse, R3.reuse ;  /* 0x00000008020a7219 */ /* 0x1a0fe40000001203 */
[----:B------:R-:W-:Y:S02]  /*14520*/  SHF.R.U32.HI R8, RZ, R8, R3 ;  /* 0x00000008ff087219 */ /* 0x000fe40000011603 */
[----:B------:R-:W2:Y:S01]  /*14530*/  LDC.64 R4, c[0x0][0x8c8] ;  /* 0x00023200ff047b82 */ /* 0x000ea20000000a00 */
[----:B------:R-:W-:-:S05]  /*14540*/  IADD3 R9, P0, RZ, -R10, RZ ;  /* 0x8000000aff097210 */ /* 0x000fca0007f1e0ff */
[----:B------:R-:W-:-:S04]  /*14550*/  IMAD.X R3, RZ, RZ, ~R8, P0 ;  /* 0x000000ffff037224 */ /* 0x000fc800000e0e08 */
[----:B--2---:R-:W-:Y:S02]  /*14560*/  IMAD R2, R3, R4, RZ ;  /* 0x0000000403027224 */ /* 0x004fe400078e02ff */
[----:B------:R-:W-:Y:S02]  /*14570*/  IMAD.MOV.U32 R3, RZ, RZ, R15 ;  /* 0x000000ffff037224 */ /* 0x000fe400078e000f */
[----:B------:R-:W-:Y:S01]  /*14580*/  IMAD R5, R9, R5, R2 ;  /* 0x0000000509057224 */ /* 0x000fe200078e0202 */
[----:B------:R-:W-:-:S05]  /*14590*/  MOV R2, R13 ;  /* 0x0000000d00027202 */ /* 0x000fca0000000f00 */
[----:B------:R-:W-:Y:S02]  /*145a0*/  IMAD.WIDE.U32 R2, R9, R4, R2 ;  /* 0x0000000409027225 */ /* 0x000fe400078e0002 */
[----:B------:R-:W2:Y:S03]  /*145b0*/  LDC.64 R8, c[0x0][0x8e8] ;  /* 0x00023a00ff087b82 */ /* 0x000ea60000000a00 */
[----:B------:R-:W-:-:S04]  /*145c0*/  IADD3 R5, R3, R5, RZ ;  /* 0x0000000503057210 */ /* 0x000fc80007ffe0ff */
[-CC-:B-1----:R-:W-:Y:S01]  /*145d0*/  SHF.R.U64 R11, R2, R12.reuse, R5.reuse ;  /* 0x0000000c020b7219 */ /* 0x182fe20000001205 */
[----:B------:R-:W1:Y:S01]  /*145e0*/  LDC R4, c[0x0][0x8b0] ;  /* 0x00022c00ff047b82 */ /* 0x000e620000000800 */
[----:B------:R-:W-:-:S07]  /*145f0*/  SHF.R.U32.HI R5, RZ, R12, R5 ;  /* 0x0000000cff057219 */ /* 0x000fce0000011605 */
[----:B------:R-:W3:Y:S01]  /*14600*/  LDC R3, c[0x0][0x900] ;  /* 0x00024000ff037b82 */ /* 0x000ee20000000800 */
[----:B--2---:R-:W-:-:S04]  /*14610*/  ISETP.NE.U32.AND P0, PT, R8, RZ, PT ;  /* 0x000000ff0800720c */ /* 0x004fc80003f05070 */
[----:B------:R-:W-:Y:S02]  /*14620*/  ISETP.NE.AND.EX P0, PT, R9, RZ, PT, P0 ;  /* 0x000000ff0900720c */ /* 0x000fe40003f05300 */
[-CC-:B-1----:R-:W-:Y:S02]  /*14630*/  SHF.R.U64 R12, R11, R4.reuse, R5.reuse ;  /* 0x000000040b0c7219 */ /* 0x182fe40000001205 */
[----:B------:R-:W-:-:S04]  /*14640*/  SHF.R.U32.HI R4, RZ, R4, R5 ;  /* 0x00000004ff047219 */ /* 0x000fc80000011605 */
[-CC-:B---3--:R-:W-:Y:S02]  /*14650*/  SHF.R.U64 R13, R12, R3.reuse, R4.reuse ;  /* 0x000000030c0d7219 */ /* 0x188fe40000001204 */
[----:B------:R-:W-:-:S03]  /*14660*/  SHF.R.U32.HI R3, RZ, R3, R4 ;  /* 0x00000003ff037219 */ /* 0x000fc60000011604 */
[----:B------:R-:W-:Y:S01]  /*14670*/  IMAD.MOV.U32 R2, RZ, RZ, R13 ;  /* 0x000000ffff027224 */ /* 0x000fe200078e000d */
[----:B------:R-:W-:Y:S06]  /*14680*/  @!P0 BRA `(.L_x_340) ;  /* 0x0000000000288947 */ /* 0x000fec0003800000 */
        /* <DEDUP_REMOVED lines=10> */
.L_x_340:
[----:B------:R-:W1:Y:S01]  /*14730*/  LDC R4, c[0x0][0x8f0] ;  /* 0x00023c00ff047b82 */ /* 0x000e620000000800 */
[----:B------:R-:W-:Y:S02]  /*14740*/  LOP3.LUT R12, R12, R14, RZ, 0xc0, !PT ;  /* 0x0000000e0c0c7212 */ /* 0x000fe400078ec0ff */
[----:B------:R-:W-:-:S05]  /*14750*/  LOP3.LUT R11, R11, R18, RZ, 0xc0, !PT ;  /* 0x000000120b0b7212 */ /* 0x000fca00078ec0ff */
[----:B------:R-:W2:Y:S01]  /*14760*/  LDC R8, c[0x0][0x8e0] ;  /* 0x00023800ff087b82 */ /* 0x000ea20000000800 */
[----:B-1----:R-:W-:-:S07]  /*14770*/  SHF.R.U64 R3, R2, R4, R3 ;  /* 0x0000000402037219 */ /* 0x002fce0000001203 */
[----:B------:R-:W1:Y:S01]  /*14780*/  LDC R4, c[0x0][0x8b8] ;  /* 0x00022e00ff047b82 */ /* 0x000e620000000800 */
[----:B------:R-:W-:Y:S02]  /*14790*/  IMAD R12, R17, R3, R12 ;  /* 0x00000003110c7224 */ /* 0x000fe400078e020c */
[----:B------:R-:W-:-:S05]  /*147a0*/  IMAD.MOV R3, RZ, RZ, -R3 ;  /* 0x000000ffff037224 */ /* 0x000fca00078e0a03 */
[----:B------:R-:W3:Y:S01]  /*147b0*/  LDC R2, c[0x0][0x8a8] ;  /* 0x00022a00ff027b82 */ /* 0x000ee20000000800 */
[----:B--2---:R-:W-:Y:S02]  /*147c0*/  IMAD R13, R3, R8, R13 ;  /* 0x00000008030d7224 */ /* 0x004fe400078e020d */
[----:B-1----:R-:W-:Y:S02]  /*147d0*/  IMAD R4, R12, R4, R7 ;  /* 0x000000040c047224 */ /* 0x002fe400078e0207 */
[----:B---3--:R-:W-:-:S05]  /*147e0*/  IMAD R13, R13, R2, R11 ;  /* 0x000000020d0d7224 */ /* 0x008fca00078e020b */
[----:B------:R-:W-:Y:S02]  /*147f0*/  SEL R2, R13, R4, !P2 ;  /* 0x000000040d027207 */ /* 0x000fe40005000000 */
[----:B------:R-:W-:Y:S02]  /*14800*/  SEL R3, R4, R13, !P2 ;  /* 0x0000000d04037207 */ /* 0x000fe40005000000 */
[----:B------:R-:W-:-:S07]  /*14810*/  MOV R4, 0x1 ;  /* 0x0000000100047802 */ /* 0x000fce0000000f00 */
.L_x_338:
[----:B------:R-:W-:-:S13]  /*14820*/  LOP3.LUT P0, RZ, R4, 0xff, RZ, 0xc0, !PT ;  /* 0x000000ff04ff7812 */ /* 0x000fda000780c0ff */
[----:B------:R-:W-:Y:S05]  /*14830*/  @P0 BRA `(.L_x_341) ;  /* 0xffffffdc00ec0947 */ /* 0x000fea000383ffff */
.L_x_237:
[----:B------:R-:W-:-:S13]  /*14840*/  ELECT P0, URZ, PT ;  /* 0x00000000003f782f */ /* 0x000fda0003800000 */
[----:B------:R-:W-:Y:S05]  /*14850*/  @!P0 BRA `(.L_x_10) ;  /* 0x0000001000488947 */ /* 0x000fea0003800000 */
[----:B------:R-:W3:Y:S02]  /*14860*/  LDL.LU R4, [R1+0x210] ;  /* 0x0002100001047983 */ /* 0x000ee40000300800 */
[----:B---3--:R-:W-:-:S04]  /*14870*/  LOP3.LUT R0, R4, 0x2, RZ, 0xfc, !PT ;  /* 0x0000000204007812 */ /* 0x008fc800078efcff */
[----:B------:R-:W-:-:S13]  /*14880*/  ISETP.NE.AND P1, PT, R0, 0x3, PT ;  /* 0x000000030000780c */ /* 0x000fda0003f25270 */
[----:B------:R-:W-:Y:S05]  /*14890*/  @!P1 BRA `(.L_x_342) ;  /* 0x0000000000049947 */ /* 0x000fea0003800000 */
[----:B------:R-:W-:Y:S01]  /*148a0*/  BPT.TRAP 0x1 ;  /* 0x000000040000795c */ /* 0x000fe20000300000 */
.L_x_342:
[----:B------:R-:W-:Y:S01]  /*148b0*/  IMAD.U32 R3, RZ, RZ, UR37 ;  /* 0x00000025ff037e24 */ /* 0x000fe2000f8e00ff */
[----:B------:R-:W-:Y:S02]  /*148c0*/  MOV R0, 0x400 ;  /* 0x0000040000007802 */ /* 0x000fe40000000f00 */
[----:B------:R-:W-:Y:S02]  /*148d0*/  MOV R2, 0x1 ;  /* 0x0000000100027802 */ /* 0x000fe40000000f00 */
[----:B------:R-:W-:Y:S02]  /*148e0*/  LEA R0, R3, R0, 0x18 ;  /* 0x0000000003007211 */ /* 0x000fe400078ec0ff */
[----:B------:R-:W-:-:S04]  /*148f0*/  SHF.L.U32 R3, R2, 0x1f, RZ ;  /* 0x0000001f02037819 */ /* 0x000fc800000006ff */
[----:B------:R-:W3:Y:S02]  /*14900*/  SYNCS.PHASECHK.TRANS64.TRYWAIT P0, [R0+URZ+0x50], R3 ;  /* 0x00005003000075a7 */ /* 0x000ee4000800017f */
[----:B---3--:R-:W-:Y:S05]  /*14910*/  @!P0 BRA `(.L_x_343) ;  /* 0x0000001c00288947 */ /* 0x008fea0003800000 */
.L_x_400:
[----:B------:R-:W-:Y:S05]  /*14920*/  @!P1 BRA `(.L_x_344) ;  /* 0x0000000000049947 */ /* 0x000fea0003800000 */
[----:B------:R-:W-:Y:S01]  /*14930*/  BPT.TRAP 0x1 ;  /* 0x000000040000795c */ /* 0x000fe20000300000 */
.L_x_344:
[----:B------:R-:W4:Y:S02]  /*14940*/  SYNCS.PHASECHK.TRANS64.TRYWAIT P0, [R0+URZ+0x58], R3 ;  /* 0x00005803000075a7 */ /* 0x000f24000800017f */
[----:B----4-:R-:W-:Y:S05]  /*14950*/  @!P0 BRA `(.L_x_345) ;  /* 0x0000001c002c8947 */ /* 0x010fea0003800000 */
.L_x_401:
[----:B------:R-:W-:Y:S05]  /*14960*/  @!P1 BRA `(.L_x_346) ;  /* 0x0000000000049947 */ /* 0x000fea0003800000 */
[----:B------:R-:W-:Y:S01]  /*14970*/  BPT.TRAP 0x1 ;  /* 0x000000040000795c */ /* 0x000fe20000300000 */
.L_x_346:
[----:B------:R-:W1:Y:S02]  /*14980*/  SYNCS.PHASECHK.TRANS64.TRYWAIT P0, [R0+URZ+0x60], R3 ;  /* 0x00006003000075a7 */ /* 0x000e64000800017f */
[----:B-1----:R-:W-:Y:S05]  /*14990*/  @!P0 BRA `(.L_x_347) ;  /* 0x0000001c00308947 */ /* 0x002fea0003800000 */
.L_x_402:
[----:B------:R-:W-:Y:S05]  /*149a0*/  @!P1 BRA `(.L_x_348) ;  /* 0x0000000000049947 */ /* 0x000fea0003800000 */
[----:B------:R-:W-:Y:S01]  /*149b0*/  BPT.TRAP 0x1 ;  /* 0x000000040000795c */ /* 0x000fe20000300000 */
.L_x_348:
[----:B---34-:R-:W-:-:S05]  /*149c0*/  IMAD.MOV.U32 R3, RZ, RZ, 0x1 ;  /* 0x00000001ff037424 */ /* 0x018fca00078e00ff */
[----:B------:R-:W-:-:S07]  /*149d0*/  SHF.L.U32 R3, R3, 0x1f, RZ ;  /* 0x0000001f03037819 */ /* 0x000fce00000006ff */
.L_x_349:
[----:B-1----:R1:W3:Y:S02]  /*149e0*/  SYNCS.PHASECHK.TRANS64.TRYWAIT P0, [R0+URZ+0x68], R3 ;  /* 0x00006803000075a7 */ /* 0x0022e4000800017f */
[----:B---3--:R-:W-:Y:S05]  /*149f0*/  @!P0 NANOSLEEP.SYNCS 0x989680 ;  /* 0x009896800000895d */ /* 0x008fea0003900000 */
[----:B------:R-:W3:Y:S02]  /*14a00*/  @!P0 SYNCS.PHASECHK.TRANS64 P0, [R0+URZ+0x68], R3 ;  /* 0x00006803000085a7 */ /* 0x000ee4000800007f */
[----:B---3--:R-:W-:Y:S05]  /*14a10*/  @P0 BRA `(.L_x_10) ;  /* 0x0000000c00d80947 */ /* 0x008fea0003800000 */
[----:B------:R-:W-:Y:S05]  /*14a20*/  BRA `(.L_x_349) ;  /* 0xfffffffc00ec7947 */ /* 0x000fea000383ffff */
.L_x_232:
[----:B------:R-:W-:Y:S01]  /*14a30*/  LOP3.LUT P0, RZ, R9, 0xff, RZ, 0xc0, !PT ;  /* 0x000000ff09ff7812 */ /* 0x000fe2000780c0ff */
[----:B------:R-:W-:Y:S01]  /*14a40*/  IMAD.MOV.U32 R6, RZ, RZ, RZ ;  /* 0x000000ffff067224 */ /* 0x000fe200078e00ff */
[----:B------:R-:W-:-:S11]  /*14a50*/  MOV R0, 0x1 ;  /* 0x0000000100007802 */ /* 0x000fd60000000f00 */
[----:B------:R-:W-:Y:S05]  /*14a60*/  @!P0 BRA `(.L_x_350) ;  /* 0x0000000c00308947 */ /* 0x000fea0003800000 */
[----:B------:R-:W2:Y:S01]  /*14a70*/  LDL R4, [R1+0x208] ;  /* 0x0002080001047983 */ /* 0x000ea20000100800 */
[----:B------:R-:W1:Y:S01]  /*14a80*/  LDC R0, c[0x0][0x28c] ;  /* 0x0000a300ff007b82 */ /* 0x000e620000000800 */
[----:B------:R-:W-:Y:S01]  /*14a90*/  ULDC UR5, c[0x0][0x900] ;  /* 0x0002400000057ab9 */ /* 0x000fe20000000800 */
[----:B------:R-:W3:Y:S01]  /*14aa0*/  S2R R5, SR_TID.X ;  /* 0x0000000000057919 */ /* 0x000ee20000002100 */
[----:B------:R-:W-:Y:S01]  /*14ab0*/  UMOV UR6, 0xffffffff ;  /* 0xffffffff00067882 */ /* 0x000fe20000000000 */
[----:B------:R-:W-:Y:S01]  /*14ac0*/  BSSY B0, `(.L_x_350) ;  /* 0x00000c6000007945 */ /* 0x000fe20003800000 */
[----:B------:R-:W-:Y:S01]  /*14ad0*/  USHF.L.U32 UR6, UR6, UR5, URZ ;  /* 0x0000000506067299 */ /* 0x000fe2000800063f */
[----:B------:R-:W-:Y:S01]  /*14ae0*/  IMAD.MOV.U32 R11, RZ, RZ, 0x1 ;  /* 0x00000001ff0b7424 */ /* 0x000fe200078e00ff */
[----:B------:R-:W-:Y:S01]  /*14af0*/  ULDC UR4, c[0x0][0x8a8] ;  /* 0x00022a0000047ab9 */ /* 0x000fe20000000800 */
[----:B-1----:R-:W-:Y:S02]  /*14b00*/  IADD3 R0, R0, 0x3f, RZ ;  /* 0x0000003f00007810 */ /* 0x002fe40007ffe0ff */
[----:B---3--:R-:W-:-:S02]  /*14b10*/  LOP3.LUT P2, RZ, R5, 0x7f, RZ, 0xc0, !PT ;  /* 0x0000007f05ff7812 */ /* 0x008fc4000784c0ff */
[----:B------:R-:W-:Y:S02]  /*14b20*/  LOP3.LUT P0, RZ, R5, 0x1f, RZ, 0xc0, !PT ;  /* 0x0000001f05ff7812 */ /* 0x000fe4000780c0ff */
[----:B------:R-:W-:-:S04]  /*14b30*/  SHF.R.S32.HI R5, RZ, 0x1f, R0 ;  /* 0x0000001fff057819 */ /* 0x000fc80000011400 */
[----:B------:R-:W-:-:S04]  /*14b40*/  LEA.HI R5, R5, R0, RZ, 0x6 ;  /* 0x0000000005057211 */ /* 0x000fc800078f30ff */
[----:B------:R-:W-:Y:S01]  /*14b50*/  SHF.R.S32.HI R7, RZ, 0x6, R5 ;  /* 0x00000006ff077819 */ /* 0x000fe20000011405 */
[----:B------:R-:W-:Y:S01]  /*14b60*/  IMAD.MOV.U32 R6, RZ, RZ, RZ ;  /* 0x000000ffff067224 */ /* 0x000fe200078e00ff */
[----:B------:R-:W-:Y:S01]  /*14b70*/  PLOP3.LUT P0, PT, P0, P2, PT, 0x8a, 0x0 ;  /* 0x000000000000781c */ /* 0x000fe20000705172 */
[----:B------:R-:W-:Y:S01]  /*14b80*/  UMOV UR7, 0x1 ;  /* 0x0000000100077882 */ /* 0x000fe20000000000 */
[----:B------:R-:W-:Y:S02]  /*14b90*/  MOV R0, 0x1 ;  /* 0x0000000100007802 */ /* 0x000fe40000000f00 */
[----:B------:R-:W-:Y:S01]  /*14ba0*/  IADD3 R16, R7, 0x1, RZ ;  /* 0x0000000107107810 */ /* 0x000fe20007ffe0ff */
[----:B------:R-:W-:Y:S02]  /*14bb0*/  UIADD3 UR15, UR4, -0x1, URZ ;  /* 0xffffffff040f7890 */ /* 0x000fe4000fffe03f */
[----:B------:R-:W-:Y:S02]  /*14bc0*/  USHF.L.U32 UR17, UR7, UR5, URZ ;  /* 0x0000000507117299 */ /* 0x000fe4000800063f */
[----:B------:R-:W-:Y:S01]  /*14bd0*/  ULOP3.LUT UR16, URZ, UR6, URZ, 0x33, !UPT ;  /* 0x000000063f107292 */ /* 0x000fe2000f8e333f */
[----:B------:R-:W-:Y:S01]  /*14be0*/  ULDC.64 UR20, c[0x0][0x198] ;  /* 0x0000660000147ab9 */ /* 0x000fe20000000a00 */
[----:B--2---:R-:W-:-:S10]  /*14bf0*/  LOP3.LUT R8, R4, 0x2, RZ, 0xfc, !PT ;  /* 0x0000000204087812 */ /* 0x004fd400078efcff */
.L_x_362:
[----:B------:R-:W-:-:S03]  /*14c00*/  UMOV UR4, 0xffffffff ;  /* 0xffffffff00047882 */ /* 0x000fc60000000000 */
[----:B-1----:R-:W-:Y:S05]  /*14c10*/  BRA.DIV UR4, `(.L_x_351) ;  /* 0x0000001a04a47947 */ /* 0x002fea000b800000 */
[----:B------:R-:W-:-:S13]  /*14c20*/  ELECT P6, URZ, PT ;  /* 0x00000000003f782f */ /* 0x000fda00038c0000 */
.L_x_405:
[----:B------:R-:W1:Y:S01]  /*14c30*/  LDC R4, c[0x0][0x28c] ;  /* 0x0000a300ff047b82 */ /* 0x000e620000000800 */
[----:B------:R-:W-:Y:S01]  /*14c40*/  BSSY B1, `(.L_x_352) ;  /* 0x0000035000017945 */ /* 0x000fe20003800000 */
[----:B-1----:R-:W-:-:S13]  /*14c50*/  ISETP.LT.OR P6, PT, R4, 0x1, !P6 ;  /* 0x000000010400780c */ /* 0x002fda00077c1670 */
[----:B------:R-:W-:Y:S05]  /*14c60*/  @P6 BRA `(.L_x_353) ;  /* 0x0000000000c86947 */ /* 0x000fea0003800000 */
[----:B------:R-:W-:Y:S01]  /*14c70*/  IMAD.SHL.U32 R2, R2, 0x100, RZ ;  /* 0x0000010002027824 */ /* 0x000fe200078e00ff */
[----:B------:R-:W-:Y:S01]  /*14c80*/  SHF.L.U32 R3, R3, 0x8, RZ ;  /* 0x0000000803037819 */ /* 0x000fe200000006ff */
[----:B------:R-:W-:Y:S01]  /*14c90*/  IMAD.MOV.U32 R14, RZ, RZ, RZ ;  /* 0x000000ffff0e7224 */ /* 0x000fe200078e00ff */
[----:B------:R-:W-:Y:S01]  /*14ca0*/  MOV R4, R16 ;  /* 0x0000001000047202 */ /* 0x000fe20000000f00 */
[----:B------:R-:W-:Y:S01]  /*14cb0*/  IMAD.MOV.U32 R5, RZ, RZ, R0 ;  /* 0x000000ffff057224 */ /* 0x000fe200078e0000 */
[----:B------:R-:W-:-:S07]  /*14cc0*/  MOV R9, R6 ;  /* 0x0000000600097202 */ /* 0x000fce0000000f00 */
.L_x_357:
[----:B-1----:R-:W1:Y:S01]  /*14cd0*/  S2R R13, SR_CgaCtaId ;  /* 0x00000000000d7919 */ /* 0x002e620000008800 */
[----:B------:R-:W-:Y:S02]  /*14ce0*/  MOV R12, 0x400 ;  /* 0x00000400000c7802 */ /* 0x000fe40000000f00 */
[----:B------:R-:W-:Y:S02]  /*14cf0*/  SHF.L.U32 R18, R5, 0x1f, RZ ;  /* 0x0000001f05127819 */ /* 0x000fe400000006ff */
[----:B-1----:R-:W-:-:S05]  /*14d00*/  LEA R12, R13, R12, 0x18 ;  /* 0x0000000c0d0c7211 */ /* 0x002fca00078ec0ff */
[----:B------:R-:W-:-:S04]  /*14d10*/  IMAD R13, R9, 0x8, R12 ;  /* 0x00000008090d7824 */ /* 0x000fc800078e020c */
[----:B------:R-:W1:Y:S02]  /*14d20*/  SYNCS.PHASECHK.TRANS64.TRYWAIT P1, [R13+URZ+0x18], R18 ;  /* 0x000018120d0075a7 */ /* 0x000e64000802017f */
[----:B-1----:R-:W-:Y:S05]  /*14d30*/  @!P1 BRA `(.L_x_354) ;  /* 0x00000018007c9947 */ /* 0x002fea0003800000 */
.L_x_406:
[----:B-1----:R-:W1:Y:S01]  /*14d40*/  @!P2 LDC R18, c[0x0][0x500] ;  /* 0x00014000ff12ab82 */ /* 0x002e620000000800 */
[----:B------:R-:W-:-:S04]  /*14d50*/  PRMT R15, R8, 0x9910, RZ ;  /* 0x00009910080f7816 */ /* 0x000fc800000000ff */
[----:B------:R-:W-:Y:S01]  /*14d60*/  ISETP.NE.AND P1, PT, R15, 0x2, PT ;  /* 0x000000020f00780c */ /* 0x000fe20003f25270 */
[----:B-1----:R1:W-:-:S12]  /*14d70*/  @!P2 SYNCS.ARRIVE.TRANS64 RZ, [R13+URZ], R18 ;  /* 0x000000120dffa9a7 */ /* 0x0023d8000800003f */
[----:B------:R-:W-:Y:S05]  /*14d80*/  @P1 BRA `(.L_x_355) ;  /* 0x0000000000041947 */ /* 0x000fea0003800000 */
[----:B------:R-:W-:Y:S01]  /*14d90*/  BPT.TRAP 0x1 ;  /* 0x000000040000795c */ /* 0x000fe20000300000 */
.L_x_355:
[----:B------:R-:W-:Y:S05]  /*14da0*/  @P0 BRA `(.L_x_356) ;  /* 0x0000000000040947 */ /* 0x000fea0003800000 */
[----:B------:R-:W-:Y:S01]  /*14db0*/  BPT.TRAP 0x1 ;  /* 0x000000040000795c */ /* 0x000fe20000300000 */
.L_x_356:
[----:B------:R-:W-:Y:S01]  /*14dc0*/  LEA R12, R9, R12, 0xf ;  /* 0x0000000c090c7211 */ /* 0x000fe200078e78ff */
[----:B------:R-:W-:Y:S01]  /*14dd0*/  UIADD3 UR4, UP0, UR20, 0xf0, URZ ;  /* 0x000000f014047890 */ /* 0x000fe2000ff1e03f */
[----:B------:R-:W-:Y:S01]  /*14de0*/  R2UR UR9, R13 ;  /* 0x000000000d0972ca */ /* 0x000fe200000e0000 */
[----:B------:R-:W-:Y:S01]  /*14df0*/  UIADD3 UR22, UP1, UR20, 0x1f0, URZ ;  /* 0x000001f014167890 */ /* 0x000fe2000ff3e03f */
[----:B------:R-:W-:Y:S01]  /*14e00*/  R2UR UR8, R12 ;  /* 0x000000000c0872ca */ /* 0x000fe200000e0000 */
[----:B------:R-:W-:Y:S01]  /*14e10*/  UIADD3.X UR5, URZ, UR21, URZ, UP0, !UPT ;  /* 0x000000153f057290 */ /* 0x000fe200087fe43f */
[----:B------:R-:W-:Y:S01]  /*14e20*/  R2UR UR11, R3 ;  /* 0x00000000030b72ca */ /* 0x000fe200000e0000 */
[----:B------:R-:W-:Y:S01]  /*14e30*/  VIADD R9, R9, 0x1 ;  /* 0x0000000109097836 */ /* 0x000fe20000000000 */
[----:B------:R-:W-:Y:S01]  /*14e40*/  R2UR UR10, R14 ;  /* 0x000000000e0a72ca */ /* 0x000fe200000e0000 */
[----:B------:R-:W-:Y:S01]  /*14e50*/  UIADD3.X UR23, URZ, UR21, URZ, UP1, !UPT ;  /* 0x000000153f177290 */ /* 0x000fe20008ffe43f */
[----:B------:R-:W-:Y:S01]  /*14e60*/  R2UR UR12, R10 ;  /* 0x000000000a0c72ca */ /* 0x000fe200000e0000 */
[----:B------:R-:W-:Y:S01]  /*14e70*/  UMOV UR6, 0x0 ;  /* 0x0000000000067882 */ /* 0x000fe20000000000 */
[----:B------:R-:W-:Y:S01]  /*14e80*/  IADD3 R4, R4, -0x1, RZ ;  /* 0xffffffff04047810 */ /* 0x000fe20007ffe0ff */
[----:B------:R-:W-:Y:S01]  /*14e90*/  UMOV UR7, 0x10000000 ;  /* 0x1000000000077882 */ /* 0x000fe20000000000 */
[----:B------:R-:W-:Y:S01]  /*14ea0*/  R2UR UR18, R2 ;  /* 0x00000000021272ca */ /* 0x000fe200000e0000 */
[----:B------:R-:W-:Y:S01]  /*14eb0*/  VIADD R14, R14, 0x40 ;  /* 0x000000400e0e7836 */ /* 0x000fe20000000000 */
[----:B------:R-:W-:Y:S01]  /*14ec0*/  ISETP.GT.AND P3, PT, R4, 0x1, PT ;  /* 0x000000010400780c */ /* 0x000fe20003f64270 */
[----:B------:R-:W-:Y:S01]  /*14ed0*/  UIADD3 UR13, UR8, 0x8400, URZ ;  /* 0x00008400080d7890 */ /* 0x000fe2000fffe03f */
[----:B------:R-:W-:Y:S01]  /*14ee0*/  ISETP.NE.AND P1, PT, R9, 0x3, PT ;  /* 0x000000030900780c */ /* 0x000fe20003f25270 */
[----:B------:R-:W-:-:S03]  /*14ef0*/  UIADD3 UR14, UR8, 0x20400, URZ ;  /* 0x00020400080e7890 */ /* 0x000fc6000fffe03f */
[----:B------:R-:W-:Y:S02]  /*14f00*/  SEL R12, RZ, 0x1, P1 ;  /* 0x00000001ff0c7807 */ /* 0x000fe40000800000 */
[----:B------:R-:W-:Y:S01]  /*14f10*/  UMOV UR8, UR13 ;  /* 0x0000000d00087c82 */ /* 0x000fe20008000000 */
[----:B------:R-:W-:Y:S01]  /*14f20*/  SEL R9, R9, RZ, P1 ;  /* 0x000000ff09097207 */ /* 0x000fe20000800000 */
[----:B------:R2:W-:Y:S01]  /*14f30*/  UTMALDG.3D [UR8], [UR4], desc[UR6] ;  /* 0x00000608040075b4 */ /* 0x0005e20008011000 */
[----:B------:R-:W-:Y:S01]  /*14f40*/  LOP3.LUT R5, R5, R12, RZ, 0x3c, !PT ;  /* 0x0000000c05057212 */ /* 0x000fe200078e3cff */
[----:B--2---:R-:W-:Y:S01]  /*14f50*/  UMOV UR8, UR14 ;  /* 0x0000000e00087c82 */ /* 0x004fe20008000000 */
[----:B------:R-:W-:Y:S02]  /*14f60*/  UMOV UR11, UR18 ;  /* 0x00000012000b7c82 */ /* 0x000fe40008000000 */
[----:B------:R2:W-:Y:S02]  /*14f70*/  UTMALDG.3D [UR8], [UR22], desc[UR6] ;  /* 0x00000608160075b4 */ /* 0x0005e40008011000 */
[----:B--2---:R-:W-:Y:S05]  /*14f80*/  @P3 BRA `(.L_x_357) ;  /* 0xfffffffc00503947 */ /* 0x004fea000383ffff */
.L_x_353:
[----:B------:R-:W-:Y:S05]  /*14f90*/  BSYNC B1 ;  /* 0x0000000000017941 */ /* 0x000fea0003800000 */
.L_x_352:
[----:B------:R-:W2:Y:S01]  /*14fa0*/  LDL.LU R15, [R1+0x204] ;  /* 0x00020400010f7983 */ /* 0x000ea20000300800 */
[----:B------:R-:W-:Y:S01]  /*14fb0*/  LOP3.LUT P1, RZ, R11, 0xff, RZ, 0xc0, !PT ;  /* 0x000000ff0bff7812 */ /* 0x000fe2000782c0ff */
[----:B------:R-:W-:Y:S02]  /*14fc0*/  ULDC.64 UR4, c[0x0][0x8f8] ;  /* 0x00023e0000047ab9 */ /* 0x000fe40000000a00 */
[----:B------:R-:W3:Y:S01]  /*14fd0*/  LDL.LU R12, [R1+0x200] ;  /* 0x00020000010c7983 */ /* 0x000ee20000300800 */
[C---:B------:R-:W-:Y:S01]  /*14fe0*/  IADD3 R6, R7.reuse, R6, RZ ;  /* 0x0000000607067210 */ /* 0x040fe20007ffe0ff */
[----:B------:R-:W-:Y:S01]  /*14ff0*/  BSSY B1, `(.L_x_358) ;  /* 0x0000070000017945 */ /* 0x000fe20003800000 */
[----:B------:R-:W-:Y:S01]  /*15000*/  ISETP.GE.U32.AND P3, PT, R7, 0x3, PT ;  /* 0x000000030700780c */ /* 0x000fe20003f66070 */
[----:B------:R-:W-:Y:S01]  /*15010*/  IMAD.MOV.U32 R10, RZ, RZ, -0x1 ;  /* 0xffffffffff0a7424 */ /* 0x000fe200078e00ff */
[----:B------:R-:W-:Y:S02]  /*15020*/  PRMT R4, RZ, 0x7610, R4 ;  /* 0x00007610ff047816 */ /* 0x000fe40000000004 */
[----:B------:R-:W-:-:S03]  /*15030*/  PRMT R11, RZ, 0x7610, R11 ;  /* 0x00007610ff0b7816 */ /* 0x000fc6000000000b */
[----:B------:R-:W4:Y:S01]  /*15040*/  @P1 S2R R3, SR_CgaCtaId ;  /* 0x0000000000031919 */ /* 0x000f220000008800 */
[----:B------:R-:W-:-:S04]  /*15050*/  @P1 MOV R2, 0x400 ;  /* 0x0000040000021802 */ /* 0x000fc80000000f00 */
[----:B----4-:R-:W-:-:S04]  /*15060*/  @P1 LEA R2, R3, R2, 0x18 ;  /* 0x0000000203021211 */ /* 0x010fc800078ec0ff */
[----:B------:R4:W-:Y:S01]  /*15070*/  @P1 SYNCS.ARRIVE.TRANS64.A1T0 RZ, [R2+URZ+0x78], RZ ;  /* 0x000078ff02ff19a7 */ /* 0x0009e2000810003f */
[----:B------:R-:W-:-:S04]  /*15080*/  ISETP.GT.U32.AND P1, PT, R6, 0x2, PT ;  /* 0x000000020600780c */ /* 0x000fc80003f24070 */
[----:B------:R-:W-:Y:S01]  /*15090*/  ISETP.LT.U32.AND P1, PT, R7, 0x3, P1 ;  /* 0x000000030700780c */ /* 0x000fe20000f21070 */
[----:B----4-:R-:W-:Y:S01]  /*150a0*/  IMAD.WIDE.U32 R2, R6, -0x55555555, RZ ;  /* 0xaaaaaaab06027825 */ /* 0x010fe200078e00ff */
[----:B------:R-:W-:-:S04]  /*150b0*/  MOV R2, 0xffffffff ;  /* 0xffffffff00027802 */ /* 0x000fc80000000f00 */
[----:B------:R-:W-:Y:S02]  /*150c0*/  SHF.R.U32.HI R5, RZ, 0x1, R3 ;  /* 0x00000001ff057819 */ /* 0x000fe40000011603 */
[----:B------:R-:W-:-:S03]  /*150d0*/  SEL R3, RZ, 0x1, !P1 ;  /* 0x00000001ff037807 */ /* 0x000fc60004800000 */
[----:B------:R-:W-:Y:S01]  /*150e0*/  IMAD R6, R5, -0x3, R6 ;  /* 0xfffffffd05067824 */ /* 0x000fe200078e0206 */
[----:B------:R-:W-:Y:S01]  /*150f0*/  LOP3.LUT R0, R0, R3, RZ, 0x3c, !PT ;  /* 0x0000000300007212 */ /* 0x000fe200078e3cff */
[----:B------:R-:W-:-:S03]  /*15100*/  IMAD.MOV.U32 R3, RZ, RZ, -0x1 ;  /* 0xffffffffff037424 */ /* 0x000fc600078e00ff */
[----:B------:R-:W-:Y:S02]  /*15110*/  @P3 LOP3.LUT R0, R0, 0x1, R5, 0x78, !PT ;  /* 0x0000000100003812 */ /* 0x000fe400078e7805 */
[----:B---3--:R-:W-:-:S04]  /*15120*/  IADD3 R12, P1, R12, UR46, RZ ;  /* 0x0000002e0c0c7c10 */ /* 0x008fc8000ff3e0ff */
[----:B--2---:R-:W-:Y:S01]  /*15130*/  IADD3.X R15, R15, UR38, RZ, P1, !PT ;  /* 0x000000260f0f7c10 */ /* 0x004fe20008ffe4ff */
[----:B------:R2:W-:Y:S01]  /*15140*/  STL [R1+0x200], R12 ;  /* 0x0002000c01007387 */ /* 0x0005e20000100800 */
[----:B------:R-:W-:-:S03]  /*15150*/  ISETP.GE.U32.AND P1, PT, R12, UR4, PT ;  /* 0x000000040c007c0c */ /* 0x000fc6000bf26070 */
[----:B------:R2:W-:Y:S01]  /*15160*/  STL [R1+0x204], R15 ;  /* 0x0002040f01007387 */ /* 0x0005e20000100800 */
[----:B------:R-:W-:-:S13]  /*15170*/  ISETP.GE.U32.AND.EX P1, PT, R15, UR5, PT, P1 ;  /* 0x000000050f007c0c */ /* 0x000fda000bf26110 */
[----:B--2---:R-:W-:Y:S05]  /*15180*/  @P1 BRA `(.L_x_359) ;  /* 0x0000000400581947 */ /* 0x004fea0003800000 */
[----:B------:R-:W2:Y:S01]  /*15190*/  S2R R9, SR_CTAID.X ;  /* 0x0000000000097919 */ /* 0x000ea20000002500 */
[----:B------:R-:W3:Y:S01]  /*151a0*/  LDC R17, c[0x0][0x904] ;  /* 0x00024100ff117b82 */ /* 0x000ee20000000800 */
[----:B------:R-:W-:Y:S01]  /*151b0*/  ULDC UR4, c[0x0][0x150] ;  /* 0x0000540000047ab9 */ /* 0x000fe20000000800 */
[----:B------:R-:W-:Y:S01]  /*151c0*/  ULDC UR7, c[0x0][0x8d8] ;  /* 0x0002360000077ab9 */ /* 0x000fe20000000800 */
[----:B------:R-:W4:Y:S05]  /*151d0*/  S2R R2, SR_CTAID.Y ;  /* 0x0000000000027919 */ /* 0x000f2a0000002600 */
[----:B------:R-:W5:Y:S08]  /*151e0*/  LDC R4, c[0x0][0x144] ;  /* 0x00005100ff047b82 */ /* 0x000f700000000800 */
[----:B-1----:R-:W1:Y:S01]  /*151f0*/  LDC R13, c[0x0][0x148] ;  /* 0x00005200ff0d7b82 */ /* 0x002e620000000800 */
[----:B---3--:R-:W-:-:S02]  /*15200*/  ISETP.NE.AND P4, PT, R17, 0x1, PT ;  /* 0x000000011100780c */ /* 0x008fc40003f85270 */
[----:B--2---:R-:W-:Y:S02]  /*15210*/  I2FP.F32.U32 R3, R9 ;  /* 0x0000000900037245 */ /* 0x004fe40000201000 */
[----:B----4-:R-:W-:-:S03]  /*15220*/  I2FP.F32.U32 R5, R2 ;  /* 0x0000000200057245 */ /* 0x010fc60000201000 */
[----:B------:R-:W-:Y:S01]  /*15230*/  FMUL R3, R3, UR4 ;  /* 0x0000000403037c20 */ /* 0x000fe20008400000 */
[----:B------:R-:W-:Y:S02]  /*15240*/  ULDC UR4, c[0x0][0x154] ;  /* 0x0000550000047ab9 */ /* 0x000fe40000000800 */
[----:B------:R-:W-:Y:S01]  /*15250*/  FMUL R10, R5, UR4 ;  /* 0x00000004050a7c20 */ /* 0x000fe20008400000 */
[----:B------:R-:W-:Y:S02]  /*15260*/  ULDC.64 UR4, c[0x0][0x8d0] ;  /* 0x0002340000047ab9 */ /* 0x000fe40000000a00 */
[----:B------:R-:W2:Y:S01]  /*15270*/  F2I.U32.TRUNC.NTZ R3, R3 ;  /* 0x0000000300037305 */ /* 0x000ea2000020f000 */
[----:B------:R-:W-:-:S04]  /*15280*/  ISETP.NE.U32.AND P1, PT, RZ, UR4, PT ;  /* 0x00000004ff007c0c */ /* 0x000fc8000bf25070 */
[----:B------:R-:W-:-:S03]  /*15290*/  ISETP.NE.AND.EX P1, PT, RZ, UR5, PT, P1 ;  /* 0x00000005ff007c0c */ /* 0x000fc6000bf25310 */
[----:B------:R-:W3:Y:S01]  /*152a0*/  F2I.U32.TRUNC.NTZ R10, R10 ;  /* 0x0000000a000a7305 */ /* 0x000ee2000020f000 */
[----:B--2---:R-:W-:Y:S01]  /*152b0*/  IADD3 R5, -R3, RZ, RZ ;  /* 0x000000ff03057210 */ /* 0x004fe20007ffe1ff */
[----:B------:R-:W-:-:S04]  /*152c0*/  IMAD.MOV.U32 R3, RZ, RZ, R15 ;  /* 0x000000ffff037224 */ /* 0x000fc800078e000f */
[----:B-----5:R-:W-:Y:S02]  /*152d0*/  IMAD R9, R4, R5, R9 ;  /* 0x0000000504097224 */ /* 0x020fe400078e0209 */
[----:B---3--:R-:W-:-:S04]  /*152e0*/  IMAD.MOV R4, RZ, RZ, -R10 ;  /* 0x000000ffff047224 */ /* 0x008fc800078e0a0a */
[----:B-1----:R-:W-:Y:S01]  /*152f0*/  @P4 IMAD R9, R13, R4, R2 ;  /* 0x000000040d094224 */ /* 0x002fe200078e0202 */
[----:B------:R-:W-:Y:S01]  /*15300*/  MOV R2, R12 ;  /* 0x0000000c00027202 */ /* 0x000fe20000000f00 */
[----:B------:R-:W-:Y:S06]  /*15310*/  @!P1 BRA `(.L_x_360) ;  /* 0x0000000000289947 */ /* 0x000fec0003800000 */
[----:B------:R-:W-:Y:S02]  /*15320*/  ULDC UR6, c[0x0][0x8dc] ;  /* 0x0002370000067ab9 */ /* 0x000fe40000000800 */
[----:B------:R-:W-:-:S04]  /*15330*/  IADD3 R3, P1, R12, UR6, RZ ;  /* 0x000000060c037c10 */ /* 0x000fc8000ff3e0ff */
[----:B------:R-:W-:-:S05]  /*15340*/  IADD3.X R13, RZ, R15, RZ, P1, !PT ;  /* 0x0000000fff0d7210 */ /* 0x000fca0000ffe4ff */
[----:B------:R-:W-:-:S04]  /*15350*/  IMAD.WIDE.U32 R4, R13, UR4, RZ ;  /* 0x000000040d047c25 */ /* 0x000fc8000f8e00ff */
[----:B------:R-:W-:-:S04]  /*15360*/  IMAD.WIDE.U32 R4, P1, R3, UR5, R4 ;  /* 0x0000000503047c25 */ /* 0x000fc8000f820004 */
[----:B------:R-:W-:Y:S01]  /*15370*/  IMAD.WIDE.U32 R2, R3, UR4, RZ ;  /* 0x0000000403027c25 */ /* 0x000fe2000f8e00ff */
[----:B------:R-:W-:-:S04]  /*15380*/  MOV R2, R5 ;  /* 0x0000000500027202 */ /* 0x000fc80000000f00 */
[----:B------:R-:W-:Y:S01]  /*15390*/  IADD3 RZ, P3, R3, R4, RZ ;  /* 0x0000000403ff7210 */ /* 0x000fe20007f7e0ff */
[----:B------:R-:W-:-:S04]  /*153a0*/  IMAD.X R3, RZ, RZ, RZ, P1 ;  /* 0x000000ffff037224 */ /* 0x000fc800008e06ff */
[----:B------:R-:W-:-:S08]  /*153b0*/  IMAD.WIDE.U32.X R2, R13, UR5, R2, P3 ;  /* 0x000000050d027c25 */ /* 0x000fd000098e0402 */
.L_x_360:
[--C-:B------:R-:W-:Y:S01]  /*153c0*/  SHF.R.U64 R10, R2, UR7, R3.reuse ;  /* 0x00000007020a7c19 */ /* 0x100fe20008001203 */
[----:B------:R-:W-:Y:S01]  /*153d0*/  ULDC.64 UR4, c[0x0][0x8c8] ;  /* 0x0002320000047ab9 */ /* 0x000fe20000000a00 */
[----:B------:R-:W-:Y:S01]  /*153e0*/  SHF.R.U32.HI R2, RZ, UR7, R3 ;  /* 0x00000007ff027c19 */ /* 0x000fe20008011603 */
[----:B------:R-:W-:Y:S01]  /*153f0*/  IMAD.MOV.U32 R3, RZ, RZ, R15 ;  /* 0x000000ffff037224 */ /* 0x000fe200078e000f */
[----:B------:R-:W-:Y:S01]  /*15400*/  IADD3 R13, P1, RZ, -R10, RZ ;  /* 0x8000000aff0d7210 */ /* 0x000fe20007f3e0ff */
[----:B------:R-:W-:-:S04]  /*15410*/  ULDC.64 UR6, c[0x0][0x8e8] ;  /* 0x00023a0000067ab9 */ /* 0x000fc80000000a00 */
[----:B------:R-:W-:Y:S01]  /*15420*/  IMAD.X R2, RZ, RZ, ~R2, P1 ;  /* 0x000000ffff027224 */ /* 0x000fe200008e0e02 */
[----:B------:R-:W-:-:S03]  /*15430*/  ISETP.NE.U32.AND P1, PT, RZ, UR6, PT ;  /* 0x00000006ff007c0c */ /* 0x000fc6000bf25070 */
[----:B------:R-:W-:Y:S01]  /*15440*/  IMAD R2, R2, UR4, RZ ;  /* 0x0000000402027c24 */ /* 0x000fe2000f8e02ff */
[----:B------:R-:W-:-:S03]  /*15450*/  ISETP.NE.AND.EX P1, PT, RZ, UR7, PT, P1 ;  /* 0x00000007ff007c0c */ /* 0x000fc6000bf25310 */
[----:B------:R-:W-:Y:S01]  /*15460*/  IMAD R5, R13, UR5, R2 ;  /* 0x000000050d057c24 */ /* 0x000fe2000f8e0202 */
[----:B------:R-:W-:-:S05]  /*15470*/  MOV R2, R12 ;  /* 0x0000000c00027202 */ /* 0x000fca0000000f00 */
[----:B------:R-:W-:Y:S01]  /*15480*/  IMAD.WIDE.U32 R2, R13, UR4, R2 ;  /* 0x000000040d027c25 */ /* 0x000fe2000f8e0002 */
[----:B------:R-:W-:-:S04]  /*15490*/  ULDC UR4, c[0x0][0x8c0] ;  /* 0x0002300000047ab9 */ /* 0x000fc80000000800 */
[----:B------:R-:W-:-:S04]  /*154a0*/  IADD3 R3, R3, R5, RZ ;  /* 0x0000000503037210 */ /* 0x000fc80007ffe0ff */
[--C-:B------:R-:W-:Y:S02]  /*154b0*/  SHF.R.U64 R12, R2, UR4, R3.reuse ;  /* 0x00000004020c7c19 */ /* 0x100fe40008001203 */
[----:B------:R-:W-:Y:S01]  /*154c0*/  SHF.R.U32.HI R3, RZ, UR4, R3 ;  /* 0x00000004ff037c19 */ /* 0x000fe20008011603 */
[----:B------:R-:W-:-:S03]  /*154d0*/  ULDC UR4, c[0x0][0x8b0] ;  /* 0x00022c0000047ab9 */ /* 0x000fc60000000800 */
[--C-:B------:R-:W-:Y:S02]  /*154e0*/  SHF.R.U64 R13, R12, UR4, R3.reuse ;  /* 0x000000040c0d7c19 */ /* 0x100fe40008001203 */
[----:B------:R-:W-:Y:S01]  /*154f0*/  SHF.R.U32.HI R2, RZ, UR4, R3 ;  /* 0x00000004ff027c19 */ /* 0x000fe20008011603 */
[----:B------:R-:W-:-:S03]  /*15500*/  ULDC UR4, c[0x0][0x900] ;  /* 0x0002400000047ab9 */ /* 0x000fc60000000800 */
[--C-:B------:R-:W-:Y:S02]  /*15510*/  SHF.R.U64 R14, R13, UR4, R2.reuse ;  /* 0x000000040d0e7c19 */ /* 0x100fe40008001202 */
[----:B------:R-:W-:-:S03]  /*15520*/  SHF.R.U32.HI R15, RZ, UR4, R2 ;  /* 0x00000004ff0f7c19 */ /* 0x000fc60008011602 */
[----:B------:R-:W-:Y:S01]  /*15530*/  IMAD.MOV.U32 R2, RZ, RZ, R14 ;  /* 0x000000ffff027224 */ /* 0x000fe200078e000e */
[----:B------:R-:W-:Y:S01]  /*15540*/  MOV R3, R15 ;  /* 0x0000000f00037202 */ /* 0x000fe20000000f00 */
[----:B------:R-:W-:Y:S06]  /*15550*/  @!P1 BRA `(.L_x_361) ;  /* 0x0000000000289947 */ /* 0x000fec0003800000 */
[----:B------:R-:W-:Y:S02]  /*15560*/  ULDC UR4, c[0x0][0x8f4] ;  /* 0x00023d0000047ab9 */ /* 0x000fe40000000800 */
[----:B------:R-:W-:-:S05]  /*15570*/  IADD3 R3, P1, R14, UR4, RZ ;  /* 0x000000040e037c10 */ /* 0x000fca000ff3e0ff */
[----:B------:R-:W-:-:S04]  /*15580*/  IMAD.X R15, RZ, RZ, R15, P1 ;  /* 0x000000ffff0f7224 */ /* 0x000fc800008e060f */
[----:B------:R-:W-:-:S04]  /*15590*/  IMAD.WIDE.U32 R4, R15, UR6, RZ ;  /* 0x000000060f047c25 */ /* 0x000fc8000f8e00ff */
[----:B------:R-:W-:-:S04]  /*155a0*/  IMAD.WIDE.U32 R4, P1, R3, UR7, R4 ;  /* 0x0000000703047c25 */ /* 0x000fc8000f820004 */
[----:B------:R-:W-:-:S04]  /*155b0*/  IMAD.WIDE.U32 R2, R3, UR6, RZ ;  /* 0x0000000603027c25 */ /* 0x000fc8000f8e00ff */
[----:B------:R-:W-:Y:S01]  /*155c0*/  IMAD.MOV.U32 R2, RZ, RZ, R5 ;  /* 0x000000ffff027224 */ /* 0x000fe200078e0005 */
[----:B------:R-:W-:Y:S02]  /*155d0*/  IADD3 RZ, P3, R3, R4, RZ ;  /* 0x0000000403ff7210 */ /* 0x000fe40007f7e0ff */
[----:B------:R-:W-:-:S03]  /*155e0*/  IADD3.X R3, RZ, RZ, RZ, P1, !PT ;  /* 0x000000ffff037210 */ /* 0x000fc60000ffe4ff */
[----:B------:R-:W-:-:S08]  /*155f0*/  IMAD.WIDE.U32.X R2, R15, UR7, R2, P3 ;  /* 0x000000070f027c25 */ /* 0x000fd000098e0402 */
.L_x_361:
[----:B------:R-:W-:Y:S01]  /*15600*/  ULDC UR4, c[0x0][0x8f0] ;  /* 0x00023c0000047ab9 */ /* 0x000fe20000000800 */
[----:B------:R-:W-:Y:S02]  /*15610*/  LOP3.LUT R13, R13, UR16, RZ, 0xc0, !PT ;  /* 0x000000100d0d7c12 */ /* 0x000fe4000f8ec0ff */
[----:B------:R-:W-:Y:S01]  /*15620*/  SHF.R.U64 R2, R2, UR4, R3 ;  /* 0x0000000402027c19 */ /* 0x000fe20008001203 */
[----:B------:R-:W-:-:S03]  /*15630*/  ULDC UR4, c[0x0][0x8e0] ;  /* 0x0002380000047ab9 */ /* 0x000fc60000000800 */
[C---:B------:R-:W-:Y:S01]  /*15640*/  IADD3 R3, -R2.reuse, RZ, RZ ;  /* 0x000000ff02037210 */ /* 0x040fe20007ffe1ff */
[----:B------:R-:W-:-:S04]  /*15650*/  IMAD R4, R2, UR17, R13 ;  /* 0x0000001102047c24 */ /* 0x000fc8000f8e020d */
[----:B------:R-:W-:Y:S01]  /*15660*/  IMAD R14, R3, UR4, R14 ;  /* 0x00000004030e7c24 */ /* 0x000fe2000f8e020e */
[----:B------:R-:W-:Y:S01]  /*15670*/  ULDC UR4, c[0x0][0x8b8] ;  /* 0x00022e0000047ab9 */ /* 0x000fe20000000800 */
[----:B------:R-:W-:Y:S01]  /*15680*/  LOP3.LUT R3, R12, UR15, RZ, 0xc0, !PT ;  /* 0x0000000f0c037c12 */ /* 0x000fe2000f8ec0ff */
[----:B------:R-:W-:Y:S01]  /*15690*/  IMAD R9, R4, UR4, R9 ;  /* 0x0000000404097c24 */ /* 0x000fe2000f8e0209 */
[----:B------:R-:W-:Y:S01]  /*156a0*/  ULDC UR4, c[0x0][0x8a8] ;  /* 0x00022a0000047ab9 */ /* 0x000fe20000000800 */
[----:B------:R-:W-:Y:S02]  /*156b0*/  IMAD.MOV.U32 R4, RZ, RZ, 0x1 ;  /* 0x00000001ff047424 */ /* 0x000fe400078e00ff */
[----:B------:R-:W-:-:S05]  /*156c0*/  IMAD R14, R14, UR4, R3 ;  /* 0x000000040e0e7c24 */ /* 0x000fca000f8e0203 */
[----:B------:R-:W-:Y:S02]  /*156d0*/  SEL R2, R14, R9, !P4 ;  /* 0x000000090e027207 */ /* 0x000fe40006000000 */
[----:B------:R-:W-:-:S07]  /*156e0*/  SEL R3, R9, R14, !P4 ;  /* 0x0000000e09037207 */ /* 0x000fce0006000000 */
.L_x_359:
[----:B------:R-:W-:Y:S05]  /*156f0*/  BSYNC B1 ;  /* 0x0000000000017941 */ /* 0x000fea0003800000 */
.L_x_358:
[----:B------:R-:W-:-:S13]  /*15700*/  LOP3.LUT P1, RZ, R4, 0xff, RZ, 0xc0, !PT ;  /* 0x000000ff04ff7812 */ /* 0x000fda000782c0ff */
[----:B------:R-:W-:Y:S05]  /*15710*/  @P1 BRA `(.L_x_362) ;  /* 0xfffffff400381947 */ /* 0x000fea000383ffff */
[----:B------:R-:W-:Y:S05]  /*15720*/  BSYNC B0 ;  /* 0x0000000000007941 */ /* 0x000fea0003800000 */
.L_x_350:
[----:B------:R-:W-:-:S03]  /*15730*/  UMOV UR4, 0xffffffff ;  /* 0xffffffff00047882 */ /* 0x000fc60000000000 */
[----:B------:R-:W-:Y:S05]  /*15740*/  BRA.DIV UR4, `(.L_x_363) ;  /* 0x00000012040c7947 */ /* 0x000fea000b800000 */
[----:B------:R-:W-:-:S13]  /*15750*/  ELECT P6, URZ, PT ;  /* 0x00000000003f782f */ /* 0x000fda00038c0000 */
.L_x_409:
[----:B------:R-:W-:Y:S05]  /*15760*/  @!P6 BRA `(.L_x_10) ;  /* 0x000000000084e947 */ /* 0x000fea0003800000 */
[----:B------:R-:W2:Y:S02]  /*15770*/  LDL.LU R2, [R1+0x208] ;  /* 0x0002080001027983 */ /* 0x000ea40000300800 */
[----:B--2---:R-:W-:-:S04]  /*15780*/  LOP3.LUT R2, R2, 0x2, RZ, 0xfc, !PT ;  /* 0x0000000202027812 */ /* 0x004fc800078efcff */
[----:B------:R-:W-:-:S13]  /*15790*/  ISETP.NE.AND P0, PT, R2, 0x3, PT ;  /* 0x000000030200780c */ /* 0x000fda0003f05270 */
[----:B------:R-:W-:Y:S05]  /*157a0*/  @!P0 BRA `(.L_x_364) ;  /* 0x0000000000048947 */ /* 0x000fea0003800000 */
[----:B------:R-:W-:Y:S01]  /*157b0*/  BPT.TRAP 0x1 ;  /* 0x000000040000795c */ /* 0x000fe20000300000 */
.L_x_364:
[----:B------:R-:W2:Y:S01]  /*157c0*/  S2R R3, SR_CgaCtaId ;  /* 0x0000000000037919 */ /* 0x000ea20000008800 */
[----:B------:R-:W-:-:S04]  /*157d0*/  MOV R2, 0x400 ;  /* 0x0000040000027802 */ /* 0x000fc80000000f00 */
[----:B--2---:R-:W-:Y:S02]  /*157e0*/  LEA R3, R3, R2, 0x18 ;  /* 0x0000000203037211 */ /* 0x004fe400078ec0ff */
[----:B------:R-:W-:Y:S02]  /*157f0*/  SHF.L.U32 R2, R0, 0x1f, RZ ;  /* 0x0000001f00027819 */ /* 0x000fe400000006ff */
[----:B------:R-:W-:-:S05]  /*15800*/  IADD3 R3, R3, 0x18, RZ ;  /* 0x0000001803037810 */ /* 0x000fca0007ffe0ff */
[----:B------:R-:W-:-:S04]  /*15810*/  IMAD R5, R6, 0x8, R3 ;  /* 0x0000000806057824 */ /* 0x000fc800078e0203 */
[----:B------:R-:W2:Y:S02]  /*15820*/  SYNCS.PHASECHK.TRANS64.TRYWAIT P0, [R5+URZ], R2 ;  /* 0x00000002050075a7 */ /* 0x000ea4000800017f */
[----:B--2---:R-:W-:Y:S05]  /*15830*/  @!P0 BRA `(.L_x_365) ;  /* 0x0000000c00f08947 */ /* 0x004fea0003800000 */
.L_x_410:
[----:B------:R-:W-:-:S04]  /*15840*/  IADD3 R6, R6, 0x1, RZ ;  /* 0x0000000106067810 */ /* 0x000fc80007ffe0ff */
[----:B------:R-:W-:-:S04]  /*15850*/  ISETP.NE.AND P0, PT, R6, 0x3, PT ;  /* 0x000000030600780c */ /* 0x000fc80003f05270 */
[----:B--2---:R-:W-:Y:S02]  /*15860*/  SEL R5, RZ, 0x1, P0 ;  /* 0x00000001ff057807 */ /* 0x004fe40000000000 */
[----:B------:R-:W-:Y:S02]  /*15870*/  SEL R6, R6, RZ, P0 ;  /* 0x000000ff06067207 */ /* 0x000fe40000000000 */
[----:B------:R-:W-:-:S03]  /*15880*/  LOP3.LUT R5, R0, R5, RZ, 0x3c, !PT ;  /* 0x0000000500057212 */ /* 0x000fc600078e3cff */
[----:B------:R-:W-:Y:S01]  /*15890*/  IMAD R7, R6, 0x8, R3 ;  /* 0x0000000806077824 */ /* 0x000fe200078e0203 */
[----:B------:R-:W-:-:S04]  /*158a0*/  SHF.L.U32 R0, R5, 0x1f, RZ ;  /* 0x0000001f05007819 */ /* 0x000fc800000006ff */
[----:B------:R-:W2:Y:S02]  /*158b0*/  SYNCS.PHASECHK.TRANS64.TRYWAIT P0, [R7+URZ], R0 ;  /* 0x00000000070075a7 */ /* 0x000ea4000800017f */
[----:B--2---:R-:W-:Y:S05]  /*158c0*/  @!P0 BRA `(.L_x_366) ;  /* 0x0000000c00e08947 */ /* 0x004fea0003800000 */
.L_x_411:
[----:B--2---:R-:W-:-:S04]  /*158d0*/  IADD3 R0, R6, 0x1, RZ ;  /* 0x0000000106007810 */ /* 0x004fc80007ffe0ff */
[----:B------:R-:W-:-:S04]  /*158e0*/  ISETP.NE.AND P0, PT, R0, 0x3, PT ;  /* 0x000000030000780c */ /* 0x000fc80003f05270 */
[----:B------:R-:W-:Y:S02]  /*158f0*/  SEL R2, RZ, 0x1, P0 ;  /* 0x00000001ff027807 */ /* 0x000fe40000000000 */
[----:B------:R-:W-:Y:S02]  /*15900*/  SEL R0, R0, RZ, P0 ;  /* 0x000000ff00007207 */ /* 0x000fe40000000000 */
[----:B------:R-:W-:-:S03]  /*15910*/  LOP3.LUT R2, R5, R2, RZ, 0x3c, !PT ;  /* 0x0000000205027212 */ /* 0x000fc600078e3cff */
[----:B------:R-:W-:Y:S01]  /*15920*/  IMAD R3, R0, 0x8, R3 ;  /* 0x0000000800037824 */ /* 0x000fe200078e0203 */
[----:B------:R-:W-:-:S07]  /*15930*/  SHF.L.U32 R0, R2, 0x1f, RZ ;  /* 0x0000001f02007819 */ /* 0x000fce00000006ff */
.L_x_367:
[----:B--2---:R2:W3:Y:S02]  /*15940*/  SYNCS.PHASECHK.TRANS64.TRYWAIT P0, [R3+URZ], R0 ;  /* 0x00000000030075a7 */ /* 0x0044e4000800017f */
[----:B---3--:R-:W-:Y:S05]  /*15950*/  @!P0 NANOSLEEP.SYNCS 0x989680 ;  /* 0x009896800000895d */ /* 0x008fea0003900000 */
[----:B------:R-:W3:Y:S02]  /*15960*/  @!P0 SYNCS.PHASECHK.TRANS64 P0, [R3+URZ], R0 ;  /* 0x00000000030085a7 */ /* 0x000ee4000800007f */
[----:B---3--:R-:W-:Y:S05]  /*15970*/  @!P0 BRA `(.L_x_367) ;  /* 0xfffffffc00f08947 */ /* 0x008fea000383ffff */
.L_x_10:
[----:B------:R-:W-:Y:S05]  /*15980*/  BSYNC B6 ;  /* 0x0000000000067941 */ /* 0x000fea0003800000 */
.L_x_8:
[----:B------:R-:W-:Y:S05]  /*15990*/  EXIT ;  /* 0x000000000000794d */ /* 0x000fea0003800000 */
.L_x_23:
[----:B---3--:R3:W4:Y:S02]  /*159a0*/  SYNCS.PHASECHK.TRANS64.TRYWAIT P1, [R3+URZ], R0 ;  /* 0x00000000030075a7 */ /* 0x008724000802017f */
[----:B----4-:R-:W-:Y:S05]  /*159b0*/  @!P1 NANOSLEEP.SYNCS 0x989680 ;  /* 0x009896800000995d */ /* 0x010fea0003900000 */
[----:B------:R-:W4:Y:S02]  /*159c0*/  @!P1 SYNCS.PHASECHK.TRANS64 P1, [R3+URZ], R0 ;  /* 0x00000000030095a7 */ /* 0x000f24000802007f */
[----:B----4-:R-:W-:Y:S05]  /*159d0*/  @!P1 BRA `(.L_x_23) ;  /* 0xfffffffc00f09947 */ /* 0x010fea000383ffff */
[----:B------:R-:W-:Y:S05]  /*159e0*/  BRA `(.L_x_22) ;  /* 0xfffffebc00847947 */ /* 0x000fea000383ffff */
.L_x_28:
[----:B--2---:R-:W-:-:S04]  /*159f0*/  MOV R4, UR8 ;  /* 0x0000000800047c02 */ /* 0x004fc80008000f00 */
[----:B------:R2:W3:Y:S03]  /*15a00*/  SYNCS.PHASECHK.TRANS64.TRYWAIT P1, [R4+URZ], R3 ;  /* 0x00000003040075a7 */ /* 0x0004e6000802017f */
[----:B---3--:R-:W-:Y:S05]  /*15a10*/  @!P1 NANOSLEEP.SYNCS 0x989680 ;  /* 0x009896800000995d */ /* 0x008fea0003900000 */
[----:B------:R-:W3:Y:S02]  /*15a20*/  @!P1 SYNCS.PHASECHK.TRANS64 P1, [R4+URZ], R3 ;  /* 0x00000003040095a7 */ /* 0x000ee4000802007f */
[----:B---3--:R-:W-:Y:S05]  /*15a30*/  @!P1 BRA `(.L_x_28) ;  /* 0xfffffffc00ec9947 */ /* 0x008fea000383ffff */
[----:B------:R-:W-:Y:S05]  /*15a40*/  BRA `(.L_x_27) ;  /* 0xfffffef400147947 */ /* 0x000fea000383ffff */
.L_x_49:
[----:B-1----:R-:W-:-:S04]  /*15a50*/  IMAD.U32 R3, RZ, RZ, UR49 ;  /* 0x00000031ff037e24 */ /* 0x002fc8000f8e00ff */
[----:B------:R1:W2:Y:S03]  /*15a60*/  SYNCS.PHASECHK.TRANS64.TRYWAIT P2, [R3+URZ+0x30], R0 ;  /* 0x00003000030075a7 */ /* 0x0002a6000804017f */
[----:B--2---:R-:W-:Y:S05]  /*15a70*/  @!P2 NANOSLEEP.SYNCS 0x989680 ;  /* 0x009896800000a95d */ /* 0x004fea0003900000 */
[----:B------:R-:W2:Y:S02]  /*15a80*/  @!P2 SYNCS.PHASECHK.TRANS64 P2, [R3+URZ+0x30], R0 ;  /* 0x000030000300a5a7 */ /* 0x000ea4000804007f */
[----:B--2---:R-:W-:Y:S05]  /*15a90*/  @!P2 BRA `(.L_x_49) ;  /* 0xfffffffc00eca947 */ /* 0x004fea000383ffff */
[----:B------:R-:W-:Y:S05]  /*15aa0*/  BRA `(.L_x_368) ;  /* 0xffffff3c00c07947 */ /* 0x000fea000383ffff */
.L_x_60:
[----:B-1----:R1:W2:Y:S02]  /*15ab0*/  SYNCS.PHASECHK.TRANS64.TRYWAIT P3, [R11+URZ+0x30], R154 ;  /* 0x0000309a0b0075a7 */ /* 0x0022a4000806017f */
[----:B--2---:R-:W-:Y:S05]  /*15ac0*/  @!P3 NANOSLEEP.SYNCS 0x989680 ;  /* 0x009896800000b95d */ /* 0x004fea0003900000 */
[----:B------:R-:W2:Y:S02]  /*15ad0*/  @!P3 SYNCS.PHASECHK.TRANS64 P3, [R11+URZ+0x30], R154 ;  /* 0x0000309a0b00b5a7 */ /* 0x000ea4000806007f */
[----:B--2---:R-:W-:Y:S05]  /*15ae0*/  @!P3 BRA `(.L_x_60) ;  /* 0xfffffffc00f0b947 */ /* 0x004fea000383ffff */
[----:B------:R-:W-:Y:S05]  /*15af0*/  BRA `(.L_x_369) ;  /* 0xffffff4800247947 */ /* 0x000fea000383ffff */
.L_x_71:
[----:B-1----:R1:W2:Y:S02]  /*15b00*/  SYNCS.PHASECHK.TRANS64.TRYWAIT P3, [R11+URZ+0x30], R24 ;  /* 0x000030180b0075a7 */ /* 0x0022a4000806017f */
[----:B--2---:R-:W-:Y:S05]  /*15b10*/  @!P3 NANOSLEEP.SYNCS 0x989680 ;  /* 0x009896800000b95d */ /* 0x004fea0003900000 */
[----:B------:R-:W2:Y:S02]  /*15b20*/  @!P3 SYNCS.PHASECHK.TRANS64 P3, [R11+URZ+0x30], R24 ;  /* 0x000030180b00b5a7 */ /* 0x000ea4000806007f */
[----:B--2---:R-:W-:Y:S05]  /*15b30*/  @!P3 BRA `(.L_x_71) ;  /* 0xfffffffc00f0b947 */ /* 0x004fea000383ffff */
[----:B------:R-:W-:Y:S05]  /*15b40*/  BRA `(.L_x_370) ;  /* 0xffffff4c00d87947 */ /* 0x000fea000383ffff */
.L_x_82:
[----:B-1----:R1:W2:Y:S02]  /*15b50*/  SYNCS.PHASECHK.TRANS64.TRYWAIT P3, [R24+URZ+0x30], R25 ;  /* 0x00003019180075a7 */ /* 0x0022a4000806017f */
[----:B--2---:R-:W-:Y:S05]  /*15b60*/  @!P3 NANOSLEEP.SYNCS 0x989680 ;  /* 0x009896800000b95d */ /* 0x004fea0003900000 */
[----:B------:R-:W2:Y:S02]  /*15b70*/  @!P3 SYNCS.PHASECHK.TRANS64 P3, [R24+URZ+0x30], R25 ;  /* 0x000030191800b5a7 */ /* 0x000ea4000806007f */
[----:B--2---:R-:W-:Y:S05]  /*15b80*/  @!P3 BRA `(.L_x_82) ;  /* 0xfffffffc00f0b947 */ /* 0x004fea000383ffff */
[----:B------:R-:W-:Y:S05]  /*15b90*/  BRA `(.L_x_371) ;  /* 0xffffff5400d47947 */ /* 0x000fea000383ffff */
.L_x_93:
[----:B-1----:R1:W2:Y:S02]  /*15ba0*/  SYNCS.PHASECHK.TRANS64.TRYWAIT P5, [R25+URZ+0x30], R26 ;  /* 0x0000301a190075a7 */ /* 0x0022a400080a017f */
[----:B--2---:R-:W-:Y:S05]  /*15bb0*/  @!P5 NANOSLEEP.SYNCS 0x989680 ;  /* 0x009896800000d95d */ /* 0x004fea0003900000 */
[----:B------:R-:W2:Y:S02]  /*15bc0*/  @!P5 SYNCS.PHASECHK.TRANS64 P5, [R25+URZ+0x30], R26 ;  /* 0x0000301a1900d5a7 */ /* 0x000ea400080a007f */
[----:B--2---:R-:W-:Y:S05]  /*15bd0*/  @!P5 BRA `(.L_x_93) ;  /* 0xfffffffc00f0d947 */ /* 0x004fea000383ffff */
[----:B------:R-:W-:Y:S05]  /*15be0*/  BRA `(.L_x_372) ;  /* 0xffffff5c009c7947 */ /* 0x000fea000383ffff */
.L_x_104:
[----:B-1----:R1:W2:Y:S02]  /*15bf0*/  SYNCS.PHASECHK.TRANS64.TRYWAIT P5, [R26+URZ+0x30], R27 ;  /* 0x0000301b1a0075a7 */ /* 0x0022a400080a017f */
[----:B--2---:R-:W-:Y:S05]  /*15c00*/  @!P5 NANOSLEEP.SYNCS 0x989680 ;  /* 0x009896800000d95d */ /* 0x004fea0003900000 */
[----:B------:R-:W2:Y:S02]  /*15c10*/  @!P5 SYNCS.PHASECHK.TRANS64 P5, [R26+URZ+0x30], R27 ;  /* 0x0000301b1a00d5a7 */ /* 0x000ea400080a007f */
[----:B--2---:R-:W-:Y:S05]  /*15c20*/  @!P5 BRA `(.L_x_104) ;  /* 0xfffffffc00f0d947 */ /* 0x004fea000383ffff */
[----:B------:R-:W-:Y:S05]  /*15c30*/  BRA `(.L_x_373) ;  /* 0xffffff6400987947 */ /* 0x000fea000383ffff */
.L_x_115:
[----:B-1----:R1:W2:Y:S02]  /*15c40*/  SYNCS.PHASECHK.TRANS64.TRYWAIT P5, [R24+URZ+0x30], R25 ;  /* 0x00003019180075a7 */ /* 0x0022a400080a017f */
[----:B--2---:R-:W-:Y:S05]  /*15c50*/  @!P5 NANOSLEEP.SYNCS 0x989680 ;  /* 0x009896800000d95d */ /* 0x004fea0003900000 */
[----:B------:R-:W2:Y:S02]  /*15c60*/  @!P5 SYNCS.PHASECHK.TRANS64 P5, [R24+URZ+0x30], R25 ;  /* 0x000030191800d5a7 */ /* 0x000ea400080a007f */
[----:B--2---:R-:W-:Y:S05]  /*15c70*/  @!P5 BRA `(.L_x_115) ;  /* 0xfffffffc00f0d947 */ /* 0x004fea000383ffff */
[----:B------:R-:W-:Y:S05]  /*15c80*/  BRA `(.L_x_374) ;  /* 0xffffff6c00507947 */ /* 0x000fea000383ffff */
.L_x_126:
[----:B-1----:R1:W2:Y:S02]  /*15c90*/  SYNCS.PHASECHK.TRANS64.TRYWAIT P5, [R24+URZ+0x30], R25 ;  /* 0x00003019180075a7 */ /* 0x0022a400080a017f */
[----:B--2---:R-:W-:Y:S05]  /*15ca0*/  @!P5 NANOSLEEP.SYNCS 0x989680 ;  /* 0x009896800000d95d */ /* 0x004fea0003900000 */
[----:B------:R-:W2:Y:S02]  /*15cb0*/  @!P5 SYNCS.PHASECHK.TRANS64 P5, [R24+URZ+0x30], R25 ;  /* 0x000030191800d5a7 */ /* 0x000ea400080a007f */
[----:B--2---:R-:W-:Y:S05]  /*15cc0*/  @!P5 BRA `(.L_x_126) ;  /* 0xfffffffc00f0d947 */ /* 0x004fea000383ffff */
[----:B------:R-:W-:Y:S05]  /*15cd0*/  BRA `(.L_x_375) ;  /* 0xffffff7400487947 */ /* 0x000fea000383ffff */
.L_x_137:
[----:B-1----:R1:W2:Y:S02]  /*15ce0*/  SYNCS.PHASECHK.TRANS64.TRYWAIT P5, [R24+URZ+0x30], R25 ;  /* 0x00003019180075a7 */ /* 0x0022a400080a017f */
[----:B--2---:R-:W-:Y:S05]  /*15cf0*/  @!P5 NANOSLEEP.SYNCS 0x989680 ;  /* 0x009896800000d95d */ /* 0x004fea0003900000 */
[----:B------:R-:W2:Y:S02]  /*15d00*/  @!P5 SYNCS.PHASECHK.TRANS64 P5, [R24+URZ+0x30], R25 ;  /* 0x000030191800d5a7 */ /* 0x000ea400080a007f */
[----:B--2---:R-:W-:Y:S05]  /*15d10*/  @!P5 BRA `(.L_x_137) ;  /* 0xfffffffc00f0d947 */ /* 0x004fea000383ffff */
[----:B------:R-:W-:Y:S05]  /*15d20*/  BRA `(.L_x_376) ;  /* 0xffffff7c00007947 */ /* 0x000fea000383ffff */
.L_x_148:
[----:B-1----:R1:W2:Y:S02]  /*15d30*/  SYNCS.PHASECHK.TRANS64.TRYWAIT P5, [R24+URZ+0x30], R25 ;  /* 0x00003019180075a7 */ /* 0x0022a400080a017f */
[----:B--2---:R-:W-:Y:S05]  /*15d40*/  @!P5 NANOSLEEP.SYNCS 0x989680 ;  /* 0x009896800000d95d */ /* 0x004fea0003900000 */
[----:B------:R-:W2:Y:S02]  /*15d50*/  @!P5 SYNCS.PHASECHK.TRANS64 P5, [R24+URZ+0x30], R25 ;  /* 0x000030191800d5a7 */ /* 0x000ea400080a007f */
[----:B--2---:R-:W-:Y:S05]  /*15d60*/  @!P5 BRA `(.L_x_148) ;  /* 0xfffffffc00f0d947 */ /* 0x004fea000383ffff */
[----:B------:R-:W-:Y:S05]  /*15d70*/  BRA `(.L_x_377) ;  /* 0xffffff8000f87947 */ /* 0x000fea000383ffff */
.L_x_159:
[----:B-1----:R1:W2:Y:S02]  /*15d80*/  SYNCS.PHASECHK.TRANS64.TRYWAIT P5, [R24+URZ+0x30], R25 ;  /* 0x00003019180075a7 */ /* 0x0022a400080a017f */
[----:B--2---:R-:W-:Y:S05]  /*15d90*/  @!P5 NANOSLEEP.SYNCS 0x989680 ;  /* 0x009896800000d95d */ /* 0x004fea0003900000 */
[----:B------:R-:W2:Y:S02]  /*15da0*/  @!P5 SYNCS.PHASECHK.TRANS64 P5, [R24+URZ+0x30], R25 ;  /* 0x000030191800d5a7 */ /* 0x000ea400080a007f */
[----:B--2---:R-:W-:Y:S05]  /*15db0*/  @!P5 BRA `(.L_x_159) ;  /* 0xfffffffc00f0d947 */ /* 0x004fea000383ffff */
[----:B------:R-:W-:Y:S05]  /*15dc0*/  BRA `(.L_x_378) ;  /* 0xffffff8800b07947 */ /* 0x000fea000383ffff */
.L_x_170:
[----:B-1----:R1:W2:Y:S02]  /*15dd0*/  SYNCS.PHASECHK.TRANS64.TRYWAIT P5, [R24+URZ+0x30], R25 ;  /* 0x00003019180075a7 */ /* 0x0022a400080a017f */
[----:B--2---:R-:W-:Y:S05]  /*15de0*/  @!P5 NANOSLEEP.SYNCS 0x989680 ;  /* 0x009896800000d95d */ /* 0x004fea0003900000 */
[----:B------:R-:W2:Y:S02]  /*15df0*/  @!P5 SYNCS.PHASECHK.TRANS64 P5, [R24+URZ+0x30], R25 ;  /* 0x000030191800d5a7 */ /* 0x000ea400080a007f */
[----:B--2---:R-:W-:Y:S05]  /*15e00*/  @!P5 BRA `(.L_x_170) ;  /* 0xfffffffc00f0d947 */ /* 0x004fea000383ffff */
[----:B------:R-:W-:Y:S05]  /*15e10*/  BRA `(.L_x_379) ;  /* 0xffffff9000a87947 */ /* 0x000fea000383ffff */
.L_x_181:
[----:B-1----:R1:W2:Y:S02]  /*15e20*/  SYNCS.PHASECHK.TRANS64.TRYWAIT P5, [R24+URZ+0x30], R25 ;  /* 0x00003019180075a7 */ /* 0x0022a400080a017f */
[----:B--2---:R-:W-:Y:S05]  /*15e30*/  @!P5 NANOSLEEP.SYNCS 0x989680 ;  /* 0x009896800000d95d */ /* 0x004fea0003900000 */
[----:B------:R-:W2:Y:S02]  /*15e40*/  @!P5 SYNCS.PHASECHK.TRANS64 P5, [R24+URZ+0x30], R25 ;  /* 0x000030191800d5a7 */ /* 0x000ea400080a007f */
[----:B--2---:R-:W-:Y:S05]  /*15e50*/  @!P5 BRA `(.L_x_181) ;  /* 0xfffffffc00f0d947 */ /* 0x004fea000383ffff */
[----:B------:R-:W-:Y:S05]  /*15e60*/  BRA `(.L_x_380) ;  /* 0xffffff9800607947 */ /* 0x000fea000383ffff */
.L_x_192:
[----:B-1----:R1:W2:Y:S02]  /*15e70*/  SYNCS.PHASECHK.TRANS64.TRYWAIT P5, [R24+URZ+0x30], R25 ;  /* 0x00003019180075a7 */ /* 0x0022a400080a017f */
[----:B--2---:R-:W-:Y:S05]  /*15e80*/  @!P5 NANOSLEEP.SYNCS 0x989680 ;  /* 0x009896800000d95d */ /* 0x004fea0003900000 */
[----:B------:R-:W2:Y:S02]  /*15e90*/  @!P5 SYNCS.PHASECHK.TRANS64 P5, [R24+URZ+0x30], R25 ;  /* 0x000030191800d5a7 */ /* 0x000ea400080a007f */
[----:B--2---:R-:W-:Y:S05]  /*15ea0*/  @!P5 BRA `(.L_x_192) ;  /* 0xfffffffc00f0d947 */ /* 0x004fea000383ffff */
[----:B------:R-:W-:Y:S05]  /*15eb0*/  BRA `(.L_x_381) ;  /* 0xffffffa000587947 */ /* 0x000fea000383ffff */
.L_x_203:
[----:B-1----:R1:W2:Y:S02]  /*15ec0*/  SYNCS.PHASECHK.TRANS64.TRYWAIT P5, [R24+URZ+0x30], R25 ;  /* 0x00003019180075a7 */ /* 0x0022a400080a017f */
[----:B--2---:R-:W-:Y:S05]  /*15ed0*/  @!P5 NANOSLEEP.SYNCS 0x989680 ;  /* 0x009896800000d95d */ /* 0x004fea0003900000 */
[----:B------:R-:W2:Y:S02]  /*15ee0*/  @!P5 SYNCS.PHASECHK.TRANS64 P5, [R24+URZ+0x30], R25 ;  /* 0x000030191800d5a7 */ /* 0x000ea400080a007f */
[----:B--2---:R-:W-:Y:S05]  /*15ef0*/  @!P5 BRA `(.L_x_203) ;  /* 0xfffffffc00f0d947 */ /* 0x004fea000383ffff */
[----:B------:R-:W-:Y:S05]  /*15f00*/  BRA `(.L_x_382) ;  /* 0xffffffa800107947 */ /* 0x000fea000383ffff */
.L_x_214:
[----:B-1----:R1:W2:Y:S02]  /*15f10*/  SYNCS.PHASECHK.TRANS64.TRYWAIT P3, [R24+URZ+0x30], R11 ;  /* 0x0000300b180075a7 */ /* 0x0022a4000806017f */
[----:B--2---:R-:W-:Y:S05]  /*15f20*/  @!P3 NANOSLEEP.SYNCS 0x989680 ;  /* 0x009896800000b95d */ /* 0x004fea0003900000 */
[----:B------:R-:W2:Y:S02]  /*15f30*/  @!P3 SYNCS.PHASECHK.TRANS64 P3, [R24+URZ+0x30], R11 ;  /* 0x0000300b1800b5a7 */ /* 0x000ea4000806007f */
[----:B--2---:R-:W-:Y:S05]  /*15f40*/  @!P3 BRA `(.L_x_214) ;  /* 0xfffffffc00f0b947 */ /* 0x004fea000383ffff */
[----:B------:R-:W-:Y:S05]  /*15f50*/  BRA `(.L_x_383) ;  /* 0xffffffac00fc7947 */ /* 0x000fea000383ffff */
.L_x_234:
[----:B-1----:R-:W-:-:S04]  /*15f60*/  MOV R5, UR4 ;  /* 0x0000000400057c02 */ /* 0x002fc80008000f00 */
[----:B------:R1:W2:Y:S03]  /*15f70*/  SYNCS.PHASECHK.TRANS64.TRYWAIT P0, [R5+URZ+0x78], R0 ;  /* 0x00007800050075a7 */ /* 0x0002a6000800017f */
[----:B--2---:R-:W-:Y:S05]  /*15f80*/  @!P0 NANOSLEEP.SYNCS 0x989680 ;  /* 0x009896800000895d */ /* 0x004fea0003900000 */
[----:B------:R-:W2:Y:S02]  /*15f90*/  @!P0 SYNCS.PHASECHK.TRANS64 P0, [R5+URZ+0x78], R0 ;  /* 0x00007800050085a7 */ /* 0x000ea4000800007f */
[----:B--2---:R-:W-:Y:S05]  /*15fa0*/  @!P0 BRA `(.L_x_234) ;  /* 0xfffffffc00ec8947 */ /* 0x004fea000383ffff */
[----:B------:R-:W-:Y:S05]  /*15fb0*/  BRA `(.L_x_233) ;  /* 0xffffffc400a47947 */ /* 0x000fea000383ffff */
.L_x_243:
[----:B-1----:R-:W-:-:S04]  /*15fc0*/  IMAD.U32 R3, RZ, RZ, UR13 ;  /* 0x0000000dff037e24 */ /* 0x002fc8000f8e00ff */
[----:B------:R1:W2:Y:S03]  /*15fd0*/  SYNCS.PHASECHK.TRANS64.TRYWAIT P1, [R3+URZ+0x50], R2 ;  /* 0x00005002030075a7 */ /* 0x0002a6000802017f */
[----:B--2---:R-:W-:Y:S05]  /*15fe0*/  @!P1 NANOSLEEP.SYNCS 0x989680 ;  /* 0x009896800000995d */ /* 0x004fea0003900000 */
[----:B------:R-:W2:Y:S02]  /*15ff0*/  @!P1 SYNCS.PHASECHK.TRANS64 P1, [R3+URZ+0x50], R2 ;  /* 0x00005002030095a7 */ /* 0x000ea4000802007f */
[----:B--2---:R-:W-:Y:S05]  /*16000*/  @!P1 BRA `(.L_x_243) ;  /* 0xfffffffc00ec9947 */ /* 0x004fea000383ffff */
[----:B------:R-:W-:Y:S05]  /*16010*/  BRA `(.L_x_384) ;  /* 0xffffffc800907947 */ /* 0x000fea000383ffff */
.L_x_249:
[----:B-12---:R-:W-:-:S04]  /*16020*/  MOV R3, UR13 ;  /* 0x0000000d00037c02 */ /* 0x006fc80008000f00 */
[----:B------:R1:W2:Y:S03]  /*16030*/  SYNCS.PHASECHK.TRANS64.TRYWAIT P1, [R3+URZ+0x58], R2 ;  /* 0x00005802030075a7 */ /* 0x0002a6000802017f */
[----:B--2---:R-:W-:Y:S05]  /*16040*/  @!P1 NANOSLEEP.SYNCS 0x989680 ;  /* 0x009896800000995d */ /* 0x004fea0003900000 */
[----:B------:R-:W2:Y:S02]  /*16050*/  @!P1 SYNCS.PHASECHK.TRANS64 P1, [R3+URZ+0x58], R2 ;  /* 0x00005802030095a7 */ /* 0x000ea4000802007f */
[----:B--2---:R-:W-:Y:S05]  /*16060*/  @!P1 BRA `(.L_x_249) ;  /* 0xfffffffc00ec9947 */ /* 0x004fea000383ffff */
[----:B------:R-:W-:Y:S05]  /*16070*/  BRA `(.L_x_385) ;  /* 0xffffffc800d87947 */ /* 0x000fea000383ffff */
.L_x_255:
[----:B-123--:R-:W-:-:S04]  /*16080*/  IMAD.U32 R3, RZ, RZ, UR13 ;  /* 0x0000000dff037e24 */ /* 0x00efc8000f8e00ff */
[----:B------:R1:W2:Y:S03]  /*16090*/  SYNCS.PHASECHK.TRANS64.TRYWAIT P1, [R3+URZ+0x60], R2 ;  /* 0x00006002030075a7 */ /* 0x0002a6000802017f */
[----:B--2---:R-:W-:Y:S05]  /*160a0*/  @!P1 NANOSLEEP.SYNCS 0x989680 ;  /* 0x009896800000995d */ /* 0x004fea0003900000 */
[----:B------:R-:W2:Y:S02]  /*160b0*/  @!P1 SYNCS.PHASECHK.TRANS64 P1, [R3+URZ+0x60], R2 ;  /* 0x00006002030095a7 */ /* 0x000ea4000802007f */
[----:B--2---:R-:W-:Y:S05]  /*160c0*/  @!P1 BRA `(.L_x_255) ;  /* 0xfffffffc00ec9947 */ /* 0x004fea000383ffff */
[----:B------:R-:W-:Y:S05]  /*160d0*/  BRA `(.L_x_386) ;  /* 0xffffffcc002c7947 */ /* 0x000fea000383ffff */
.L_x_261:
[----:B-1234-:R-:W-:-:S04]  /*160e0*/  MOV R3, UR13 ;  /* 0x0000000d00037c02 */ /* 0x01efc80008000f00 */
[----:B------:R1:W2:Y:S03]  /*160f0*/  SYNCS.PHASECHK.TRANS64.TRYWAIT P1, [R3+URZ+0x68], R2 ;  /* 0x00006802030075a7 */ /* 0x0002a6000802017f */
[----:B--2---:R-:W-:Y:S05]  /*16100*/  @!P1 NANOSLEEP.SYNCS 0x989680 ;  /* 0x009896800000995d */ /* 0x004fea0003900000 */
[----:B------:R-:W2:Y:S02]  /*16110*/  @!P1 SYNCS.PHASECHK.TRANS64 P1, [R3+URZ+0x68], R2 ;  /* 0x00006802030095a7 */ /* 0x000ea4000802007f */
[----:B--2---:R-:W-:Y:S05]  /*16120*/  @!P1 BRA `(.L_x_261) ;  /* 0xfffffffc00ec9947 */ /* 0x004fea000383ffff */
[----:B------:R-:W-:Y:S05]  /*16130*/  BRA `(.L_x_387) ;  /* 0xffffffcc00787947 */ /* 0x000fea000383ffff */
.L_x_267:
[----:B-1----:R-:W-:-:S04]  /*16140*/  IMAD.U32 R4, RZ, RZ, UR13 ;  /* 0x0000000dff047e24 */ /* 0x002fc8000f8e00ff */
[----:B------:R1:W2:Y:S03]  /*16150*/  SYNCS.PHASECHK.TRANS64.TRYWAIT P1, [R4+URZ+0x50], R3 ;  /* 0x00005003040075a7 */ /* 0x0002a6000802017f */
[----:B--2---:R-:W-:Y:S05]  /*16160*/  @!P1 NANOSLEEP.SYNCS 0x989680 ;  /* 0x009896800000995d */ /* 0x004fea0003900000 */
[----:B------:R-:W2:Y:S02]  /*16170*/  @!P1 SYNCS.PHASECHK.TRANS64 P1, [R4+URZ+0x50], R3 ;  /* 0x00005003040095a7 */ /* 0x000ea4000802007f */
[----:B--2---:R-:W-:Y:S05]  /*16180*/  @!P1 BRA `(.L_x_267) ;  /* 0xfffffffc00ec9947 */ /* 0x004fea000383ffff */
[----:B------:R-:W-:Y:S05]  /*16190*/  BRA `(.L_x_388) ;  /* 0xffffffcc00cc7947 */ /* 0x000fea000383ffff */
.L_x_273:
[----:B-12---:R-:W-:-:S04]  /*161a0*/  MOV R4, UR13 ;  /* 0x0000000d00047c02 */ /* 0x006fc80008000f00 */
[----:B------:R1:W2:Y:S03]  /*161b0*/  SYNCS.PHASECHK.TRANS64.TRYWAIT P1, [R4+URZ+0x58], R3 ;  /* 0x00005803040075a7 */ /* 0x0002a6000802017f */
[----:B--2---:R-:W-:Y:S05]  /*161c0*/  @!P1 NANOSLEEP.SYNCS 0x989680 ;  /* 0x009896800000995d */ /* 0x004fea0003900000 */
[----:B------:R-:W2:Y:S02]  /*161d0*/  @!P1 SYNCS.PHASECHK.TRANS64 P1, [R4+URZ+0x58], R3 ;  /* 0x00005803040095a7 */ /* 0x000ea4000802007f */
[----:B--2---:R-:W-:Y:S05]  /*161e0*/  @!P1 BRA `(.L_x_273) ;  /* 0xfffffffc00ec9947 */ /* 0x004fea000383ffff */
[----:B------:R-:W-:Y:S05]  /*161f0*/  BRA `(.L_x_389) ;  /* 0xffffffd0000c7947 */ /* 0x000fea000383ffff */
.L_x_279:
[----:B-123--:R-:W-:-:S04]  /*16200*/  IMAD.U32 R4, RZ, RZ, UR13 ;  /* 0x0000000dff047e24 */ /* 0x00efc8000f8e00ff */
[----:B------:R1:W2:Y:S03]  /*16210*/  SYNCS.PHASECHK.TRANS64.TRYWAIT P1, [R4+URZ+0x60], R3 ;  /* 0x00006003040075a7 */ /* 0x0002a6000802017f */
[----:B--2---:R-:W-:Y:S05]  /*16220*/  @!P1 NANOSLEEP.SYNCS 0x989680 ;  /* 0x009896800000995d */ /* 0x004fea0003900000 */
[----:B------:R-:W2:Y:S02]  /*16230*/  @!P1 SYNCS.PHASECHK.TRANS64 P1, [R4+URZ+0x60], R3 ;  /* 0x00006003040095a7 */ /* 0x000ea4000802007f */
[----:B--2---:R-:W-:Y:S05]  /*16240*/  @!P1 BRA `(.L_x_279) ;  /* 0xfffffffc00ec9947 */ /* 0x004fea000383ffff */
[----:B------:R-:W-:Y:S05]  /*16250*/  BRA `(.L_x_390) ;  /* 0xffffffd000547947 */ /* 0x000fea000383ffff */
.L_x_285:
[----:B-1234-:R-:W-:-:S04]  /*16260*/  MOV R4, UR13 ;  /* 0x0000000d00047c02 */ /* 0x01efc80008000f00 */
[----:B------:R1:W2:Y:S03]  /*16270*/  SYNCS.PHASECHK.TRANS64.TRYWAIT P1, [R4+URZ+0x68], R3 ;  /* 0x00006803040075a7 */ /* 0x0002a6000802017f */
[----:B--2---:R-:W-:Y:S05]  /*16280*/  @!P1 NANOSLEEP.SYNCS 0x989680 ;  /* 0x009896800000995d */ /* 0x004fea0003900000 */
[----:B------:R-:W2:Y:S02]  /*16290*/  @!P1 SYNCS.PHASECHK.TRANS64 P1, [R4+URZ+0x68], R3 ;  /* 0x00006803040095a7 */ /* 0x000ea4000802007f */
[----:B--2---:R-:W-:Y:S05]  /*162a0*/  @!P1 BRA `(.L_x_285) ;  /* 0xfffffffc00ec9947 */ /* 0x004fea000383ffff */
[----:B------:R-:W-:Y:S05]  /*162b0*/  BRA `(.L_x_391) ;  /* 0xffffffd000947947 */ /* 0x000fea000383ffff */
.L_x_291:
[----:B------:R-:W-:-:S04]  /*162c0*/  IMAD.U32 R5, RZ, RZ, UR13 ;  /* 0x0000000dff057e24 */ /* 0x000fc8000f8e00ff */
[----:B------:R1:W1:Y:S03]  /*162d0*/  SYNCS.PHASECHK.TRANS64.TRYWAIT P1, [R5+URZ+0x50], R2 ;  /* 0x00005002050075a7 */ /* 0x000266000802017f */
[----:B-1----:R-:W-:Y:S05]  /*162e0*/  @!P1 NANOSLEEP.SYNCS 0x989680 ;  /* 0x009896800000995d */ /* 0x002fea0003900000 */
[----:B------:R-:W1:Y:S02]  /*162f0*/  @!P1 SYNCS.PHASECHK.TRANS64 P1, [R5+URZ+0x50], R2 ;  /* 0x00005002050095a7 */ /* 0x000e64000802007f */
[----:B-1----:R-:W-:Y:S05]  /*16300*/  @!P1 BRA `(.L_x_291) ;  /* 0xfffffffc00ec9947 */ /* 0x002fea000383ffff */
[----:B------:R-:W-:Y:S05]  /*16310*/  BRA `(.L_x_392) ;  /* 0xffffffd000dc7947 */ /* 0x000fea000383ffff */
.L_x_297:
[----:B------:R-:W-:-:S04]  /*16320*/  MOV R5, UR13 ;  /* 0x0000000d00057c02 */ /* 0x000fc80008000f00 */
[----:B------:R1:W1:Y:S03]  /*16330*/  SYNCS.PHASECHK.TRANS64.TRYWAIT P1, [R5+URZ+0x58], R2 ;  /* 0x00005802050075a7 */ /* 0x000266000802017f */
[----:B-1----:R-:W-:Y:S05]  /*16340*/  @!P1 NANOSLEEP.SYNCS 0x989680 ;  /* 0x009896800000995d */ /* 0x002fea0003900000 */
[----:B------:R-:W1:Y:S02]  /*16350*/  @!P1 SYNCS.PHASECHK.TRANS64 P1, [R5+URZ+0x58], R2 ;  /* 0x00005802050095a7 */ /* 0x000e64000802007f */
[----:B-1----:R-:W-:Y:S05]  /*16360*/  @!P1 BRA `(.L_x_297) ;  /* 0xfffffffc00ec9947 */ /* 0x002fea000383ffff */
[----:B------:R-:W-:Y:S05]  /*16370*/  BRA `(.L_x_393) ;  /* 0xffffffd400207947 */ /* 0x000fea000383ffff */
.L_x_303:
[----:B------:R-:W-:-:S04]  /*16380*/  IMAD.U32 R5, RZ, RZ, UR13 ;  /* 0x0000000dff057e24 */ /* 0x000fc8000f8e00ff */
[----:B------:R1:W1:Y:S03]  /*16390*/  SYNCS.PHASECHK.TRANS64.TRYWAIT P1, [R5+URZ+0x60], R2 ;  /* 0x00006002050075a7 */ /* 0x000266000802017f */
[----:B-1----:R-:W-:Y:S05]  /*163a0*/  @!P1 NANOSLEEP.SYNCS 0x989680 ;  /* 0x009896800000995d */ /* 0x002fea0003900000 */
[----:B------:R-:W1:Y:S02]  /*163b0*/  @!P1 SYNCS.PHASECHK.TRANS64 P1, [R5+URZ+0x60], R2 ;  /* 0x00006002050095a7 */ /* 0x000e64000802007f */
[----:B-1----:R-:W-:Y:S05]  /*163c0*/  @!P1 BRA `(.L_x_303) ;  /* 0xfffffffc00ec9947 */ /* 0x002fea000383ffff */
[----:B------:R-:W-:Y:S05]  /*163d0*/  BRA `(.L_x_394) ;  /* 0xffffffd400687947 */ /* 0x000fea000383ffff */
.L_x_309:
[----:B------:R-:W-:-:S04]  /*163e0*/  MOV R5, UR13 ;  /* 0x0000000d00057c02 */ /* 0x000fc80008000f00 */
[----:B------:R1:W1:Y:S03]  /*163f0*/  SYNCS.PHASECHK.TRANS64.TRYWAIT P1, [R5+URZ+0x68], R2 ;  /* 0x00006802050075a7 */ /* 0x000266000802017f */
[----:B-1----:R-:W-:Y:S05]  /*16400*/  @!P1 NANOSLEEP.SYNCS 0x989680 ;  /* 0x009896800000995d */ /* 0x002fea0003900000 */
[----:B------:R-:W1:Y:S02]  /*16410*/  @!P1 SYNCS.PHASECHK.TRANS64 P1, [R5+URZ+0x68], R2 ;  /* 0x00006802050095a7 */ /* 0x000e64000802007f */
[----:B-1----:R-:W-:Y:S05]  /*16420*/  @!P1 BRA `(.L_x_309) ;  /* 0xfffffffc00ec9947 */ /* 0x002fea000383ffff */
[----:B------:R-:W-:Y:S05]  /*16430*/  BRA `(.L_x_395) ;  /* 0xffffffd400ac7947 */ /* 0x000fea000383ffff */
.L_x_315:
[----:B-1----:R-:W-:-:S04]  /*16440*/  IMAD.U32 R2, RZ, RZ, UR13 ;  /* 0x0000000dff027e24 */ /* 0x002fc8000f8e00ff */
[----:B------:R1:W1:Y:S03]  /*16450*/  SYNCS.PHASECHK.TRANS64.TRYWAIT P1, [R2+URZ+0x50], R3 ;  /* 0x00005003020075a7 */ /* 0x000266000802017f */
[----:B-1----:R-:W-:Y:S05]  /*16460*/  @!P1 NANOSLEEP.SYNCS 0x989680 ;  /* 0x009896800000995d */ /* 0x002fea0003900000 */
[----:B------:R-:W1:Y:S02]  /*16470*/  @!P1 SYNCS.PHASECHK.TRANS64 P1, [R2+URZ+0x50], R3 ;  /* 0x00005003020095a7 */ /* 0x000e64000802007f */
[----:B-1----:R-:W-:Y:S05]  /*16480*/  @!P1 BRA `(.L_x_315) ;  /* 0xfffffffc00ec9947 */ /* 0x002fea000383ffff */
[----:B------:R-:W-:Y:S05]  /*16490*/  BRA `(.L_x_396) ;  /* 0xffffffd400f47947 */ /* 0x000fea000383ffff */
.L_x_321:
[----:B-1----:R-:W-:-:S04]  /*164a0*/  MOV R2, UR13 ;  /* 0x0000000d00027c02 */ /* 0x002fc80008000f00 */
[----:B------:R1:W1:Y:S03]  /*164b0*/  SYNCS.PHASECHK.TRANS64.TRYWAIT P1, [R2+URZ+0x58], R3 ;  /* 0x00005803020075a7 */ /* 0x000266000802017f */
[----:B-1----:R-:W-:Y:S05]  /*164c0*/  @!P1 NANOSLEEP.SYNCS 0x989680 ;  /* 0x009896800000995d */ /* 0x002fea0003900000 */
[----:B------:R-:W1:Y:S02]  /*164d0*/  @!P1 SYNCS.PHASECHK.TRANS64 P1, [R2+URZ+0x58], R3 ;  /* 0x00005803020095a7 */ /* 0x000e64000802007f */
[----:B-1----:R-:W-:Y:S05]  /*164e0*/  @!P1 BRA `(.L_x_321) ;  /* 0xfffffffc00ec9947 */ /* 0x002fea000383ffff */
[----:B------:R-:W-:Y:S05]  /*164f0*/  BRA `(.L_x_397) ;  /* 0xffffffd800387947 */ /* 0x000fea000383ffff */
.L_x_327:
[----:B-1----:R-:W-:-:S04]  /*16500*/  IMAD.U32 R2, RZ, RZ, UR13 ;  /* 0x0000000dff027e24 */ /* 0x002fc8000f8e00ff */
[----:B------:R1:W1:Y:S03]  /*16510*/  SYNCS.PHASECHK.TRANS64.TRYWAIT P1, [R2+URZ+0x60], R3 ;  /* 0x00006003020075a7 */ /* 0x000266000802017f */
[----:B-1----:R-:W-:Y:S05]  /*16520*/  @!P1 NANOSLEEP.SYNCS 0x989680 ;  /* 0x009896800000995d */ /* 0x002fea0003900000 */
[----:B------:R-:W1:Y:S02]  /*16530*/  @!P1 SYNCS.PHASECHK.TRANS64 P1, [R2+URZ+0x60], R3 ;  /* 0x00006003020095a7 */ /* 0x000e64000802007f */
[----:B-1----:R-:W-:Y:S05]  /*16540*/  @!P1 BRA `(.L_x_327) ;  /* 0xfffffffc00ec9947 */ /* 0x002fea000383ffff */
[----:B------:R-:W-:Y:S05]  /*16550*/  BRA `(.L_x_398) ;  /* 0xffffffd800807947 */ /* 0x000fea000383ffff */
.L_x_333:
[----:B-1----:R-:W-:-:S04]  /*16560*/  MOV R2, UR13 ;  /* 0x0000000d00027c02 */ /* 0x002fc80008000f00 */
[----:B------:R1:W1:Y:S03]  /*16570*/  SYNCS.PHASECHK.TRANS64.TRYWAIT P1, [R2+URZ+0x68], R3 ;  /* 0x00006803020075a7 */ /* 0x000266000802017f */
[----:B-1----:R-:W-:Y:S05]  /*16580*/  @!P1 NANOSLEEP.SYNCS 0x989680 ;  /* 0x009896800000995d */ /* 0x002fea0003900000 */
[----:B------:R-:W1:Y:S02]  /*16590*/  @!P1 SYNCS.PHASECHK.TRANS64 P1, [R2+URZ+0x68], R3 ;  /* 0x00006803020095a7 */ /* 0x000e64000802007f */
[----:B-1----:R-:W-:Y:S05]  /*165a0*/  @!P1 BRA `(.L_x_333) ;  /* 0xfffffffc00ec9947 */ /* 0x002fea000383ffff */
[----:B------:R-:W-:Y:S05]  /*165b0*/  BRA `(.L_x_399) ;  /* 0xffffffd800c47947 */ /* 0x000fea000383ffff */
.L_x_343:
[----:B---3--:R3:W4:Y:S02]  /*165c0*/  SYNCS.PHASECHK.TRANS64.TRYWAIT P0, [R0+URZ+0x50], R3 ;  /* 0x00005003000075a7 */ /* 0x008724000800017f */
[----:B----4-:R-:W-:Y:S05]  /*165d0*/  @!P0 NANOSLEEP.SYNCS 0x989680 ;  /* 0x009896800000895d */ /* 0x010fea0003900000 */
[----:B------:R-:W4:Y:S02]  /*165e0*/  @!P0 SYNCS.PHASECHK.TRANS64 P0, [R0+URZ+0x50], R3 ;  /* 0x00005003000085a7 */ /* 0x000f24000800007f */
[----:B----4-:R-:W-:Y:S05]  /*165f0*/  @!P0 BRA `(.L_x_343) ;  /* 0xfffffffc00f08947 */ /* 0x010fea000383ffff */
[----:B------:R-:W-:Y:S05]  /*16600*/  BRA `(.L_x_400) ;  /* 0xffffffe000c47947 */ /* 0x000fea000383ffff */
.L_x_345:
[----:B----4-:R4:W1:Y:S02]  /*16610*/  SYNCS.PHASECHK.TRANS64.TRYWAIT P0, [R0+URZ+0x58], R3 ;  /* 0x00005803000075a7 */ /* 0x010864000800017f */
[----:B-1----:R-:W-:Y:S05]  /*16620*/  @!P0 NANOSLEEP.SYNCS 0x989680 ;  /* 0x009896800000895d */ /* 0x002fea0003900000 */
[----:B------:R-:W1:Y:S02]  /*16630*/  @!P0 SYNCS.PHASECHK.TRANS64 P0, [R0+URZ+0x58], R3 ;  /* 0x00005803000085a7 */ /* 0x000e64000800007f */
[----:B-1----:R-:W-:Y:S05]  /*16640*/  @!P0 BRA `(.L_x_345) ;  /* 0xfffffffc00f08947 */ /* 0x002fea000383ffff */
[----:B------:R-:W-:Y:S05]  /*16650*/  BRA `(.L_x_401) ;  /* 0xffffffe000c07947 */ /* 0x000fea000383ffff */
.L_x_347:
[----:B------:R1:W1:Y:S02]  /*16660*/  SYNCS.PHASECHK.TRANS64.TRYWAIT P0, [R0+URZ+0x60], R3 ;  /* 0x00006003000075a7 */ /* 0x000264000800017f */
[----:B-1----:R-:W-:Y:S05]  /*16670*/  @!P0 NANOSLEEP.SYNCS 0x989680 ;  /* 0x009896800000895d */ /* 0x002fea0003900000 */
[----:B------:R-:W1:Y:S02]  /*16680*/  @!P0 SYNCS.PHASECHK.TRANS64 P0, [R0+URZ+0x60], R3 ;  /* 0x00006003000085a7 */ /* 0x000e64000800007f */
[----:B-1----:R-:W-:Y:S05]  /*16690*/  @!P0 BRA `(.L_x_347) ;  /* 0xfffffffc00f08947 */ /* 0x002fea000383ffff */
[----:B------:R-:W-:Y:S05]  /*166a0*/  BRA `(.L_x_402) ;  /* 0xffffffe000bc7947 */ /* 0x000fea000383ffff */
.L_x_351:
[----:B------:R-:W-:Y:S01]  /*166b0*/  BSSY B1, `(.L_x_403) ;  /* 0x0000006000017945 */ /* 0x000fe20003800000 */
[----:B------:R-:W-:-:S07]  /*166c0*/  IMAD.MOV.U32 R15, RZ, RZ, -0x1 ;  /* 0xffffffffff0f7424 */ /* 0x000fce00078e00ff */
[----:B------:R-:W-:Y:S05]  /*166d0*/  WARPSYNC.COLLECTIVE R15, `(.L_x_404) ;  /* 0x000000000f0c7348 */ /* 0x000fea0003c00000 */
[----:B------:R-:W-:Y:S02]  /*166e0*/  ELECT P6, UR62, PT ;  /* 0x00000000003e782f */ /* 0x000fe400038c0000 */
[----:B------:R-:W-:Y:S01]  /*166f0*/  MOV R14, UR62 ;  /* 0x0000003e000e7c02 */ /* 0x000fe20008000f00 */
[----:B------:R-:W-:Y:S10]  /*16700*/  ENDCOLLECTIVE ;  /* 0x000000000000791b */ /* 0x000ff40003800000 */
.L_x_404:
[----:B------:R-:W-:Y:S05]  /*16710*/  BSYNC B1 ;  /* 0x0000000000017941 */ /* 0x000fea0003800000 */
.L_x_403:
[----:B------:R-:W-:Y:S05]  /*16720*/  BRA `(.L_x_405) ;  /* 0xffffffe400407947 */ /* 0x000fea000383ffff */
.L_x_354:
[----:B-1----:R1:W2:Y:S02]  /*16730*/  SYNCS.PHASECHK.TRANS64.TRYWAIT P1, [R13+URZ+0x18], R18 ;  /* 0x000018120d0075a7 */ /* 0x0022a4000802017f */
[----:B--2---:R-:W-:Y:S05]  /*16740*/  @!P1 NANOSLEEP.SYNCS 0x989680 ;  /* 0x009896800000995d */ /* 0x004fea0003900000 */
[----:B------:R-:W2:Y:S02]  /*16750*/  @!P1 SYNCS.PHASECHK.TRANS64 P1, [R13+URZ+0x18], R18 ;  /* 0x000018120d0095a7 */ /* 0x000ea4000802007f */
[----:B--2---:R-:W-:Y:S05]  /*16760*/  @!P1 BRA `(.L_x_354) ;  /* 0xfffffffc00f09947 */ /* 0x004fea000383ffff */
[----:B------:R-:W-:Y:S05]  /*16770*/  BRA `(.L_x_406) ;  /* 0xffffffe400707947 */ /* 0x000fea000383ffff */
.L_x_363:
[----:B------:R-:W-:Y:S01]  /*16780*/  BSSY B0, `(.L_x_407) ;  /* 0x0000006000007945 */ /* 0x000fe20003800000 */
[----:B------:R-:W-:-:S07]  /*16790*/  MOV R15, 0xffffffff ;  /* 0xffffffff000f7802 */ /* 0x000fce0000000f00 */
[----:B-1----:R-:W-:Y:S05]  /*167a0*/  WARPSYNC.COLLECTIVE R15, `(.L_x_408) ;  /* 0x000000000f0c7348 */ /* 0x002fea0003c00000 */
[----:B------:R-:W-:Y:S02]  /*167b0*/  ELECT P6, UR62, PT ;  /* 0x00000000003e782f */ /* 0x000fe400038c0000 */
[----:B------:R-:W-:Y:S01]  /*167c0*/  MOV R14, UR62 ;  /* 0x0000003e000e7c02 */ /* 0x000fe20008000f00 */
[----:B-1----:R-:W-:Y:S10]  /*167d0*/  ENDCOLLECTIVE ;  /* 0x000000000000791b */ /* 0x002ff40003800000 */
.L_x_408:
[----:B------:R-:W-:Y:S05]  /*167e0*/  BSYNC B0 ;  /* 0x0000000000007941 */ /* 0x000fea0003800000 */
.L_x_407:
[----:B------:R-:W-:Y:S05]  /*167f0*/  BRA `(.L_x_409) ;  /* 0xffffffec00d87947 */ /* 0x000fea000383ffff */
.L_x_365:
[----:B--2---:R2:W3:Y:S02]  /*16800*/  SYNCS.PHASECHK.TRANS64.TRYWAIT P0, [R5+URZ], R2 ;  /* 0x00000002050075a7 */ /* 0x0044e4000800017f */
[----:B---3--:R-:W-:Y:S05]  /*16810*/  @!P0 NANOSLEEP.SYNCS 0x989680 ;  /* 0x009896800000895d */ /* 0x008fea0003900000 */
[----:B------:R-:W3:Y:S02]  /*16820*/  @!P0 SYNCS.PHASECHK.TRANS64 P0, [R5+URZ], R2 ;  /* 0x00000002050085a7 */ /* 0x000ee4000800007f */
[----:B---3--:R-:W-:Y:S05]  /*16830*/  @!P0 BRA `(.L_x_365) ;  /* 0xfffffffc00f08947 */ /* 0x008fea000383ffff */
[----:B------:R-:W-:Y:S05]  /*16840*/  BRA `(.L_x_410) ;  /* 0xffffffec00fc7947 */ /* 0x000fea000383ffff */
.L_x_366:
[----:B--2---:R2:W3:Y:S02]  /*16850*/  SYNCS.PHASECHK.TRANS64.TRYWAIT P0, [R7+URZ], R0 ;  /* 0x00000000070075a7 */ /* 0x0044e4000800017f */
[----:B---3--:R-:W-:Y:S05]  /*16860*/  @!P0 NANOSLEEP.SYNCS 0x989680 ;  /* 0x009896800000895d */ /* 0x008fea0003900000 */
[----:B------:R-:W3:Y:S02]  /*16870*/  @!P0 SYNCS.PHASECHK.TRANS64 P0, [R7+URZ], R0 ;  /* 0x00000000070085a7 */ /* 0x000ee4000800007f */
[----:B---3--:R-:W-:Y:S05]  /*16880*/  @!P0 BRA `(.L_x_366) ;  /* 0xfffffffc00f08947 */ /* 0x008fea000383ffff */
[----:B------:R-:W-:Y:S05]  /*16890*/  BRA `(.L_x_411) ;  /* 0xfffffff0000c7947 */ /* 0x000fea000383ffff */
.L_x_412:
[----:B------:R-:W-:-:S00]  /*168a0*/  BRA `(.L_x_412) ;  /* 0xfffffffc00fc7947 */ /* 0x000fc0000383ffff */
[----:B------:R-:W-:-:S00]  /*168b0*/  NOP ;  /* 0x0000000000007918 */ /* 0x000fc00000000000 */
        /* <DEDUP_REMOVED lines=12> */
.L_x_413:


//--------------------- .nv.global.init           --------------------------
	.section	.nv.global.init,"aw",@progbits
.nv.global.init:
	.type		$str$22,@object
	.size		$str$22,($str$26 - $str$22)
$str$22:
        /*0000*/ 	.byte	0x6b, 0x5f, 0x74, 0x69, 0x6c, 0x65, 0x5f, 0x63, 0x6f, 0x75, 0x6e, 0x74, 0x20, 0x3e, 0x3d, 0x20
        /*0010*/ 	.byte	0x31, 0x00
	.type		$str$26,@object
	.size		$str$26,($str$27 - $str$26)
$str$26:
        /*0012*/ 	.byte	0x28, 0x61, 0x64, 0x64, 0x72, 0x65, 0x73, 0x73, 0x20, 0x26, 0x20, 0x6d, 0x61, 0x73, 0x6b, 0x29
        /*0022*/ 	.byte	0x20, 0x3d, 0x3d, 0x20, 0x30, 0x00
	.type		$str$27,@object
	.size		$str$27,($str$23 - $str$27)
$str$27:
        /*0028*/ 	.byte	0x2f, 0x74, 0x6d, 0x70, 0x2f, 0x63, 0x75, 0x74, 0x6c, 0x61, 0x73, 0x73, 0x5f, 0x73, 0x77, 0x65
        /*0038*/ 	.byte	0x65, 0x70, 0x5f, 0x73, 0x72, 0x63, 0x2f, 0x69, 0x6e, 0x63, 0x6c, 0x75, 0x64, 0x65, 0x2f, 0x63
        /*0048*/ 	.byte	0x75, 0x74, 0x65, 0x2f, 0x70, 0x6f, 0x69, 0x6e, 0x74, 0x65, 0x72, 0x5f, 0x66, 0x6c, 0x61, 0x67
        /*0058*/ 	.byte	0x67, 0x65, 0x64, 0x2e, 0x68, 0x70, 0x70, 0x00
	.type		$str$23,@object
	.size		$str$23,(__unnamed_2 - $str$23)
$str$23:
        /*0060*/ 	.byte	0x2f, 0x74, 0x6d, 0x70, 0x2f, 0x63, 0x75, 0x74, 0x6c, 0x61, 0x73, 0x73, 0x5f, 0x73, 0x77, 0x65
        /*0070*/ 	.byte	0x65, 0x70, 0x5f, 0x73, 0x72, 0x63, 0x2f, 0x69, 0x6e, 0x63, 0x6c, 0x75, 0x64, 0x65, 0x2f, 0x63
        /*0080*/ 	.byte	0x75, 0x74, 0x6c, 0x61, 0x73, 0x73, 0x2f, 0x67, 0x65, 0x6d, 0x6d, 0x2f, 0x63, 0x6f, 0x6c, 0x6c
        /*0090*/ 	.byte	0x65, 0x63, 0x74, 0x69, 0x76, 0x65, 0x2f, 0x73, 0x6d, 0x39, 0x30, 0x5f, 0x6d, 0x6d, 0x61, 0x5f
        /*00a0*/ 	.byte	0x74, 0x6d, 0x61, 0x5f, 0x67, 0x6d, 0x6d, 0x61, 0x5f, 0x73, 0x73, 0x5f, 0x77, 0x61, 0x72, 0x70
        /*00b0*/ 	.byte	0x73, 0x70, 0x65, 0x63, 0x69, 0x61, 0x6c, 0x69, 0x7a, 0x65, 0x64, 0x2e, 0x68, 0x70, 0x70, 0x00
	.type		__unnamed_2,@object
	.size		__unnamed_2,(__unnamed_1 - __unnamed_2)
__unnamed_2:
        /* <DEDUP_REMOVED lines=28> */
        /*0280*/ 	.byte	0x3c, 0x34, 0x30, 0x39, 0x36, 0x3e, 0x3e, 0x3e, 0x3e, 0x3e, 0x5d, 0x00
	.type		__unnamed_1,@object
	.size		__unnamed_1,(.L_0 - __unnamed_1)
__unnamed_1:
        /* <DEDUP_REMOVED lines=181> */
        /*0ddc*/ 	.byte	0x65, 0x6e, 0x74, 0x69, 0x74, 0x79, 0x5d, 0x00
.L_0:


//--------------------- .nv.shared._ZN7cutlass13device_kernelINS_4gemm6kernel13GemmUniversalIN4cute5tupleIJiiiiEEENS1_10collective13CollectiveMmaINS1_34MainloopSm90TmaGmmaWarpSpecializedILi3ENS5_IJNS4_1CILi1EEESB_SB_EEENS1_35KernelTmaWarpSpecializedCooperativeEEENS5_IJNSA_ILi256EEESF_NSA_ILi64EEEEEENS_10bfloat16_tENS5_IJlSB_lEEESI_SJ_NS4_8TiledMMAINS4_8MMA_AtomIJNS4_4SM904GMMA28MMA_64x256x16_F32BF16BF16_SSILNSN_5MajorE0ELSP_0ELNSN_7ScaleInE1ELSQ_1EEEEEENS4_6LayoutINS5_IJNSA_ILi2EEESB_SB_EEENS5_IJSB_NSA_ILi0EEESW_EEEEENS5_IJNS4_10UnderscoreESZ_SZ_EEEEENS4_13SM90_TMA_LOADENS4_14ComposedLayoutINS4_7SwizzleILi3ELi4ELi3EEENS4_18smem_ptr_flag_bitsILi16EEENST_INS5_IJNSA_ILi8EEESG_EEENS5_IJSG_SB_EEEEEEEvNS4_8identityES12_S1C_vS1D_EENS_8epilogue10collective18CollectiveEpilogueINS1F_22Sm90TmaWarpSpecializedILi4ELi2ELi16ELb1ELb0EEEJSH_NS5_IJNSA_ILi128EEENSA_ILi32EEEEEESI_SJ_SI_SJ_NS1F_6fusion15FusionCallbacksIS1J_NS1N_13LinCombEltActINS1F_6thread4ReLuESI_fSI_fLNS_15FloatRoundStyleE2EEESH_S1M_JEEES12_NS13_INS14_ILi2ELi4ELi3EEES17_NST_INS5_IJS18_S1L_EEENS5_IJS1L_SB_EEEEEEENS4_17SM75_U32x4_LDSM_NENS4_14SM90_TMA_STOREES1Z_NS4_17SM90_U32x4_STSM_NENS4_9Copy_AtomIJS22_NS_6half_tEEEEvEEEvvEEEEvNT_6ParamsE --------------------------
	.section	.nv.shared._ZN7cutlass13device_kernelINS_4gemm6kernel13GemmUniversalIN4cute5tupleIJiiiiEEENS1_10collective13CollectiveMmaINS1_34MainloopSm90TmaGmmaWarpSpecializedILi3ENS5_IJNS4_1CILi1EEESB_SB_EEENS1_35KernelTmaWarpSpecializedCooperativeEEENS5_IJNSA_ILi256EEESF_NSA_ILi64EEEEEENS_10bfloat16_tENS5_IJlSB_lEEESI_SJ_NS4_8TiledMMAINS4_8MMA_AtomIJNS4_4SM904GMMA28MMA_64x256x16_F32BF16BF16_SSILNSN_5MajorE0ELSP_0ELNSN_7ScaleInE1ELSQ_1EEEEEENS4_6LayoutINS5_IJNSA_ILi2EEESB_SB_EEENS5_IJSB_NSA_ILi0EEESW_EEEEENS5_IJNS4_10UnderscoreESZ_SZ_EEEEENS4_13SM90_TMA_LOADENS4_14ComposedLayoutINS4_7SwizzleILi3ELi4ELi3EEENS4_18smem_ptr_flag_bitsILi16EEENST_INS5_IJNSA_ILi8EEESG_EEENS5_IJSG_SB_EEEEEEEvNS4_8identityES12_S1C_vS1D_EENS_8epilogue10collective18CollectiveEpilogueINS1F_22Sm90TmaWarpSpecializedILi4ELi2ELi16ELb1ELb0EEEJSH_NS5_IJNSA_ILi128EEENSA_ILi32EEEEEESI_SJ_SI_SJ_NS1F_6fusion15FusionCallbacksIS1J_NS1N_13LinCombEltActINS1F_6thread4ReLuESI_fSI_fLNS_15FloatRoundStyleE2EEESH_S1M_JEEES12_NS13_INS14_ILi2ELi4ELi3EEES17_NST_INS5_IJS18_S1L_EEENS5_IJS1L_SB_EEEEEEENS4_17SM75_U32x4_LDSM_NENS4_14SM90_TMA_STOREES1Z_NS4_17SM90_U32x4_STSM_NENS4_9Copy_AtomIJS22_NS_6half_tEEEEvEEEvvEEEEvNT_6ParamsE,"aw",@nobits
	.sectionflags	@""
	.align	16
	.zero		1024


//--------------------- .nv.shared.reserved.0     --------------------------
	.section	.nv.shared.reserved.0,"aw",@nobits
	.weak		__nv_reservedSMEM_offset_0_alias
	.size		__nv_reservedSMEM_offset_0_alias, 0, 0
	.other		__nv_reservedSMEM_offset_0_alias,@"STO_CUDA_RESERVED_SHARED STV_DEFAULT"
__nv_reservedSMEM_offset_0_alias:
	.zero		0


//--------------------- .nv.global                --------------------------
	.section	.nv.global,"aw",@nobits
.nv.global:
	.type		_ZN39_INTERNAL_8ba3a3c8_4_k_cu_6606b37d_31234cute1_E,@object
	.size		_ZN39_INTERNAL_8ba3a3c8_4_k_cu_6606b37d_31234cute1_E,(_ZN39_INTERNAL_8ba3a3c8_4_k_cu_6606b37d_31234cuda3std3__45__cpo6cbeginE - _ZN39_INTERNAL_8ba3a3c8_4_k_cu_6606b37d_31234cute1_E)
_ZN39_INTERNAL_8ba3a3c8_4_k_cu_6606b37d_31234cute1_E:
	.zero		1
	.type		_ZN39_INTERNAL_8ba3a3c8_4_k_cu_6606b37d_31234cuda3std3__45__cpo6cbeginE,@object
	.size		_ZN39_INTERNAL_8ba3a3c8_4_k_cu_6606b37d_31234cuda3std3__45__cpo6cbeginE,(_ZN39_INTERNAL_8ba3a3c8_4_k_cu_6606b37d_31234cuda3std3__48in_placeE - _ZN39_INTERNAL_8ba3a3c8_4_k_cu_6606b37d_31234cuda3std3__45__cpo6cbeginE)
_ZN39_INTERNAL_8ba3a3c8_4_k_cu_6606b37d_31234cuda3std3__45__cpo6cbeginE:
	.zero		1
	.type		_ZN39_INTERNAL_8ba3a3c8_4_k_cu_6606b37d_31234cuda3std3__48in_placeE,@object
	.size		_ZN39_INTERNAL_8ba3a3c8_4_k_cu_6606b37d_31234cuda3std3__48in_placeE,(_ZN39_INTERNAL_8ba3a3c8_4_k_cu_6606b37d_31234cuda3std6ranges3__45__cpo9iter_moveE - _ZN39_INTERNAL_8ba3a3c8_4_k_cu_6606b37d_31234cuda3std3__48in_placeE)
_ZN39_INTERNAL_8ba3a3c8_4_k_cu_6606b37d_31234cuda3std3__48in_placeE:
	.zero		1
	.type		_ZN39_INTERNAL_8ba3a3c8_4_k_cu_6606b37d_31234cuda3std6ranges3__45__cpo9iter_moveE,@object
	.size		_ZN39_INTERNAL_8ba3a3c8_4_k_cu_6606b37d_31234cuda3std6ranges3__45__cpo9iter_moveE,(_ZN39_INTERNAL_8ba3a3c8_4_k_cu_6606b37d_31234cuda3std3__45__cpo5beginE - _ZN39_INTERNAL_8ba3a3c8_4_k_cu_6606b37d_31234cuda3std6ranges3__45__cpo9iter_moveE)
_ZN39_INTERNAL_8ba3a3c8_4_k_cu_6606b37d_31234cuda3std6ranges3__45__cpo9iter_moveE:
	.zero		1
	.type		_ZN39_INTERNAL_8ba3a3c8_4_k_cu_6606b37d_31234cuda3std3__45__cpo5beginE,@object
	.size		_ZN39_INTERNAL_8ba3a3c8_4_k_cu_6606b37d_31234cuda3std3__45__cpo5beginE,(_ZN39_INTERNAL_8ba3a3c8_4_k_cu_6606b37d_31234cuda3std3__441_GLOBAL__N__8ba3a3c8_4_k_cu_6606b37d_31236ignoreE - _ZN39_INTERNAL_8ba3a3c8_4_k_cu_6606b37d_31234cuda3std3__45__cpo5beginE)
_ZN39_INTERNAL_8ba3a3c8_4_k_cu_6606b37d_31234cuda3std3__45__cpo5beginE:
	.zero		1
	.type		_ZN39_INTERNAL_8ba3a3c8_4_k_cu_6606b37d_31234cuda3std3__441_GLOBAL__N__8ba3a3c8_4_k_cu_6606b37d_31236ignoreE,@object
	.size		_ZN39_INTERNAL_8ba3a3c8_4_k_cu_6606b37d_31234cuda3std3__441_GLOBAL__N__8ba3a3c8_4_k_cu_6606b37d_31236ignoreE,(_ZN39_INTERNAL_8ba3a3c8_4_k_cu_6606b37d_31234cute7productE - _ZN39_INTERNAL_8ba3a3c8_4_k_cu_6606b37d_31234cuda3std3__441_GLOBAL__N__8ba3a3c8_4_k_cu_6606b37d_31236ignoreE)
_ZN39_INTERNAL_8ba3a3c8_4_k_cu_6606b37d_31234cuda3std3__441_GLOBAL__N__8ba3a3c8_4_k_cu_6606b37d_31236ignoreE:
	.zero		1
	.type		_ZN39_INTERNAL_8ba3a3c8_4_k_cu_6606b37d_31234cute7productE,@object
	.size		_ZN39_INTERNAL_8ba3a3c8_4_k_cu_6606b37d_31234cute7productE,(_ZN39_INTERNAL_8ba3a3c8_4_k_cu_6606b37d_31234cuda3std3__45__cpo3endE - _ZN39_INTERNAL_8ba3a3c8_4_k_cu_6606b37d_31234cute7productE)
_ZN39_INTERNAL_8ba3a3c8_4_k_cu_6606b37d_31234cute7productE:
	.zero		1
	.type		_ZN39_INTERNAL_8ba3a3c8_4_k_cu_6606b37d_31234cuda3std3__45__cpo3endE,@object
	.size		_ZN39_INTERNAL_8ba3a3c8_4_k_cu_6606b37d_31234cuda3std3__45__cpo3endE,(_ZN39_INTERNAL_8ba3a3c8_4_k_cu_6606b37d_31234cuda3std3__419piecewise_constructE - _ZN39_INTERNAL_8ba3a3c8_4_k_cu_6606b37d_31234cuda3std3__45__cpo3endE)
_ZN39_INTERNAL_8ba3a3c8_4_k_cu_6606b37d_31234cuda3std3__45__cpo3endE:
	.zero		1
	.type		_ZN39_INTERNAL_8ba3a3c8_4_k_cu_6606b37d_31234cuda3std3__419piecewise_constructE,@object
	.size		_ZN39_INTERNAL_8ba3a3c8_4_k_cu_6606b37d_31234cuda3std3__419piecewise_constructE,(_ZN39_INTERNAL_8ba3a3c8_4_k_cu_6606b37d_31234cuda3std3__45__cpo4cendE - _ZN39_INTERNAL_8ba3a3c8_4_k_cu_6606b37d_31234cuda3std3__419piecewise_constructE)
_ZN39_INTERNAL_8ba3a3c8_4_k_cu_6606b37d_31234cuda3std3__419piecewise_constructE:
	.zero		1
	.type		_ZN39_INTERNAL_8ba3a3c8_4_k_cu_6606b37d_31234cuda3std3__45__cpo4cendE,@object
	.size		_ZN39_INTERNAL_8ba3a3c8_4_k_cu_6606b37d_31234cuda3std3__45__cpo4cendE,(_ZN39_INTERNAL_8ba3a3c8_4_k_cu_6606b37d_31234cuda3std6ranges3__45__cpo4swapE - _ZN39_INTERNAL_8ba3a3c8_4_k_cu_6606b37d_31234cuda3std3__45__cpo4cendE)
_ZN39_INTERNAL_8ba3a3c8_4_k_cu_6606b37d_31234cuda3std3__45__cpo4cendE:
	.zero		1
	.type		_ZN39_INTERNAL_8ba3a3c8_4_k_cu_6606b37d_31234cuda3std6ranges3__45__cpo4swapE,@object
	.size		_ZN39_INTERNAL_8ba3a3c8_4_k_cu_6606b37d_31234cuda3std6ranges3__45__cpo4swapE,(.L_9 - _ZN39_INTERNAL_8ba3a3c8_4_k_cu_6606b37d_31234cuda3std6ranges3__45__cpo4swapE)
_ZN39_INTERNAL_8ba3a3c8_4_k_cu_6606b37d_31234cuda3std6ranges3__45__cpo4swapE:
	.zero		1
.L_9:


//--------------------- .nv.constant0._ZN7cutlass13device_kernelINS_4gemm6kernel13GemmUniversalIN4cute5tupleIJiiiiEEENS1_10collective13CollectiveMmaINS1_34MainloopSm90TmaGmmaWarpSpecializedILi3ENS5_IJNS4_1CILi1EEESB_SB_EEENS1_35KernelTmaWarpSpecializedCooperativeEEENS5_IJNSA_ILi256EEESF_NSA_ILi64EEEEEENS_10bfloat16_tENS5_IJlSB_lEEESI_SJ_NS4_8TiledMMAINS4_8MMA_AtomIJNS4_4SM904GMMA28MMA_64x256x16_F32BF16BF16_SSILNSN_5MajorE0ELSP_0ELNSN_7ScaleInE1ELSQ_1EEEEEENS4_6LayoutINS5_IJNSA_ILi2EEESB_SB_EEENS5_IJSB_NSA_ILi0EEESW_EEEEENS5_IJNS4_10UnderscoreESZ_SZ_EEEEENS4_13SM90_TMA_LOADENS4_14ComposedLayoutINS4_7SwizzleILi3ELi4ELi3EEENS4_18smem_ptr_flag_bitsILi16EEENST_INS5_IJNSA_ILi8EEESG_EEENS5_IJSG_SB_EEEEEEEvNS4_8identityES12_S1C_vS1D_EENS_8epilogue10collective18CollectiveEpilogueINS1F_22Sm90TmaWarpSpecializedILi4ELi2ELi16ELb1ELb0EEEJSH_NS5_IJNSA_ILi128EEENSA_ILi32EEEEEESI_SJ_SI_SJ_NS1F_6fusion15FusionCallbacksIS1J_NS1N_13LinCombEltActINS1F_6thread4ReLuESI_fSI_fLNS_15FloatRoundStyleE2EEESH_S1M_JEEES12_NS13_INS14_ILi2ELi4ELi3EEES17_NST_INS5_IJS18_S1L_EEENS5_IJS1L_SB_EEEEEEENS4_17SM75_U32x4_LDSM_NENS4_14SM90_TMA_STOREES1Z_NS4_17SM90_U32x4_STSM_NENS4_9Copy_AtomIJS22_NS_6half_tEEEEvEEEvvEEEEvNT_6ParamsE --------------------------
	.section	.nv.constant0._ZN7cutlass13device_kernelINS_4gemm6kernel13GemmUniversalIN4cute5tupleIJiiiiEEENS1_10collective13CollectiveMmaINS1_34MainloopSm90TmaGmmaWarpSpecializedILi3ENS5_IJNS4_1CILi1EEESB_SB_EEENS1_35KernelTmaWarpSpecializedCooperativeEEENS5_IJNSA_ILi256EEESF_NSA_ILi64EEEEEENS_10bfloat16_tENS5_IJlSB_lEEESI_SJ_NS4_8TiledMMAINS4_8MMA_AtomIJNS4_4SM904GMMA28MMA_64x256x16_F32BF16BF16_SSILNSN_5MajorE0ELSP_0ELNSN_7ScaleInE1ELSQ_1EEEEEENS4_6LayoutINS5_IJNSA_ILi2EEESB_SB_EEENS5_IJSB_NSA_ILi0EEESW_EEEEENS5_IJNS4_10UnderscoreESZ_SZ_EEEEENS4_13SM90_TMA_LOADENS4_14ComposedLayoutINS4_7SwizzleILi3ELi4ELi3EEENS4_18smem_ptr_flag_bitsILi16EEENST_INS5_IJNSA_ILi8EEESG_EEENS5_IJSG_SB_EEEEEEEvNS4_8identityES12_S1C_vS1D_EENS_8epilogue10collective18CollectiveEpilogueINS1F_22Sm90TmaWarpSpecializedILi4ELi2ELi16ELb1ELb0EEEJSH_NS5_IJNSA_ILi128EEENSA_ILi32EEEEEESI_SJ_SI_SJ_NS1F_6fusion15FusionCallbacksIS1J_NS1N_13LinCombEltActINS1F_6thread4ReLuESI_fSI_fLNS_15FloatRoundStyleE2EEESH_S1M_JEEES12_NS13_INS14_ILi2ELi4ELi3EEES17_NST_INS5_IJS18_S1L_EEENS5_IJS1L_SB_EEEEEEENS4_17SM75_U32x4_LDSM_NENS4_14SM90_TMA_STOREES1Z_NS4_17SM90_U32x4_STSM_NENS4_9Copy_AtomIJS22_NS_6half_tEEEEvEEEvvEEEEvNT_6ParamsE,"a",@progbits
	.sectionflags	@""
	.align	4
.nv.constant0._ZN7cutlass13device_kernelINS_4gemm6kernel13GemmUniversalIN4cute5tupleIJiiiiEEENS1_10collective13CollectiveMmaINS1_34MainloopSm90TmaGmmaWarpSpecializedILi3ENS5_IJNS4_1CILi1EEESB_SB_EEENS1_35KernelTmaWarpSpecializedCooperativeEEENS5_IJNSA_ILi256EEESF_NSA_ILi64EEEEEENS_10bfloat16_tENS5_IJlSB_lEEESI_SJ_NS4_8TiledMMAINS4_8MMA_AtomIJNS4_4SM904GMMA28MMA_64x256x16_F32BF16BF16_SSILNSN_5MajorE0ELSP_0ELNSN_7ScaleInE1ELSQ_1EEEEEENS4_6LayoutINS5_IJNSA_ILi2EEESB_SB_EEENS5_IJSB_NSA_ILi0EEESW_EEEEENS5_IJNS4_10UnderscoreESZ_SZ_EEEEENS4_13SM90_TMA_LOADENS4_14ComposedLayoutINS4_7SwizzleILi3ELi4ELi3EEENS4_18smem_ptr_flag_bitsILi16EEENST_INS5_IJNSA_ILi8EEESG_EEENS5_IJSG_SB_EEEEEEEvNS4_8identityES12_S1C_vS1D_EENS_8epilogue10collective18CollectiveEpilogueINS1F_22Sm90TmaWarpSpecializedILi4ELi2ELi16ELb1ELb0EEEJSH_NS5_IJNSA_ILi128EEENSA_ILi32EEEEEESI_SJ_SI_SJ_NS1F_6fusion15FusionCallbacksIS1J_NS1N_13LinCombEltActINS1F_6thread4ReLuESI_fSI_fLNS_15FloatRoundStyleE2EEESH_S1M_JEEES12_NS13_INS14_ILi2ELi4ELi3EEES17_NST_INS5_IJS18_S1L_EEENS5_IJS1L_SB_EEEEEEENS4_17SM75_U32x4_LDSM_NENS4_14SM90_TMA_STOREES1Z_NS4_17SM90_U32x4_STSM_NENS4_9Copy_AtomIJS22_NS_6half_tEEEEvEEEvvEEEEvNT_6ParamsE:
	.zero		2432


//--------------------- SYMBOLS --------------------------

	.type		.nv.reservedSmem.offset0,@object
	.size		.nv.reservedSmem.offset0,0x4
	.type		__assertfail,@function
